	.target	sm_80

	.elftype	@"ET_EXEC"


//--------------------- .note.nv.tkinfo           --------------------------
	.section	.note.nv.tkinfo,"",@"SHT_NOTE"
	.sectionflags	@"SHF_NOTE_NV_TKINFO"
	.tkinfo
        /*0018*/ 	.word	0x00000002
        /*0030*/ 	.string	""
        /*0030*/ 	.string	"ptxas"
        /*0030*/ 	.string	"Cuda compilation tools, release 13.0, V13.0.88"
        /*0030*/ 	.string	"Build cuda_13.0.r13.0/compiler.36424714_0"
        /*0030*/ 	.string	"-v  -suppress-debug-info  -lineinfo  -arch sm_80 "



//--------------------- .note.nv.cuinfo           --------------------------
	.section	.note.nv.cuinfo,"",@"SHT_NOTE"
	.sectionflags	@"SHF_NOTE_NV_CUINFO"
        /*0018*/ 	.short	0x0002
        /*001a*/ 	.short	0x0050
        /*001c*/ 	.short	0x0082
	.zero		2


//--------------------- .nv.info                  --------------------------
	.section	.nv.info,"",@"SHT_CUDA_INFO"
	.align	4


	//----- nvinfo : EIATTR_REGCOUNT
	.align		4
        /*0000*/ 	.byte	0x04, 0x2f
        /*0002*/ 	.short	(.L_1 - .L_0)
	.align		4
.L_0:
        /*0004*/ 	.word	index@(matmul_kernel)
        /*0008*/ 	.word	0x00000040


	//----- nvinfo : EIATTR_FRAME_SIZE
	.align		4
.L_1:
        /*000c*/ 	.byte	0x04, 0x11
        /*000e*/ 	.short	(.L_3 - .L_2)
	.align		4
.L_2:
        /*0010*/ 	.word	index@(matmul_kernel)
        /*0014*/ 	.word	0x000021d8


	//----- nvinfo : EIATTR_MIN_STACK_SIZE
	.align		4
.L_3:
        /*0018*/ 	.byte	0x04, 0x12
        /*001a*/ 	.short	(.L_5 - .L_4)
	.align		4
.L_4:
        /*001c*/ 	.word	index@(matmul_kernel)
        /*0020*/ 	.word	0x000021d8
.L_5:


//--------------------- .nv.info.matmul_kernel    --------------------------
	.section	.nv.info.matmul_kernel,"",@"SHT_CUDA_INFO"
	.sectionflags	@""
	.align	4


	//----- nvinfo : EIATTR_CUDA_API_VERSION
	.align		4
        /*0000*/ 	.byte	0x04, 0x37
        /*0002*/ 	.short	(.L_7 - .L_6)
.L_6:
        /*0004*/ 	.word	0x00000082


	//----- nvinfo : EIATTR_SW2861232_WAR
	.align		4
.L_7:
        /*0008*/ 	.byte	0x01, 0x35
	.zero		2


	//----- nvinfo : EIATTR_PARAM_CBANK
	.align		4
        /*000c*/ 	.byte	0x04, 0x0a
        /*000e*/ 	.short	(.L_9 - .L_8)
	.align		4
.L_8:
        /*0010*/ 	.word	index@(.nv.constant0.matmul_kernel)
        /*0014*/ 	.short	0x0160
        /*0016*/ 	.short	0x0050


	//----- nvinfo : EIATTR_CBANK_PARAM_SIZE
	.align		4
.L_9:
        /*0018*/ 	.byte	0x03, 0x19
        /*001a*/ 	.short	0x0050


	//----- nvinfo : EIATTR_KPARAM_INFO
	.align		4
        /*001c*/ 	.byte	0x04, 0x17
        /*001e*/ 	.short	(.L_11 - .L_10)
.L_10:
        /*0020*/ 	.word	0x00000000
        /*0024*/ 	.short	0x000d
        /*0026*/ 	.short	0x0048
        /*0028*/ 	.byte	0x00, 0xf4, 0x21, 0x00


	//----- nvinfo : EIATTR_KPARAM_INFO
	.align		4
.L_11:
        /*002c*/ 	.byte	0x04, 0x17
        /*002e*/ 	.short	(.L_13 - .L_12)
.L_12:
        /*0030*/ 	.word	0x00000000
        /*0034*/ 	.short	0x000c
        /*0036*/ 	.short	0x0040
        /*0038*/ 	.byte	0x00, 0xf4, 0x21, 0x00


	//----- nvinfo : EIATTR_KPARAM_INFO
	.align		4
.L_13:
        /*003c*/ 	.byte	0x04, 0x17
        /*003e*/ 	.short	(.L_15 - .L_14)
.L_14:
        /*0040*/ 	.word	0x00000000
        /*0044*/ 	.short	0x000b
        /*0046*/ 	.short	0x0038
        /*0048*/ 	.byte	0x00, 0xf0, 0x11, 0x00


	//----- nvinfo : EIATTR_KPARAM_INFO
	.align		4
.L_15:
        /*004c*/ 	.byte	0x04, 0x17
        /*004e*/ 	.short	(.L_17 - .L_16)
.L_16:
        /*0050*/ 	.word	0x00000000
        /*0054*/ 	.short	0x000a
        /*0056*/ 	.short	0x0034
        /*0058*/ 	.byte	0x00, 0xf0, 0x11, 0x00


	//----- nvinfo : EIATTR_KPARAM_INFO
	.align		4
.L_17:
        /*005c*/ 	.byte	0x04, 0x17
        /*005e*/ 	.short	(.L_19 - .L_18)
.L_18:
        /*0060*/ 	.word	0x00000000
        /*0064*/ 	.short	0x0009
        /*0066*/ 	.short	0x0030
        /*0068*/ 	.byte	0x00, 0xf0, 0x11, 0x00


	//----- nvinfo : EIATTR_KPARAM_INFO
	.align		4
.L_19:
        /*006c*/ 	.byte	0x04, 0x17
        /*006e*/ 	.short	(.L_21 - .L_20)
.L_20:
        /*0070*/ 	.word	0x00000000
        /*0074*/ 	.short	0x0008
        /*0076*/ 	.short	0x002c
        /*0078*/ 	.byte	0x00, 0xf0, 0x11, 0x00


	//----- nvinfo : EIATTR_KPARAM_INFO
	.align		4
.L_21:
        /*007c*/ 	.byte	0x04, 0x17
        /*007e*/ 	.short	(.L_23 - .L_22)
.L_22:
        /*0080*/ 	.word	0x00000000
        /*0084*/ 	.short	0x0007
        /*0086*/ 	.short	0x0028
        /*0088*/ 	.byte	0x00, 0xf0, 0x11, 0x00


	//----- nvinfo : EIATTR_KPARAM_INFO
	.align		4
.L_23:
        /*008c*/ 	.byte	0x04, 0x17
        /*008e*/ 	.short	(.L_25 - .L_24)
.L_24:
        /*0090*/ 	.word	0x00000000
        /*0094*/ 	.short	0x0006
        /*0096*/ 	.short	0x0024
        /*0098*/ 	.byte	0x00, 0xf0, 0x11, 0x00


	//----- nvinfo : EIATTR_KPARAM_INFO
	.align		4
.L_25:
        /*009c*/ 	.byte	0x04, 0x17
        /*009e*/ 	.short	(.L_27 - .L_26)
.L_26:
        /*00a0*/ 	.word	0x00000000
        /*00a4*/ 	.short	0x0005
        /*00a6*/ 	.short	0x0020
        /*00a8*/ 	.byte	0x00, 0xf0, 0x11, 0x00


	//----- nvinfo : EIATTR_KPARAM_INFO
	.align		4
.L_27:
        /*00ac*/ 	.byte	0x04, 0x17
        /*00ae*/ 	.short	(.L_29 - .L_28)
.L_28:
        /*00b0*/ 	.word	0x00000000
        /*00b4*/ 	.short	0x0004
        /*00b6*/ 	.short	0x001c
        /*00b8*/ 	.byte	0x00, 0xf0, 0x11, 0x00


	//----- nvinfo : EIATTR_KPARAM_INFO
	.align		4
.L_29:
        /*00bc*/ 	.byte	0x04, 0x17
        /*00be*/ 	.short	(.L_31 - .L_30)
.L_30:
        /*00c0*/ 	.word	0x00000000
        /*00c4*/ 	.short	0x0003
        /*00c6*/ 	.short	0x0018
        /*00c8*/ 	.byte	0x00, 0xf0, 0x11, 0x00


	//----- nvinfo : EIATTR_KPARAM_INFO
	.align		4
.L_31:
        /*00cc*/ 	.byte	0x04, 0x17
        /*00ce*/ 	.short	(.L_33 - .L_32)
.L_32:
        /*00d0*/ 	.word	0x00000000
        /*00d4*/ 	.short	0x0002
        /*00d6*/ 	.short	0x0010
        /*00d8*/ 	.byte	0x00, 0xf4, 0x21, 0x00


	//----- nvinfo : EIATTR_KPARAM_INFO
	.align		4
.L_33:
        /*00dc*/ 	.byte	0x04, 0x17
        /*00de*/ 	.short	(.L_35 - .L_34)
.L_34:
        /*00e0*/ 	.word	0x00000000
        /*00e4*/ 	.short	0x0001
        /*00e6*/ 	.short	0x0008
        /*00e8*/ 	.byte	0x00, 0xf4, 0x21, 0x00


	//----- nvinfo : EIATTR_KPARAM_INFO
	.align		4
.L_35:
        /*00ec*/ 	.byte	0x04, 0x17
        /*00ee*/ 	.short	(.L_37 - .L_36)
.L_36:
        /*00f0*/ 	.word	0x00000000
        /*00f4*/ 	.short	0x0000
        /*00f6*/ 	.short	0x0000
        /*00f8*/ 	.byte	0x00, 0xf4, 0x21, 0x00


	//----- nvinfo : EIATTR_MAXREG_COUNT
	.align		4
.L_37:
        /*00fc*/ 	.byte	0x03, 0x1b
        /*00fe*/ 	.short	0x00ff


	//----- nvinfo : EIATTR_NUM_BARRIERS
	.align		4
        /*0100*/ 	.byte	0x02, 0x4c
        /*0102*/ 	.byte	0x01
	.zero		1


	//----- nvinfo : EIATTR_ANNOTATIONS
	.align		4
        /*0104*/ 	.byte	0x04, 0x55
        /*0106*/ 	.short	(.L_39 - .L_38)


	//   ....[0]....
.L_38:
        /*0108*/ 	.word	0x00000001
        /*010c*/ 	.byte	0x80, 0x00, 0x00, 0x00, 0x01, 0x00, 0x00, 0x00, 0xc0, 0x00, 0x00, 0x00, 0x01, 0x00, 0x00, 0x00
        /* <DEDUP_REMOVED lines=3948> */
        /*f7dc*/ 	.byte	0xd0, 0x97, 0x03, 0x00


	//----- nvinfo : EIATTR_MERCURY_ISA_VERSION
	.align		4
.L_39:
        /*f7e0*/ 	.byte	0x03, 0x5f
        /*f7e2*/ 	.short	0x0000


	//----- nvinfo : EIATTR_COOP_GROUP_MASK_REGIDS
	.align		4
        /*f7e4*/ 	.byte	0x04, 0x29
        /*f7e6*/ 	.short	(.L_41 - .L_40)


	//   ....[0]....
.L_40:
        /*f7e8*/ 	.word	0xffffffff


	//   ....[1]....
        /*f7ec*/ 	.word	0xffffffff


	//   ....[2]....
        /*f7f0*/ 	.word	0xffffffff


	//   ....[3]....
        /*f7f4*/ 	.word	0xffffffff


	//   ....[4]....
        /*f7f8*/ 	.word	0xffffffff


	//   ....[5]....
        /*f7fc*/ 	.word	0xffffffff


	//   ....[6]....
        /*f800*/ 	.word	0xffffffff


	//   ....[7]....
        /*f804*/ 	.word	0xffffffff


	//   ....[8]....
        /*f808*/ 	.word	0xffffffff


	//   ....[9]....
        /*f80c*/ 	.word	0xffffffff


	//   ....[10]....
        /*f810*/ 	.word	0xffffffff


	//   ....[11]....
        /*f814*/ 	.word	0xffffffff


	//   ....[12]....
        /*f818*/ 	.word	0xffffffff


	//   ....[13]....
        /*f81c*/ 	.word	0xffffffff


	//   ....[14]....
        /*f820*/ 	.word	0xffffffff


	//----- nvinfo : EIATTR_COOP_GROUP_INSTR_OFFSETS
	.align		4
.L_41:
        /*f824*/ 	.byte	0x04, 0x28
        /*f826*/ 	.short	(.L_43 - .L_42)


	//   ....[0]....
.L_42:
        /*f828*/ 	.word	0x000342a0


	//   ....[1]....
        /*f82c*/ 	.word	0x000343f0


	//   ....[2]....
        /*f830*/ 	.word	0x00034440


	//   ....[3]....
        /*f834*/ 	.word	0x00034590


	//   ....[4]....
        /*f838*/ 	.word	0x000345e0


	//   ....[5]....
        /*f83c*/ 	.word	0x000346f0


	//   ....[6]....
        /*f840*/ 	.word	0x00034740


	//   ....[7]....
        /*f844*/ 	.word	0x00034800


	//   ....[8]....
        /*f848*/ 	.word	0x00034880


	//   ....[9]....
        /*f84c*/ 	.word	0x00034960


	//   ....[10]....
        /*f850*/ 	.word	0x00034c30


	//   ....[11]....
        /*f854*/ 	.word	0x00034cd0


	//   ....[12]....
        /*f858*/ 	.word	0x00034d20


	//   ....[13]....
        /*f85c*/ 	.word	0x00034df0


	//   ....[14]....
        /*f860*/ 	.word	0x00034fc0


	//----- nvinfo : EIATTR_EXIT_INSTR_OFFSETS
	.align		4
.L_43:
        /*f864*/ 	.byte	0x04, 0x1c
        /*f866*/ 	.short	(.L_45 - .L_44)


	//   ....[0]....
.L_44:
        /*f868*/ 	.word	0x000398f0


	//   ....[1]....
        /*f86c*/ 	.word	0x00039920


	//----- nvinfo : EIATTR_REQNTID
	.align		4
.L_45:
        /*f870*/ 	.byte	0x04, 0x10
        /*f872*/ 	.short	(.L_47 - .L_46)
.L_46:
        /*f874*/ 	.word	0x00000020
        /*f878*/ 	.word	0x00000001
        /*f87c*/ 	.word	0x00000001
.L_47:


//--------------------- .nv.callgraph             --------------------------
	.section	.nv.callgraph,"",@"SHT_CUDA_CALLGRAPH"
	.align	4
	.sectionentsize	8
	.align		4
        /*0000*/ 	.word	0x00000000
	.align		4
        /*0004*/ 	.word	0xffffffff
	.align		4
        /*0008*/ 	.word	0x00000000
	.align		4
        /*000c*/ 	.word	0xfffffffe
	.align		4
        /*0010*/ 	.word	0x00000000
	.align		4
        /*0014*/ 	.word	0xfffffffd
	.align		4
        /*0018*/ 	.word	0x00000000
	.align		4
        /*001c*/ 	.word	0xfffffffc


//--------------------- .nv.rel.action            --------------------------
	.section	.nv.rel.action,"",@"SHT_CUDA_RELOCINFO"
	.align	8
	.sectionentsize	8
        /*0000*/ 	.byte	0x73, 0x00, 0x00, 0x00, 0x00, 0x00, 0x00, 0x00, 0x00, 0x00, 0x00, 0x11, 0x25, 0x00, 0x05, 0x36


//--------------------- .nv.constant0.matmul_kernel --------------------------
	.section	.nv.constant0.matmul_kernel,"a",@progbits
	.sectionflags	@""
	.align	4
.nv.constant0.matmul_kernel:
	.zero		432


//--------------------- .text.matmul_kernel       --------------------------
	.section	.text.matmul_kernel,"ax",@progbits
	.sectioninfo	@"SHI_REGISTERS=64"
	.align	128
        .global         matmul_kernel
        .type           matmul_kernel,@function
        .size           matmul_kernel,(.L_x_4 - matmul_kernel)
        .other          matmul_kernel,@"STO_CUDA_ENTRY STV_DEFAULT"
matmul_kernel:
.text.matmul_kernel:
[----:B------:R-:W-:-:S03]  /*0000*/  IMAD.MOV.U32 R1, RZ, RZ, c[0x0][0x28] ;  /* 0x00000a00ff017624 */ /* 0x000fc600078e00ff */
[----:B------:R-:W-:Y:S01]  /*0010*/  IMAD.MOV.U32 R0, RZ, RZ, c[0x0][0x17c] ;  /* 0x00005f00ff007624 */ /* 0x000fe200078e00ff */
[----:B------:R-:W0:Y:S01]  /*0020*/  S2R R5, SR_CTAID.X ;  /* 0x0000000000057919 */ /* 0x000e220000002500 */
[----:B------:R-:W-:Y:S01]  /*0030*/  IADD3 R1, R1, -0x21d8, RZ ;  /* 0xffffde2801017810 */ /* 0x000fe20007ffe0ff */
[----:B------:R-:W-:Y:S01]  /*0040*/  CS2R R12, SRZ ;  /* 0x00000000000c7805 */ /* 0x000fe2000001ff00 */
[----:B------:R-:W-:Y:S01]  /*0050*/  CS2R R14, SRZ ;  /* 0x00000000000e7805 */ /* 0x000fe2000001ff00 */
[----:B------:R-:W-:Y:S01]  /*0060*/  IADD3 R0, R0, 0x3f, RZ ;  /* 0x0000003f00007810 */ /* 0x000fe20007ffe0ff */
[----:B------:R-:W-:Y:S01]  /*0070*/  CS2R R16, SRZ ;  /* 0x0000000000107805 */ /* 0x000fe2000001ff00 */
[----:B------:R-:W-:Y:S01]  /*0080*/  STL [R1+0x90], RZ ;  /* 0x000090ff01007387 */ /* 0x000fe20000100800 */
[----:B------:R-:W-:Y:S01]  /*0090*/  CS2R R18, SRZ ;  /* 0x0000000000127805 */ /* 0x000fe2000001ff00 */
[----:B------:R-:W-:Y:S01]  /*00a0*/  SHF.R.S32.HI R3, RZ, 0x1f, R0 ;  /* 0x0000001fff037819 */ /* 0x000fe20000011400 */
[----:B------:R-:W-:Y:S01]  /*00b0*/  CS2R R20, SRZ ;  /* 0x0000000000147805 */ /* 0x000fe2000001ff00 */
[----:B------:R-:W-:Y:S01]  /*00c0*/  STL [R1+0x94], RZ ;  /* 0x000094ff01007387 */ /* 0x000fe20000100800 */
[----:B------:R-:W-:Y:S01]  /*00d0*/  CS2R R22, SRZ ;  /* 0x0000000000167805 */ /* 0x000fe2000001ff00 */
[----:B------:R-:W-:Y:S01]  /*00e0*/  LEA.HI R3, R3, R0, RZ, 0x6 ;  /* 0x0000000003037211 */ /* 0x000fe200078f30ff */
[----:B------:R-:W-:Y:S01]  /*00f0*/  CS2R R24, SRZ ;  /* 0x0000000000187805 */ /* 0x000fe2000001ff00 */
[----:B------:R-:W-:Y:S01]  /*0100*/  STL [R1+0x98], RZ ;  /* 0x000098ff01007387 */ /* 0x000fe20000100800 */
[----:B------:R-:W-:Y:S01]  /*0110*/  CS2R R26, SRZ ;  /* 0x00000000001a7805 */ /* 0x000fe2000001ff00 */
[----:B------:R-:W-:Y:S01]  /*0120*/  SHF.R.S32.HI R3, RZ, 0x6, R3 ;  /* 0x00000006ff037819 */ /* 0x000fe20000011403 */
[----:B------:R-:W-:Y:S01]  /*0130*/  CS2R R28, SRZ ;  /* 0x00000000001c7805 */ /* 0x000fe2000001ff00 */
[----:B------:R-:W-:Y:S01]  /*0140*/  STL [R1+0x9c], RZ ;  /* 0x00009cff01007387 */ /* 0x000fe20000100800 */
[----:B------:R-:W-:Y:S01]  /*0150*/  CS2R R30, SRZ ;  /* 0x00000000001e7805 */ /* 0x000fe2000001ff00 */
[----:B------:R-:W-:Y:S01]  /*0160*/  CS2R R32, SRZ ;  /* 0x0000000000207805 */ /* 0x000fe2000001ff00 */
[----:B------:R-:W-:Y:S01]  /*0170*/  IMAD.SHL.U32 R4, R3, 0x8, RZ ;  /* 0x0000000803047824 */ /* 0x000fe200078e00ff */
[----:B------:R-:W-:Y:S01]  /*0180*/  STL [R1+0x80], RZ ;  /* 0x000080ff01007387 */ /* 0x000fe20000100800 */
[----:B------:R-:W-:Y:S01]  /*0190*/  CS2R R34, SRZ ;  /* 0x0000000000227805 */ /* 0x000fe2000001ff00 */
[----:B0-----:R-:W-:Y:S01]  /*01a0*/  IABS R8, R5 ;  /* 0x0000000500087213 */ /* 0x001fe20000000000 */
[----:B------:R-:W-:Y:S01]  /*01b0*/  CS2R R36, SRZ ;  /* 0x0000000000247805 */ /* 0x000fe2000001ff00 */
[-C--:B------:R-:W-:Y:S01]  /*01c0*/  IABS R7, R4.reuse ;  /* 0x0000000400077213 */ /* 0x080fe20000000000 */
[----:B------:R-:W-:Y:S01]  /*01d0*/  STL [R1+0x84], RZ ;  /* 0x000084ff01007387 */ /* 0x000fe20000100800 */
[----:B------:R-:W-:Y:S01]  /*01e0*/  IABS R10, R4 ;  /* 0x00000004000a7213 */ /* 0x000fe20000000000 */
[----:B------:R-:W-:Y:S01]  /*01f0*/  CS2R R38, SRZ ;  /* 0x0000000000267805 */ /* 0x000fe2000001ff00 */
[----:B------:R-:W0:Y:S01]  /*0200*/  I2F.RP R0, R7 ;  /* 0x0000000700007306 */ /* 0x000e220000209400 */
[----:B------:R-:W-:Y:S01]  /*0210*/  STL [R1+0x88], RZ ;  /* 0x000088ff01007387 */ /* 0x000fe20000100800 */
[----:B------:R-:W-:Y:S01]  /*0220*/  CS2R R40, SRZ ;  /* 0x0000000000287805 */ /* 0x000fe2000001ff00 */
[----:B------:R-:W-:Y:S01]  /*0230*/  CS2R R42, SRZ ;  /* 0x00000000002a7805 */ /* 0x000fe2000001ff00 */
[----:B------:R-:W-:Y:S01]  /*0240*/  CS2R R44, SRZ ;  /* 0x00000000002c7805 */ /* 0x000fe2000001ff00 */
        /* <DEDUP_REMOVED lines=10> */
[----:B0-----:R-:W0:Y:S02]  /*02f0*/  MUFU.RCP R0, R0 ;  /* 0x0000000000007308 */ /* 0x001e240000001000 */
[----:B------:R-:W-:Y:S04]  /*0300*/  STL [R1+0x78], RZ ;  /* 0x000078ff01007387 */ /* 0x000fe80000100800 */
[----:B------:R-:W-:Y:S04]  /*0310*/  STL [R1+0x7c], RZ ;  /* 0x00007cff01007387 */ /* 0x000fe80000100800 */
[----:B------:R-:W-:Y:S04]  /*0320*/  STL [R1+0x60], RZ ;  /* 0x000060ff01007387 */ /* 0x000fe80000100800 */
[----:B------:R-:W-:Y:S01]  /*0330*/  STL [R1+0x64], RZ ;  /* 0x000064ff01007387 */ /* 0x000fe20000100800 */
[----:B0-----:R-:W-:Y:S01]  /*0340*/  IADD3 R2, R0, 0xffffffe, RZ ;  /* 0x0ffffffe00027810 */ /* 0x001fe20007ffe0ff */
[----:B------:R-:W-:-:S02]  /*0350*/  IMAD.MOV R0, RZ, RZ, -R10 ;  /* 0x000000ffff007224 */ /* 0x000fc400078e0a0a */
[----:B------:R-:W-:Y:S01]  /*0360*/  STL [R1+0x68], RZ ;  /* 0x000068ff01007387 */ /* 0x000fe20000100800 */
[----:B------:R0:W1:Y:S03]  /*0370*/  F2I.FTZ.U32.TRUNC.NTZ R3, R2 ;  /* 0x0000000200037305 */ /* 0x000066000021f000 */
[----:B------:R-:W-:Y:S04]  /*0380*/  STL [R1+0x6c], RZ ;  /* 0x00006cff01007387 */ /* 0x000fe80000100800 */
[----:B------:R-:W-:Y:S01]  /*0390*/  STL [R1+0x50], RZ ;  /* 0x000050ff01007387 */ /* 0x000fe20000100800 */
[----:B0-----:R-:W-:-:S03]  /*03a0*/  IMAD.MOV.U32 R2, RZ, RZ, RZ ;  /* 0x000000ffff027224 */ /* 0x001fc600078e00ff */
[----:B------:R-:W-:Y:S04]  /*03b0*/  STL [R1+0x54], RZ ;  /* 0x000054ff01007387 */ /* 0x000fe80000100800 */
[----:B------:R-:W-:Y:S01]  /*03c0*/  STL [R1+0x58], RZ ;  /* 0x000058ff01007387 */ /* 0x000fe20000100800 */
[----:B-1----:R-:W-:-:S03]  /*03d0*/  IMAD.MOV R6, RZ, RZ, -R3 ;  /* 0x000000ffff067224 */ /* 0x002fc600078e0a03 */
[----:B------:R-:W-:Y:S01]  /*03e0*/  STL [R1+0x5c], RZ ;  /* 0x00005cff01007387 */ /* 0x000fe20000100800 */
[----:B------:R-:W-:Y:S02]  /*03f0*/  IMAD R9, R6, R7, RZ ;  /* 0x0000000706097224 */ /* 0x000fe400078e02ff */
[----:B------:R-:W-:Y:S01]  /*0400*/  IMAD.MOV.U32 R6, RZ, RZ, R8 ;  /* 0x000000ffff067224 */ /* 0x000fe200078e0008 */
[----:B------:R-:W-:Y:S01]  /*0410*/  STL [R1+0x40], RZ ;  /* 0x000040ff01007387 */ /* 0x000fe20000100800 */
[----:B------:R-:W-:-:S03]  /*0420*/  IMAD.HI.U32 R3, R3, R9, R2 ;  /* 0x0000000903037227 */ /* 0x000fc600078e0002 */
[----:B------:R-:W-:Y:S03]  /*0430*/  STL [R1+0x44], RZ ;  /* 0x000044ff01007387 */ /* 0x000fe60000100800 */
[----:B------:R-:W-:Y:S01]  /*0440*/  IMAD.HI.U32 R3, R3, R6, RZ ;  /* 0x0000000603037227 */ /* 0x000fe200078e00ff */
[----:B------:R-:W-:Y:S03]  /*0450*/  STL [R1+0x48], RZ ;  /* 0x000048ff01007387 */ /* 0x000fe60000100800 */
[----:B------:R-:W-:Y:S01]  /*0460*/  IMAD R0, R3, R0, R6 ;  /* 0x0000000003007224 */ /* 0x000fe200078e0206 */
[----:B------:R-:W-:Y:S04]  /*0470*/  STL [R1+0x4c], RZ ;  /* 0x00004cff01007387 */ /* 0x000fe80000100800 */
[----:B------:R-:W-:Y:S01]  /*0480*/  ISETP.GT.U32.AND P1, PT, R7, R0, PT ;  /* 0x000000000700720c */ /* 0x000fe20003f24070 */
[----:B------:R-:W-:Y:S04]  /*0490*/  STL [R1+0x30], RZ ;  /* 0x000030ff01007387 */ /* 0x000fe80000100800 */
[----:B------:R-:W-:Y:S04]  /*04a0*/  STL [R1+0x34], RZ ;  /* 0x000034ff01007387 */ /* 0x000fe80000100800 */
[----:B------:R-:W-:Y:S04]  /*04b0*/  STL [R1+0x38], RZ ;  /* 0x000038ff01007387 */ /* 0x000fe80000100800 */
[----:B------:R-:W-:Y:S01]  /*04c0*/  @!P1 IMAD.IADD R0, R0, 0x1, -R7 ;  /* 0x0000000100009824 */ /* 0x000fe200078e0a07 */
[----:B------:R-:W-:Y:S01]  /*04d0*/  @!P1 IADD3 R3, R3, 0x1, RZ ;  /* 0x0000000103039810 */ /* 0x000fe20007ffe0ff */
[----:B------:R-:W-:Y:S01]  /*04e0*/  STL [R1+0x3c], RZ ;  /* 0x00003cff01007387 */ /* 0x000fe20000100800 */
[----:B------:R-:W-:-:S02]  /*04f0*/  ISETP.NE.AND P1, PT, R4, RZ, PT ;  /* 0x000000ff0400720c */ /* 0x000fc40003f25270 */
[----:B------:R-:W-:Y:S01]  /*0500*/  ISETP.GE.U32.AND P0, PT, R0, R7, PT ;  /* 0x000000070000720c */ /* 0x000fe20003f06070 */
[----:B------:R-:W-:Y:S01]  /*0510*/  STL [R1+0x20], RZ ;  /* 0x000020ff01007387 */ /* 0x000fe20000100800 */
[----:B------:R-:W-:-:S03]  /*0520*/  LOP3.LUT R0, R5, R4, RZ, 0x3c, !PT ;  /* 0x0000000405007212 */ /* 0x000fc600078e3cff */
[----:B------:R-:W-:Y:S01]  /*0530*/  STL [R1+0x24], RZ ;  /* 0x000024ff01007387 */ /* 0x000fe20000100800 */
[----:B------:R-:W-:Y:S01]  /*0540*/  ISETP.GE.AND P2, PT, R0, RZ, PT ;  /* 0x000000ff0000720c */ /* 0x000fe20003f46270 */
[----:B------:R-:W-:Y:S02]  /*0550*/  IMAD.MOV.U32 R0, RZ, RZ, c[0x0][0x178] ;  /* 0x00005e00ff007624 */ /* 0x000fe400078e00ff */
[----:B------:R-:W-:Y:S03]  /*0560*/  STL [R1+0x28], RZ ;  /* 0x000028ff01007387 */ /* 0x000fe60000100800 */
[----:B------:R-:W-:Y:S01]  /*0570*/  IADD3 R0, R0, 0x7f, RZ ;  /* 0x0000007f00007810 */ /* 0x000fe20007ffe0ff */
[----:B------:R-:W-:Y:S01]  /*0580*/  STL [R1+0x2c], RZ ;  /* 0x00002cff01007387 */ /* 0x000fe20000100800 */
[----:B------:R-:W-:-:S03]  /*0590*/  @P0 IADD3 R3, R3, 0x1, RZ ;  /* 0x0000000103030810 */ /* 0x000fc60007ffe0ff */
[----:B------:R-:W-:Y:S02]  /*05a0*/  STL [R1+0x10], RZ ;  /* 0x000010ff01007387 */ /* 0x000fe40000100800 */
[----:B------:R-:W-:Y:S01]  /*05b0*/  IMAD.MOV.U32 R2, RZ, RZ, R3 ;  /* 0x000000ffff027224 */ /* 0x000fe200078e0003 */
[----:B------:R-:W-:Y:S01]  /*05c0*/  SHF.R.S32.HI R3, RZ, 0x1f, R0 ;  /* 0x0000001fff037819 */ /* 0x000fe20000011400 */
[----:B------:R-:W-:Y:S02]  /*05d0*/  STL [R1+0x14], RZ ;  /* 0x000014ff01007387 */ /* 0x000fe40000100800 */
[----:B------:R-:W-:Y:S01]  /*05e0*/  @!P2 IMAD.MOV R2, RZ, RZ, -R2 ;  /* 0x000000ffff02a224 */ /* 0x000fe200078e0a02 */
[----:B------:R-:W-:Y:S01]  /*05f0*/  @!P1 LOP3.LUT R2, RZ, R4, RZ, 0x33, !PT ;  /* 0x00000004ff029212 */ /* 0x000fe200078e33ff */
[----:B------:R-:W-:Y:S01]  /*0600*/  STL [R1+0x18], RZ ;  /* 0x000018ff01007387 */ /* 0x000fe20000100800 */
[----:B------:R-:W-:-:S03]  /*0610*/  LEA.HI R3, R3, R0, RZ, 0x7 ;  /* 0x0000000003037211 */ /* 0x000fc600078f38ff */
[----:B------:R-:W-:Y:S01]  /*0620*/  IMAD.SHL.U32 R6, R2, 0x8, RZ ;  /* 0x0000000802067824 */ /* 0x000fe200078e00ff */
[----:B------:R-:W-:Y:S01]  /*0630*/  STL [R1+0x1c], RZ ;  /* 0x00001cff01007387 */ /* 0x000fe20000100800 */
[----:B------:R-:W-:-:S03]  /*0640*/  IMAD.MOV R2, RZ, RZ, -R2 ;  /* 0x000000ffff027224 */ /* 0x000fc600078e0a02 */
[----:B------:R-:W-:Y:S01]  /*0650*/  LEA.HI.SX32 R3, R3, -R6, 0x19 ;  /* 0x8000000603037211 */ /* 0x000fe200078fcaff */
[----:B------:R-:W-:Y:S01]  /*0660*/  IMAD R4, R4, R2, R5 ;  /* 0x0000000204047224 */ /* 0x000fe200078e0205 */
[----:B------:R-:W-:Y:S02]  /*0670*/  STL [R1], RZ ;  /* 0x000000ff01007387 */ /* 0x000fe40000100800 */
[----:B------:R-:W-:Y:S02]  /*0680*/  IMNMX R11, R3, 0x8, PT ;  /* 0x00000008030b7817 */ /* 0x000fe40003800200 */
[----:B------:R-:W-:Y:S01]  /*0690*/  IABS R9, R4 ;  /* 0x0000000400097213 */ /* 0x000fe20000000000 */
[----:B------:R-:W-:Y:S01]  /*06a0*/  STL [R1+0x4], RZ ;  /* 0x000004ff01007387 */ /* 0x000fe20000100800 */
[----:B------:R-:W-:-:S03]  /*06b0*/  IABS R7, R11 ;  /* 0x0000000b00077213 */ /* 0x000fc60000000000 */
[----:B------:R-:W-:Y:S01]  /*06c0*/  STL [R1+0x8], RZ ;  /* 0x000008ff01007387 */ /* 0x000fe20000100800 */
[----:B------:R-:W0:Y:S03]  /*06d0*/  I2F.RP R0, R7 ;  /* 0x0000000700007306 */ /* 0x000e260000209400 */
[----:B------:R-:W-:Y:S05]  /*06e0*/  STL [R1+0xc], RZ ;  /* 0x00000cff01007387 */ /* 0x000fea0000100800 */
[----:B0-----:R-:W0:Y:S02]  /*06f0*/  MUFU.RCP R0, R0 ;  /* 0x0000000000007308 */ /* 0x001e240000001000 */
[----:B0-----:R-:W-:-:S06]  /*0700*/  IADD3 R3, R0, 0xffffffe, RZ ;  /* 0x0ffffffe00037810 */ /* 0x001fcc0007ffe0ff */
[----:B------:R-:W0:Y:S02]  /*0710*/  F2I.FTZ.U32.TRUNC.NTZ R3, R3 ;  /* 0x0000000300037305 */ /* 0x000e24000021f000 */
[----:B0-----:R-:W-:-:S04]  /*0720*/  IMAD.MOV R8, RZ, RZ, -R3 ;  /* 0x000000ffff087224 */ /* 0x001fc800078e0a03 */
[----:B------:R-:W-:Y:S01]  /*0730*/  IMAD.MOV.U32 R2, RZ, RZ, R8 ;  /* 0x000000ffff027224 */ /* 0x000fe200078e0008 */
[----:B------:R-:W-:-:S03]  /*0740*/  IABS R8, R11 ;  /* 0x0000000b00087213 */ /* 0x000fc60000000000 */
[----:B------:R-:W-:Y:S02]  /*0750*/  IMAD R5, R2, R7, RZ ;  /* 0x0000000702057224 */ /* 0x000fe400078e02ff */
[----:B------:R-:W-:-:S04]  /*0760*/  IMAD.MOV.U32 R2, RZ, RZ, RZ ;  /* 0x000000ffff027224 */ /* 0x000fc800078e00ff */
[----:B------:R-:W-:-:S04]  /*0770*/  IMAD.HI.U32 R2, R3, R5, R2 ;  /* 0x0000000503027227 */ /* 0x000fc800078e0002 */
[----:B------:R-:W-:Y:S02]  /*0780*/  IMAD.MOV R3, RZ, RZ, -R8 ;  /* 0x000000ffff037224 */ /* 0x000fe400078e0a08 */
[----:B------:R-:W-:-:S04]  /*0790*/  IMAD.HI.U32 R0, R2, R9, RZ ;  /* 0x0000000902007227 */ /* 0x000fc800078e00ff */
[----:B------:R-:W-:Y:S02]  /*07a0*/  IMAD R2, R0, R3, R9 ;  /* 0x0000000300027224 */ /* 0x000fe400078e0209 */
[----:B------:R-:W-:Y:S01]  /*07b0*/  IMAD.MOV.U32 R3, RZ, RZ, c[0x0][0x180] ;  /* 0x00006000ff037624 */ /* 0x000fe200078e00ff */
[----:B------:R-:W-:Y:S01]  /*07c0*/  ULDC.64 UR4, c[0x0][0x118] ;  /* 0x0000460000047ab9 */ /* 0x000fe20000000a00 */
[----:B------:R-:W-:Y:S01]  /*07d0*/  CS2R R8, SRZ ;  /* 0x0000000000087805 */ /* 0x000fe2000001ff00 */
[----:B------:R-:W-:Y:S02]  /*07e0*/  ISETP.GT.U32.AND P1, PT, R7, R2, PT ;  /* 0x000000020700720c */ /* 0x000fe40003f24070 */
[----:B------:R-:W-:-:S11]  /*07f0*/  IADD3 R3, R3, 0x3f, RZ ;  /* 0x0000003f03037810 */ /* 0x000fd60007ffe0ff */
[----:B------:R-:W-:Y:S01]  /*0800*/  @!P1 IMAD.IADD R2, R2, 0x1, -R7 ;  /* 0x0000000102029824 */ /* 0x000fe200078e0a07 */
[----:B------:R-:W-:Y:S02]  /*0810*/  @!P1 IADD3 R0, R0, 0x1, RZ ;  /* 0x0000000100009810 */ /* 0x000fe40007ffe0ff */
[----:B------:R-:W-:Y:S02]  /*0820*/  ISETP.NE.AND P1, PT, R11, RZ, PT ;  /* 0x000000ff0b00720c */ /* 0x000fe40003f25270 */
[----:B------:R-:W-:Y:S02]  /*0830*/  ISETP.GE.U32.AND P0, PT, R2, R7, PT ;  /* 0x000000070200720c */ /* 0x000fe40003f06070 */
[----:B------:R-:W-:-:S04]  /*0840*/  LOP3.LUT R2, R4, R11, RZ, 0x3c, !PT ;  /* 0x0000000b04027212 */ /* 0x000fc800078e3cff */
[----:B------:R-:W-:-:S07]  /*0850*/  ISETP.GE.AND P2, PT, R2, RZ, PT ;  /* 0x000000ff0200720c */ /* 0x000fce0003f46270 */
[----:B------:R-:W-:Y:S02]  /*0860*/  @P0 IADD3 R0, R0, 0x1, RZ ;  /* 0x0000000100000810 */ /* 0x000fe40007ffe0ff */
[----:B------:R-:W-:-:S04]  /*0870*/  ISETP.GE.AND P0, PT, R3, 0x40, PT ;  /* 0x000000400300780c */ /* 0x000fc80003f06270 */
[----:B------:R-:W-:Y:S01]  /*0880*/  @!P2 IMAD.MOV R0, RZ, RZ, -R0 ;  /* 0x000000ffff00a224 */ /* 0x000fe200078e0a00 */
[----:B------:R-:W-:-:S05]  /*0890*/  @!P1 LOP3.LUT R0, RZ, R11, RZ, 0x33, !PT ;  /* 0x0000000bff009212 */ /* 0x000fca00078e33ff */
[----:B------:R-:W-:-:S04]  /*08a0*/  IMAD.MOV R2, RZ, RZ, -R0 ;  /* 0x000000ffff027224 */ /* 0x000fc800078e0a00 */
[----:B------:R-:W-:Y:S02]  /*08b0*/  IMAD R2, R11, R2, R4 ;  /* 0x000000020b027224 */ /* 0x000fe400078e0204 */
[----:B------:R-:W-:Y:S01]  /*08c0*/  CS2R R4, SRZ ;  /* 0x0000000000047805 */ /* 0x000fe2000001ff00 */
[----:B------:R-:W-:Y:S01]  /*08d0*/  CS2R R10, SRZ ;  /* 0x00000000000a7805 */ /* 0x000fe2000001ff00 */
[----:B------:R-:W-:Y:S02]  /*08e0*/  IMAD.IADD R2, R6, 0x1, R2 ;  /* 0x0000000106027824 */ /* 0x000fe400078e0202 */
[----:B------:R-:W-:Y:S01]  /*08f0*/  CS2R R6, SRZ ;  /* 0x0000000000067805 */ /* 0x000fe2000001ff00 */
[----:B------:R0:W-:Y:S04]  /*0900*/  STL [R1+0x1468], R4 ;  /* 0x0014680401007387 */ /* 0x0001e80000100800 */
[----:B------:R-:W-:Y:S04]  /*0910*/  STL [R1+0x146c], R5 ;  /* 0x00146c0501007387 */ /* 0x000fe80000100800 */
[----:B------:R-:W-:Y:S01]  /*0920*/  STL [R1+0xa0], RZ ;  /* 0x0000a0ff01007387 */ /* 0x000fe20000100800 */
[----:B0-----:R-:W-:-:S03]  /*0930*/  IMAD.SHL.U32 R4, R0, 0x40, RZ ;  /* 0x0000004000047824 */ /* 0x001fc600078e00ff */
[----:B------:R-:W-:Y:S02]  /*0940*/  STL [R1+0xa4], RZ ;  /* 0x0000a4ff01007387 */ /* 0x000fe40000100800 */
[C---:B------:R-:W-:Y:S02]  /*0950*/  IADD3 R0, R4.reuse, 0x1, RZ ;  /* 0x0000000104007810 */ /* 0x040fe40007ffe0ff */
[----:B------:R-:W-:Y:S01]  /*0960*/  STL [R1+0xa8], RZ ;  /* 0x0000a8ff01007387 */ /* 0x000fe20000100800 */
[C---:B------:R-:W-:Y:S02]  /*0970*/  IADD3 R60, R4.reuse, 0x2, RZ ;  /* 0x00000002043c7810 */ /* 0x040fe40007ffe0ff */
[C---:B------:R-:W-:Y:S01]  /*0980*/  IADD3 R3, R4.reuse, 0x3, RZ ;  /* 0x0000000304037810 */ /* 0x040fe20007ffe0ff */
[----:B------:R-:W-:Y:S01]  /*0990*/  STL [R1+0xac], RZ ;  /* 0x0000acff01007387 */ /* 0x000fe20000100800 */
[----:B------:R-:W-:-:S03]  /*09a0*/  IADD3 R61, R4, 0x29, RZ ;  /* 0x00000029043d7810 */ /* 0x000fc60007ffe0ff */
[----:B------:R-:W-:Y:S04]  /*09b0*/  STL [R1+0xb0], RZ ;  /* 0x0000b0ff01007387 */ /* 0x000fe80000100800 */
        /* <DEDUP_REMOVED lines=27> */
[----:B------:R-:W-:Y:S04]  /*0b70*/  STL [R1+0x758], R4 ;  /* 0x0007580401007387 */ /* 0x000fe80000100800 */
[----:B------:R0:W-:Y:S04]  /*0b80*/  STL [R1+0x1370], R0 ;  /* 0x0013700001007387 */ /* 0x0001e80000100800 */
[----:B------:R1:W-:Y:S04]  /*0b90*/  STL [R1+0x136c], R60 ;  /* 0x00136c3c01007387 */ /* 0x0003e80000100800 */
[----:B------:R2:W-:Y:S01]  /*0ba0*/  STL [R1+0x1374], R3 ;  /* 0x0013740301007387 */ /* 0x0005e20000100800 */
[----:B0-----:R-:W-:-:S03]  /*0bb0*/  IADD3 R0, R4, 0x4, RZ ;  /* 0x0000000404007810 */ /* 0x001fc60007ffe0ff */
[----:B------:R-:W0:Y:S01]  /*0bc0*/  S2R R5, SR_TID.X ;  /* 0x0000000000057919 */ /* 0x000e220000002100 */
[----:B-1----:R-:W-:-:S03]  /*0bd0*/  IADD3 R60, R4, 0x5, RZ ;  /* 0x00000005043c7810 */ /* 0x002fc60007ffe0ff */
[----:B------:R1:W-:Y:S01]  /*0be0*/  STL [R1+0x1378], R0 ;  /* 0x0013780001007387 */ /* 0x0003e20000100800 */
[----:B--2---:R-:W-:-:S03]  /*0bf0*/  IADD3 R3, R4, 0x6, RZ ;  /* 0x0000000604037810 */ /* 0x004fc60007ffe0ff */
[----:B------:R2:W-:Y:S04]  /*0c00*/  STL [R1+0x137c], R60 ;  /* 0x00137c3c01007387 */ /* 0x0005e80000100800 */
[----:B------:R3:W-:Y:S01]  /*0c10*/  STL [R1+0x1380], R3 ;  /* 0x0013800301007387 */ /* 0x0007e20000100800 */
[C---:B-1----:R-:W-:Y:S02]  /*0c20*/  IADD3 R0, R4.reuse, 0x7, RZ ;  /* 0x0000000704007810 */ /* 0x042fe40007ffe0ff */
[----:B--2---:R-:W-:-:S03]  /*0c30*/  IADD3 R60, R4, 0x8, RZ ;  /* 0x00000008043c7810 */ /* 0x004fc60007ffe0ff */
[----:B------:R1:W-:Y:S01]  /*0c40*/  STL [R1+0x1384], R0 ;  /* 0x0013840001007387 */ /* 0x0003e20000100800 */
[----:B---3--:R-:W-:-:S03]  /*0c50*/  IADD3 R3, R4, 0x9, RZ ;  /* 0x0000000904037810 */ /* 0x008fc60007ffe0ff */
        /* <DEDUP_REMOVED lines=67> */
[----:B------:R-:W-:Y:S01]  /*1090*/  STL [R1+0x140c], R61 ;  /* 0x00140c3d01007387 */ /* 0x000fe20000100800 */
        /* <DEDUP_REMOVED lines=29> */
[----:B-1----:R-:W-:Y:S01]  /*1270*/  IADD3 R3, R4, 0x3a, RZ ;  /* 0x0000003a04037810 */ /* 0x002fe20007ffe0ff */
[----:B--2---:R-:W-:Y:S01]  /*1280*/  IMAD.SHL.U32 R0, R2, 0x80, RZ ;  /* 0x0000008002007824 */ /* 0x004fe200078e00ff */
[----:B------:R-:W-:-:S03]  /*1290*/  IADD3 R2, R4, 0x3c, RZ ;  /* 0x0000003c04027810 */ /* 0x000fc60007ffe0ff */
[----:B------:R1:W-:Y:S01]  /*12a0*/  STL [R1+0x1460], R3 ;  /* 0x0014600301007387 */ /* 0x0003e20000100800 */
[----:B---3--:R-:W-:-:S03]  /*12b0*/  IADD3 R60, R4, 0x3b, RZ ;  /* 0x0000003b043c7810 */ /* 0x008fc60007ffe0ff */
[----:B------:R0:W-:Y:S04]  /*12c0*/  STL [R1+0x1464], R2 ;  /* 0x0014640201007387 */ /* 0x0001e80000100800 */
[----:B------:R-:W-:Y:S01]  /*12d0*/  STL [R1+0x145c], R60 ;  /* 0x00145c3c01007387 */ /* 0x000fe20000100800 */
[----:B-1----:R-:W-:Y:S02]  /*12e0*/  IADD3 R3, R4, 0x3d, RZ ;  /* 0x0000003d04037810 */ /* 0x002fe40007ffe0ff */
[----:B0-----:R-:W-:-:S03]  /*12f0*/  LOP3.LUT R2, R0, 0x1f, R5, 0xf8, !PT ;  /* 0x0000001f00027812 */ /* 0x001fc600078ef805 */
[----:B------:R0:W-:Y:S02]  /*1300*/  STL [R1+0x1450], R3 ;  /* 0x0014500301007387 */ /* 0x0001e40000100800 */
[----:B0-----:R-:W-:Y:S02]  /*1310*/  LOP3.LUT R3, R5, 0x1f, RZ, 0xc0, !PT ;  /* 0x0000001f05037812 */ /* 0x001fe400078ec0ff */
[C---:B------:R-:W-:Y:S02]  /*1320*/  IADD3 R5, R4.reuse, 0x3e, RZ ;  /* 0x0000003e04057810 */ /* 0x040fe40007ffe0ff */
[----:B------:R-:W-:Y:S02]  /*1330*/  IADD3 R4, R4, 0x3f, RZ ;  /* 0x0000003f04047810 */ /* 0x000fe40007ffe0ff */
[----:B------:R-:W-:Y:S01]  /*1340*/  LOP3.LUT R0, R0, 0x20, R3, 0xfe, !PT ;  /* 0x0000002000007812 */ /* 0x000fe200078efe03 */
[----:B------:R0:W-:Y:S04]  /*1350*/  STL [R1+0x1434], R5 ;  /* 0x0014340501007387 */ /* 0x0001e80000100800 */
[----:B0-----:R0:W5:Y:S04]  /*1360*/  LDL.LU R5, [R1+0x146c] ;  /* 0x00146c0001057983 */ /* 0x0011680000300800 */
[----:B------:R1:W-:Y:S04]  /*1370*/  STL [R1+0x1430], R4 ;  /* 0x0014300401007387 */ /* 0x0003e80000100800 */
[----:B-1----:R0:W5:Y:S01]  /*1380*/  LDL.LU R4, [R1+0x1468] ;  /* 0x0014680001047983 */ /* 0x0021620000300800 */
[----:B------:R-:W-:-:S03]  /*1390*/  IMAD.MOV.U32 R3, RZ, RZ, c[0x0][0x180] ;  /* 0x00006000ff037624 */ /* 0x000fc600078e00ff */
[----:B------:R-:W-:Y:S02]  /*13a0*/  STL [R1+0x75c], R2 ;  /* 0x00075c0201007387 */ /* 0x000fe40000100800 */
[----:B------:R-:W-:Y:S02]  /*13b0*/  IADD3 R3, R3, 0x3f, RZ ;  /* 0x0000003f03037810 */ /* 0x000fe40007ffe0ff */
[----:B------:R1:W-:Y:S02]  /*13c0*/  STL [R1+0x76c], R0 ;  /* 0x00076c0001007387 */ /* 0x0003e40000100800 */
[----:B-1----:R-:W-:-:S05]  /*13d0*/  LOP3.LUT R0, R2, 0x40, RZ, 0xfc, !PT ;  /* 0x0000004002007812 */ /* 0x002fca00078efcff */
[----:B------:R1:W-:Y:S02]  /*13e0*/  STL [R1+0xf48], R0 ;  /* 0x000f480001007387 */ /* 0x0003e40000100800 */
[----:B-1----:R-:W-:-:S05]  /*13f0*/  LOP3.LUT R0, R2, 0x60, RZ, 0xfc, !PT ;  /* 0x0000006002007812 */ /* 0x002fca00078efcff */
[----:B------:R0:W-:Y:S01]  /*1400*/  STL [R1+0xf44], R0 ;  /* 0x000f440001007387 */ /* 0x0001e20000100800 */
[----:B------:R-:W-:Y:S05]  /*1410*/  @!P0 BRA `(.L_x_0) ;  /* 0x0003299000008947 */ /* 0x000fea0003800000 */
[----:B0-----:R-:W-:Y:S01]  /*1420*/  IABS R0, c[0x0][0x178] ;  /* 0x00005e0000007a13 */ /* 0x001fe20000000000 */
[----:B------:R-:W-:Y:S01]  /*1430*/  IMAD.MOV.U32 R29, RZ, RZ, R2 ;  /* 0x000000ffff1d7224 */ /* 0x000fe200078e0002 */
[----:B------:R-:W2:Y:S03]  /*1440*/  LDL R59, [R1+0x1454] ;  /* 0x00145400013b7983 */ /* 0x000ea60000100800 */
[----:B------:R-:W-:Y:S01]  /*1450*/  IMAD.MOV.U32 R11, RZ, RZ, R0 ;  /* 0x000000ffff0b7224 */ /* 0x000fe200078e0000 */
[----:B------:R-:W3:Y:S03]  /*1460*/  LDL R50, [R1+0x13f8] ;  /* 0x0013f80001327983 */ /* 0x000ee60000100800 */
[----:B------:R-:W0:Y:S01]  /*1470*/  I2F.RP R2, R11 ;  /* 0x0000000b00027306 */ /* 0x000e220000209400 */
[----:B------:R-:W4:Y:S04]  /*1480*/  LDL R40, [R1+0x1420] ;  /* 0x0014200001287983 */ /* 0x000f280000100800 */
[----:B------:R-:W2:Y:S04]  /*1490*/  LDL R39, [R1+0x1424] ;  /* 0x0014240001277983 */ /* 0x000ea80000100800 */
[----:B------:R-:W2:Y:S04]  /*14a0*/  LDL R38, [R1+0x1428] ;  /* 0x0014280001267983 */ /* 0x000ea80000100800 */
[----:B------:R-:W2:Y:S01]  /*14b0*/  LDL R37, [R1+0x142c] ;  /* 0x00142c0001257983 */ /* 0x000ea20000100800 */
[----:B0-----:R-:W0:Y:S03]  /*14c0*/  MUFU.RCP R2, R2 ;  /* 0x0000000200027308 */ /* 0x001e260000001000 */
[----:B------:R-:W2:Y:S04]  /*14d0*/  LDL R31, [R1+0x1448] ;  /* 0x00144800011f7983 */ /* 0x000ea80000100800 */
[----:B------:R-:W2:Y:S04]  /*14e0*/  LDL R32, [R1+0x144c] ;  /* 0x00144c0001207983 */ /* 0x000ea80000100800 */
[----:B------:R-:W2:Y:S04]  /*14f0*/  LDL R33, [R1+0x1438] ;  /* 0x0014380001217983 */ /* 0x000ea80000100800 */
[----:B------:R-:W2:Y:S01]  /*1500*/  LDL R34, [R1+0x1440] ;  /* 0x0014400001227983 */ /* 0x000ea20000100800 */
[----:B0-----:R-:W-:-:S03]  /*1510*/  IADD3 R2, R2, 0xffffffe, RZ ;  /* 0x0ffffffe02027810 */ /* 0x001fc60007ffe0ff */
[----:B------:R-:W2:Y:S01]  /*1520*/  LDL R35, [R1+0x1444] ;  /* 0x0014440001237983 */ /* 0x000ea20000100800 */
[----:B------:R0:W-:Y:S03]  /*1530*/  F2I.FTZ.U32.TRUNC.NTZ R7, R2 ;  /* 0x0000000200077305 */ /* 0x0001e6000021f000 */
[----:B------:R-:W2:Y:S04]  /*1540*/  LDL R47, [R1+0x1404] ;  /* 0x00140400012f7983 */ /* 0x000ea80000100800 */
[----:B------:R-:W2:Y:S01]  /*1550*/  LDL R46, [R1+0x1408] ;  /* 0x00140800012e7983 */ /* 0x000ea20000100800 */
[----:B0-----:R-:W-:-:S03]  /*1560*/  IABS R2, R29 ;  /* 0x0000001d00027213 */ /* 0x001fc60000000000 */
[----:B------:R-:W2:Y:S04]  /*1570*/  LDL R54, [R1+0x13e4] ;  /* 0x0013e40001367983 */ /* 0x000ea80000100800 */
[----:B------:R-:W2:Y:S01]  /*1580*/  LDL R29, [R1+0x76c] ;  /* 0x00076c00011d7983 */ /* 0x000ea20000100800 */
[----:B------:R-:W-:Y:S01]  /*1590*/  IMAD.MOV.U32 R45, RZ, RZ, R61 ;  /* 0x000000ffff2d7224 */ /* 0x000fe200078e003d */
[----:B------:R-:W-:Y:S02]  /*15a0*/  IABS R61, c[0x0][0x17c] ;  /* 0x00005f00003d7a13 */ /* 0x000fe40000000000 */
[----:B------:R-:W3:Y:S02]  /*15b0*/  LDL R55, [R1+0x13e0] ;  /* 0x0013e00001377983 */ /* 0x000ee40000100800 */
[----:B------:R-:W0:Y:S02]  /*15c0*/  I2F.RP R0, R61 ;  /* 0x0000003d00007306 */ /* 0x000e240000209400 */
[----:B------:R-:W3:Y:S04]  /*15d0*/  LDL R42, [R1+0x1418] ;  /* 0x00141800012a7983 */ /* 0x000ee80000100800 */
[----:B------:R-:W3:Y:S04]  /*15e0*/  LDL R41, [R1+0x141c] ;  /* 0x00141c0001297983 */ /* 0x000ee80000100800 */
[----:B------:R-:W3:Y:S04]  /*15f0*/  LDL R48, [R1+0x1400] ;  /* 0x0014000001307983 */ /* 0x000ee80000100800 */
[----:B------:R-:W3:Y:S01]  /*1600*/  LDL R51, [R1+0x13f4] ;  /* 0x0013f40001337983 */ /* 0x000ee20000100800 */
[----:B0-----:R-:W0:Y:S01]  /*1610*/  MUFU.RCP R0, R0 ;  /* 0x0000000000007308 */ /* 0x001e220000001000 */
[----:B------:R-:W-:-:S02]  /*1620*/  IMAD.MOV.U32 R6, RZ, RZ, RZ ;  /* 0x000000ffff067224 */ /* 0x000fc400078e00ff */
[----:B------:R-:W3:Y:S04]  /*1630*/  LDL R52, [R1+0x13f0] ;  /* 0x0013f00001347983 */ /* 0x000ee80000100800 */
[----:B------:R-:W3:Y:S04]  /*1640*/  LDL R56, [R1+0x13dc] ;  /* 0x0013dc0001387983 */ /* 0x000ee80000100800 */
[----:B------:R-:W3:Y:S04]  /*1650*/  LDL R57, [R1+0x13d8] ;  /* 0x0013d80001397983 */ /* 0x000ee80000100800 */
[----:B------:R-:W3:Y:S01]  /*1660*/  LDL R49, [R1+0x13fc] ;  /* 0x0013fc0001317983 */ /* 0x000ee20000100800 */
[----:B0-----:R-:W-:-:S03]  /*1670*/  IADD3 R0, R0, 0xffffffe, RZ ;  /* 0x0ffffffe00007810 */ /* 0x001fc60007ffe0ff */
[----:B------:R-:W3:Y:S01]  /*1680*/  LDL R53, [R1+0x13ec] ;  /* 0x0013ec0001357983 */ /* 0x000ee20000100800 */
[----:B-----5:R0:W1:Y:S03]  /*1690*/  F2I.FTZ.U32.TRUNC.NTZ R5, R0 ;  /* 0x0000000000057305 */ /* 0x020066000021f000 */
[----:B------:R-:W3:Y:S04]  /*16a0*/  LDL R58, [R1+0x13e8] ;  /* 0x0013e800013a7983 */ /* 0x000ee80000100800 */
[----:B------:R-:W3:Y:S01]  /*16b0*/  LDL R36, [R1+0x143c] ;  /* 0x00143c0001247983 */ /* 0x000ee20000100800 */
[----:B0-----:R-:W-:-:S03]  /*16c0*/  IMAD.MOV R0, RZ, RZ, -R7 ;  /* 0x000000ffff007224 */ /* 0x001fc600078e0a07 */
[----:B------:R-:W3:Y:S01]  /*16d0*/  LDL R30, [R1+0x1458] ;  /* 0x00145800011e7983 */ /* 0x000ee20000100800 */
[----:B------:R-:W-:-:S03]  /*16e0*/  IMAD R4, R0, R11, RZ ;  /* 0x0000000b00047224 */ /* 0x000fc600078e02ff */
[----:B------:R-:W3:Y:S01]  /*16f0*/  LDL R44, [R1+0x1410] ;  /* 0x00141000012c7983 */ /* 0x000ee20000100800 */
[----:B------:R-:W-:Y:S01]  /*1700*/  IMAD.HI.U32 R6, R7, R4, R6 ;  /* 0x0000000407067227 */ /* 0x000fe200078e0006 */
[----:B------:R-:W-:Y:S02]  /*1710*/  SHF.R.S32.HI R4, RZ, 0x1f, R3 ;  /* 0x0000001fff047819 */ /* 0x000fe40000011403 */
[----:B------:R-:W3:Y:S01]  /*1720*/  LDL R43, [R1+0x1414] ;  /* 0x00141400012b7983 */ /* 0x000ee20000100800 */
[----:B------:R-:W-:Y:S01]  /*1730*/  IMAD.MOV.U32 R7, RZ, RZ, R2 ;  /* 0x000000ffff077224 */ /* 0x000fe200078e0002 */
[----:B------:R-:W-:-:S03]  /*1740*/  LEA.HI R3, R4, R3, RZ, 0x6 ;  /* 0x0000000304037211 */ /* 0x000fc600078f30ff */
[----:B------:R-:W-:-:S04]  /*1750*/  IMAD.HI.U32 R8, R6, R7, RZ ;  /* 0x0000000706087227 */ /* 0x000fc800078e00ff */
[----:B------:R-:W-:Y:S01]  /*1760*/  IMAD.MOV R8, RZ, RZ, -R8 ;  /* 0x000000ffff087224 */ /* 0x000fe200078e0a08 */
[----:B------:R0:W-:Y:S03]  /*1770*/  STL [R1+0x328], R3 ;  /* 0x0003280301007387 */ /* 0x0001e60000100800 */
[----:B0-----:R-:W-:-:S05]  /*1780*/  IMAD R3, R11, R8, R7 ;  /* 0x000000080b037224 */ /* 0x001fca00078e0207 */
[----:B------:R0:W-:Y:S01]  /*1790*/  STL [R1+0x1c], R3 ;  /* 0x00001c0301007387 */ /* 0x0001e20000100800 */
[----:B--2---:R-:W-:-:S05]  /*17a0*/  IABS R0, R29 ;  /* 0x0000001d00007213 */ /* 0x004fca0000000000 */
[----:B------:R-:W-:-:S04]  /*17b0*/  IMAD.HI.U32 R2, R6, R0, RZ ;  /* 0x0000000006027227 */ /* 0x000fc800078e00ff */
[----:B------:R-:W-:-:S04]  /*17c0*/  IMAD.MOV R2, RZ, RZ, -R2 ;  /* 0x000000ffff027224 */ /* 0x000fc800078e0a02 */
[----:B------:R-:W-:-:S05]  /*17d0*/  IMAD R0, R11, R2, R0 ;  /* 0x000000020b007224 */ /* 0x000fca00078e0200 */
[----:B------:R2:W-:Y:S04]  /*17e0*/  STL [R1+0x18], R0 ;  /* 0x0000180001007387 */ /* 0x0005e80000100800 */
[----:B------:R-:W2:Y:S02]  /*17f0*/  LDL R28, [R1+0xf48] ;  /* 0x000f4800011c7983 */ /* 0x000ea40000100800 */
[----:B--2---:R-:W-:Y:S02]  /*1800*/  IABS R9, R28 ;  /* 0x0000001c00097213 */ /* 0x004fe40000000000 */
[----:B------:R-:W2:Y:S01]  /*1810*/  LDL R28, [R1+0xf44] ;  /* 0x000f4400011c7983 */ /* 0x000ea20000100800 */
[----:B------:R-:W-:Y:S02]  /*1820*/  IMAD.MOV.U32 R29, RZ, RZ, R59 ;  /* 0x000000ffff1d7224 */ /* 0x000fe400078e003b */
[----:B-1----:R-:W-:Y:S01]  /*1830*/  IMAD.MOV R59, RZ, RZ, -R5 ;  /* 0x000000ffff3b7224 */ /* 0x002fe200078e0a05 */
[----:B--2---:R-:W-:-:S02]  /*1840*/  IABS R7, R28 ;  /* 0x0000001c00077213 */ /* 0x004fc40000000000 */
[----:B------:R-:W2:Y:S01]  /*1850*/  LDL R28, [R1+0x1430] ;  /* 0x00143000011c7983 */ /* 0x000ea20000100800 */
[----:B------:R-:W-:Y:S02]  /*1860*/  IMAD R59, R59, R61, RZ ;  /* 0x0000003d3b3b7224 */ /* 0x000fe400078e02ff */
[----:B------:R-:W-:-:S04]  /*1870*/  IMAD.MOV.U32 R4, RZ, RZ, RZ ;  /* 0x000000ffff047224 */ /* 0x000fc800078e00ff */
[----:B------:R-:W-:Y:S01]  /*1880*/  IMAD.HI.U32 R59, R5, R59, R4 ;  /* 0x0000003b053b7227 */ /* 0x000fe200078e0004 */
[----:B--2---:R-:W-:Y:S02]  /*1890*/  IABS R5, R28 ;  /* 0x0000001c00057213 */ /* 0x004fe40000000000 */
[----:B------:R-:W0:Y:S02]  /*18a0*/  LDL R28, [R1+0x1434] ;  /* 0x00143400011c7983 */ /* 0x000e240000100800 */
[----:B0-----:R-:W-:Y:S02]  /*18b0*/  IABS R3, R28 ;  /* 0x0000001c00037213 */ /* 0x001fe40000000000 */
[----:B------:R-:W2:Y:S01]  /*18c0*/  LDL R28, [R1+0x1450] ;  /* 0x00145000011c7983 */ /* 0x000ea20000100800 */
[----:B------:R-:W-:-:S04]  /*18d0*/  IMAD.HI.U32 R10, R6, R9, RZ ;  /* 0x00000009060a7227 */ /* 0x000fc800078e00ff */
[----:B------:R-:W-:-:S04]  /*18e0*/  IMAD.HI.U32 R8, R6, R7, RZ ;  /* 0x0000000706087227 */ /* 0x000fc800078e00ff */
[----:B------:R-:W-:-:S04]  /*18f0*/  IMAD.HI.U32 R6, R59, R5, RZ ;  /* 0x000000053b067227 */ /* 0x000fc800078e00ff */
[----:B------:R-:W-:-:S04]  /*1900*/  IMAD.HI.U32 R4, R59, R3, RZ ;  /* 0x000000033b047227 */ /* 0x000fc800078e00ff */
[----:B------:R-:W-:Y:S02]  /*1910*/  IMAD.MOV R10, RZ, RZ, -R10 ;  /* 0x000000ffff0a7224 */ /* 0x000fe400078e0a0a */
[----:B------:R-:W-:Y:S02]  /*1920*/  IMAD.MOV R8, RZ, RZ, -R8 ;  /* 0x000000ffff087224 */ /* 0x000fe400078e0a08 */
[----:B------:R-:W-:Y:S02]  /*1930*/  IMAD.MOV R6, RZ, RZ, -R6 ;  /* 0x000000ffff067224 */ /* 0x000fe400078e0a06 */
[----:B------:R-:W-:Y:S02]  /*1940*/  IMAD.MOV R4, RZ, RZ, -R4 ;  /* 0x000000ffff047224 */ /* 0x000fe400078e0a04 */
[C---:B------:R-:W-:Y:S02]  /*1950*/  IMAD R9, R11.reuse, R10, R9 ;  /* 0x0000000a0b097224 */ /* 0x040fe400078e0209 */
[----:B------:R-:W-:-:S02]  /*1960*/  IMAD R7, R11, R8, R7 ;  /* 0x000000080b077224 */ /* 0x000fc400078e0207 */
[C---:B------:R-:W-:Y:S02]  /*1970*/  IMAD R5, R61.reuse, R6, R5 ;  /* 0x000000063d057224 */ /* 0x040fe400078e0205 */
[----:B------:R-:W-:Y:S01]  /*1980*/  IMAD R3, R61, R4, R3 ;  /* 0x000000043d037224 */ /* 0x000fe200078e0203 */
[----:B------:R-:W-:Y:S04]  /*1990*/  STL [R1+0x14], R9 ;  /* 0x0000140901007387 */ /* 0x000fe80000100800 */
[----:B------:R0:W-:Y:S04]  /*19a0*/  STL [R1+0x10], R7 ;  /* 0x0000100701007387 */ /* 0x0001e80000100800 */
[----:B------:R1:W-:Y:S04]  /*19b0*/  STL [R1+0xc], R5 ;  /* 0x00000c0501007387 */ /* 0x0003e80000100800 */
[----:B------:R3:W-:Y:S01]  /*19c0*/  STL [R1+0x8], R3 ;  /* 0x0000080301007387 */ /* 0x0007e20000100800 */
[----:B--2---:R-:W-:-:S05]  /*19d0*/  IABS R0, R28 ;  /* 0x0000001c00007213 */ /* 0x004fca0000000000 */
[----:B------:R-:W-:-:S04]  /*19e0*/  IMAD.HI.U32 R2, R59, R0, RZ ;  /* 0x000000003b027227 */ /* 0x000fc800078e00ff */
[----:B------:R-:W-:-:S04]  /*19f0*/  IMAD.MOV R2, RZ, RZ, -R2 ;  /* 0x000000ffff027224 */ /* 0x000fc800078e0a02 */
[----:B------:R-:W-:-:S05]  /*1a00*/  IMAD R0, R61, R2, R0 ;  /* 0x000000023d007224 */ /* 0x000fca00078e0200 */
[----:B------:R-:W-:Y:S04]  /*1a10*/  STL [R1+0x4], R0 ;  /* 0x0000040001007387 */ /* 0x000fe80000100800 */
[----:B------:R-:W2:Y:S01]  /*1a20*/  LDL R28, [R1+0x1464] ;  /* 0x00146400011c7983 */ /* 0x000ea20000100800 */
[----:B------:R-:W-:Y:S02]  /*1a30*/  IABS R60, R60 ;  /* 0x0000003c003c7213 */ /* 0x000fe40000000000 */
[----:B------:R-:W-:-:S03]  /*1a40*/  IABS R2, R29 ;  /* 0x0000001d00027213 */ /* 0x000fc60000000000 */
[----:B0-----:R-:W-:-:S04]  /*1a50*/  IMAD.HI.U32 R7, R59, R60, RZ ;  /* 0x0000003c3b077227 */ /* 0x001fc800078e00ff */
[----:B-1----:R-:W-:-:S04]  /*1a60*/  IMAD.HI.U32 R5, R59, R2, RZ ;  /* 0x000000023b057227 */ /* 0x002fc800078e00ff */
[----:B------:R-:W-:Y:S02]  /*1a70*/  IMAD.MOV R7, RZ, RZ, -R7 ;  /* 0x000000ffff077224 */ /* 0x000fe400078e0a07 */
[----:B------:R-:W-:Y:S02]  /*1a80*/  IMAD.MOV R5, RZ, RZ, -R5 ;  /* 0x000000ffff057224 */ /* 0x000fe400078e0a05 */
[C---:B------:R-:W-:Y:S01]  /*1a90*/  IMAD R60, R61.reuse, R7, R60 ;  /* 0x000000073d3c7224 */ /* 0x040fe200078e023c */
[----:B------:R-:W-:Y:S01]  /*1aa0*/  IABS R7, R34 ;  /* 0x0000002200077213 */ /* 0x000fe20000000000 */
[----:B------:R-:W-:Y:S01]  /*1ab0*/  IMAD R2, R61, R5, R2 ;  /* 0x000000053d027224 */ /* 0x000fe200078e0202 */
[----:B--2---:R-:W-:Y:S02]  /*1ac0*/  IABS R8, R28 ;  /* 0x0000001c00087213 */ /* 0x004fe40000000000 */
[----:B------:R-:W2:Y:S01]  /*1ad0*/  LDL R28, [R1+0x1460] ;  /* 0x00146000011c7983 */ /* 0x000ea20000100800 */
[----:B------:R-:W-:Y:S01]  /*1ae0*/  IABS R5, R32 ;  /* 0x0000002000057213 */ /* 0x000fe20000000000 */
[----:B------:R-:W-:-:S04]  /*1af0*/  IMAD.HI.U32 R10, R59, R7, RZ ;  /* 0x000000073b0a7227 */ /* 0x000fc800078e00ff */
[----:B------:R-:W-:-:S04]  /*1b00*/  IMAD.HI.U32 R12, R59, R5, RZ ;  /* 0x000000053b0c7227 */ /* 0x000fc800078e00ff */
[----:B------:R-:W-:Y:S02]  /*1b10*/  IMAD.MOV R10, RZ, RZ, -R10 ;  /* 0x000000ffff0a7224 */ /* 0x000fe400078e0a0a */
[----:B------:R-:W-:-:S04]  /*1b20*/  IMAD.HI.U32 R9, R59, R8, RZ ;  /* 0x000000083b097227 */ /* 0x000fc800078e00ff */
[----:B------:R-:W-:Y:S02]  /*1b30*/  IMAD.MOV R12, RZ, RZ, -R12 ;  /* 0x000000ffff0c7224 */ /* 0x000fe400078e0a0c */
[C---:B------:R-:W-:Y:S01]  /*1b40*/  IMAD R7, R61.reuse, R10, R7 ;  /* 0x0000000a3d077224 */ /* 0x040fe200078e0207 */
[----:B------:R-:W-:Y:S01]  /*1b50*/  IABS R10, R37 ;  /* 0x00000025000a7213 */ /* 0x000fe20000000000 */
[----:B------:R-:W-:Y:S02]  /*1b60*/  IMAD.MOV R9, RZ, RZ, -R9 ;  /* 0x000000ffff097224 */ /* 0x000fe400078e0a09 */
[----:B------:R-:W-:Y:S01]  /*1b70*/  IMAD R5, R61, R12, R5 ;  /* 0x0000000c3d057224 */ /* 0x000fe200078e0205 */
[----:B------:R-:W-:Y:S01]  /*1b80*/  IABS R12, R39 ;  /* 0x00000027000c7213 */ /* 0x000fe20000000000 */
[----:B------:R-:W-:Y:S01]  /*1b90*/  IMAD.HI.U32 R17, R59, R10, RZ ;  /* 0x0000000a3b117227 */ /* 0x000fe200078e00ff */
[----:B---3--:R-:W-:-:S03]  /*1ba0*/  IABS R3, R30 ;  /* 0x0000001e00037213 */ /* 0x008fc60000000000 */
[----:B------:R-:W-:Y:S02]  /*1bb0*/  IMAD R8, R61, R9, R8 ;  /* 0x000000093d087224 */ /* 0x000fe400078e0208 */
[----:B------:R-:W-:-:S04]  /*1bc0*/  IMAD.HI.U32 R15, R59, R12, RZ ;  /* 0x0000000c3b0f7227 */ /* 0x000fc800078e00ff */
[----:B------:R-:W-:Y:S01]  /*1bd0*/  IMAD.MOV R17, RZ, RZ, -R17 ;  /* 0x000000ffff117224 */ /* 0x000fe200078e0a11 */
[----:B------:R0:W-:Y:S01]  /*1be0*/  STL [R1], R8 ;  /* 0x0000000801007387 */ /* 0x0001e20000100800 */
[----:B------:R-:W-:-:S04]  /*1bf0*/  IMAD.HI.U32 R4, R59, R3, RZ ;  /* 0x000000033b047227 */ /* 0x000fc800078e00ff */
[----:B------:R-:W-:Y:S02]  /*1c00*/  IMAD.MOV R15, RZ, RZ, -R15 ;  /* 0x000000ffff0f7224 */ /* 0x000fe400078e0a0f */
[C---:B------:R-:W-:Y:S01]  /*1c10*/  IMAD R10, R61.reuse, R17, R10 ;  /* 0x000000113d0a7224 */ /* 0x040fe200078e020a */
[----:B------:R-:W-:Y:S02]  /*1c20*/  IABS R17, R44 ;  /* 0x0000002c00117213 */ /* 0x000fe40000000000 */
[----:B0-----:R-:W-:Y:S01]  /*1c30*/  IABS R8, R35 ;  /* 0x0000002300087213 */ /* 0x001fe20000000000 */
[----:B------:R-:W-:Y:S02]  /*1c40*/  IMAD.MOV R4, RZ, RZ, -R4 ;  /* 0x000000ffff047224 */ /* 0x000fe400078e0a04 */
[----:B------:R-:W-:Y:S01]  /*1c50*/  IMAD R12, R61, R15, R12 ;  /* 0x0000000f3d0c7224 */ /* 0x000fe200078e020c */
[----:B------:R-:W-:Y:S01]  /*1c60*/  IABS R15, R42 ;  /* 0x0000002a000f7213 */ /* 0x000fe20000000000 */
[----:B------:R-:W-:-:S04]  /*1c70*/  IMAD.HI.U32 R9, R59, R8, RZ ;  /* 0x000000083b097227 */ /* 0x000fc800078e00ff */
[----:B------:R-:W-:-:S04]  /*1c80*/  IMAD.HI.U32 R20, R59, R17, RZ ;  /* 0x000000113b147227 */ /* 0x000fc800078e00ff */
[----:B------:R-:W-:Y:S01]  /*1c90*/  IMAD R3, R61, R4, R3 ;  /* 0x000000043d037224 */ /* 0x000fe200078e0203 */
[----:B------:R-:W-:Y:S01]  /*1ca0*/  IABS R4, R31 ;  /* 0x0000001f00047213 */ /* 0x000fe20000000000 */
[----:B------:R-:W-:Y:S02]  /*1cb0*/  IMAD.MOV R9, RZ, RZ, -R9 ;  /* 0x000000ffff097224 */ /* 0x000fe400078e0a09 */
[----:B------:R-:W-:-:S04]  /*1cc0*/  IMAD.HI.U32 R22, R59, R15, RZ ;  /* 0x0000000f3b167227 */ /* 0x000fc800078e00ff */
[----:B------:R-:W-:Y:S02]  /*1cd0*/  IMAD.MOV R20, RZ, RZ, -R20 ;  /* 0x000000ffff147224 */ /* 0x000fe400078e0a14 */
[----:B------:R-:W-:Y:S01]  /*1ce0*/  IMAD R8, R61, R9, R8 ;  /* 0x000000093d087224 */ /* 0x000fe200078e0208 */
[----:B------:R-:W-:Y:S01]  /*1cf0*/  IABS R9, R36 ;  /* 0x0000002400097213 */ /* 0x000fe20000000000 */
[----:B------:R-:W-:-:S04]  /*1d00*/  IMAD.HI.U32 R13, R59, R4, RZ ;  /* 0x000000043b0d7227 */ /* 0x000fc800078e00ff */
[----:B------:R-:W-:Y:S02]  /*1d10*/  IMAD.MOV R22, RZ, RZ, -R22 ;  /* 0x000000ffff167224 */ /* 0x000fe400078e0a16 */
[C---:B------:R-:W-:Y:S01]  /*1d20*/  IMAD R17, R61.reuse, R20, R17 ;  /* 0x000000143d117224 */ /* 0x040fe200078e0211 */
[----:B------:R-:W-:Y:S01]  /*1d30*/  IABS R20, R47 ;  /* 0x0000002f00147213 */ /* 0x000fe20000000000 */
[----:B------:R-:W-:Y:S02]  /*1d40*/  IMAD.MOV R13, RZ, RZ, -R13 ;  /* 0x000000ffff0d7224 */ /* 0x000fe400078e0a0d */
[----:B------:R-:W-:Y:S01]  /*1d50*/  IMAD R15, R61, R22, R15 ;  /* 0x000000163d0f7224 */ /* 0x000fe200078e020f */
[----:B------:R-:W-:Y:S01]  /*1d60*/  IABS R22, R49 ;  /* 0x0000003100167213 */ /* 0x000fe20000000000 */
[C---:B------:R-:W-:Y:S01]  /*1d70*/  IMAD.HI.U32 R18, R59.reuse, R9, RZ ;  /* 0x000000093b127227 */ /* 0x040fe200078e00ff */
[----:B------:R-:W-:Y:S03]  /*1d80*/  STL [R1+0x15a0], R60 ;  /* 0x0015a03c01007387 */ /* 0x000fe60000100800 */
[----:B------:R-:W-:-:S04]  /*1d90*/  IMAD.HI.U32 R27, R59, R20, RZ ;  /* 0x000000143b1b7227 */ /* 0x000fc800078e00ff */
[----:B------:R-:W-:Y:S02]  /*1da0*/  IMAD R4, R61, R13, R4 ;  /* 0x0000000d3d047224 */ /* 0x000fe400078e0204 */
[----:B------:R-:W-:Y:S02]  /*1db0*/  IMAD.MOV R18, RZ, RZ, -R18 ;  /* 0x000000ffff127224 */ /* 0x000fe400078e0a12 */
[----:B------:R-:W-:-:S04]  /*1dc0*/  IMAD.HI.U32 R25, R59, R22, RZ ;  /* 0x000000163b197227 */ /* 0x000fc800078e00ff */
[----:B------:R-:W-:Y:S02]  /*1dd0*/  IMAD.MOV R27, RZ, RZ, -R27 ;  /* 0x000000ffff1b7224 */ /* 0x000fe400078e0a1b */
[C---:B------:R-:W-:Y:S02]  /*1de0*/  IMAD R9, R61.reuse, R18, R9 ;  /* 0x000000123d097224 */ /* 0x040fe400078e0209 */
[----:B------:R-:W-:Y:S02]  /*1df0*/  IMAD.MOV R25, RZ, RZ, -R25 ;  /* 0x000000ffff197224 */ /* 0x000fe400078e0a19 */
[C---:B------:R-:W-:Y:S02]  /*1e00*/  IMAD R20, R61.reuse, R27, R20 ;  /* 0x0000001b3d147224 */ /* 0x040fe400078e0214 */
[----:B------:R-:W-:Y:S01]  /*1e10*/  IMAD R22, R61, R25, R22 ;  /* 0x000000193d167224 */ /* 0x000fe200078e0216 */
[----:B------:R-:W-:Y:S01]  /*1e20*/  IABS R25, R52 ;  /* 0x0000003400197213 */ /* 0x000fe20000000000 */
[----:B------:R-:W-:Y:S01]  /*1e30*/  IMAD.MOV.U32 R52, RZ, RZ, R56 ;  /* 0x000000ffff347224 */ /* 0x000fe200078e0038 */
[----:B------:R-:W-:Y:S01]  /*1e40*/  IABS R27, R58 ;  /* 0x0000003a001b7213 */ /* 0x000fe20000000000 */
[----:B------:R-:W-:Y:S01]  /*1e50*/  IMAD.MOV.U32 R56, RZ, RZ, R57 ;  /* 0x000000ffff387224 */ /* 0x000fe200078e0039 */
[----:B--2---:R-:W-:-:S05]  /*1e60*/  IABS R0, R28 ;  /* 0x0000001c00007213 */ /* 0x004fca0000000000 */
[----:B------:R-:W-:-:S04]  /*1e70*/  IMAD.HI.U32 R6, R59, R0, RZ ;  /* 0x000000003b067227 */ /* 0x000fc800078e00ff */
[----:B------:R-:W-:-:S04]  /*1e80*/  IMAD.MOV R6, RZ, RZ, -R6 ;  /* 0x000000ffff067224 */ /* 0x000fc800078e0a06 */
[----:B------:R-:W-:Y:S01]  /*1e90*/  IMAD R0, R61, R6, R0 ;  /* 0x000000063d007224 */ /* 0x000fe200078e0200 */
[----:B------:R-:W-:-:S05]  /*1ea0*/  IABS R6, R33 ;  /* 0x0000002100067213 */ /* 0x000fca0000000000 */
[----:B------:R-:W-:-:S04]  /*1eb0*/  IMAD.HI.U32 R11, R59, R6, RZ ;  /* 0x000000063b0b7227 */ /* 0x000fc800078e00ff */
[----:B------:R-:W-:Y:S01]  /*1ec0*/  IMAD.MOV R11, RZ, RZ, -R11 ;  /* 0x000000ffff0b7224 */ /* 0x000fe200078e0a0b */
[----:B------:R-:W-:Y:S03]  /*1ed0*/  STL [R1+0x15a4], R0 ;  /* 0x0015a40001007387 */ /* 0x000fe60000100800 */
[----:B------:R-:W-:Y:S01]  /*1ee0*/  IMAD R6, R61, R11, R6 ;  /* 0x0000000b3d067224 */ /* 0x000fe200078e0206 */
[----:B------:R-:W-:Y:S04]  /*1ef0*/  STL [R1+0x15a8], R2 ;  /* 0x0015a80201007387 */ /* 0x000fe80000100800 */
[----:B------:R-:W-:Y:S04]  /*1f00*/  STL [R1+0x15ac], R3 ;  /* 0x0015ac0301007387 */ /* 0x000fe80000100800 */
[----:B------:R-:W-:Y:S04]  /*1f10*/  STL [R1+0x15b0], R4 ;  /* 0x0015b00401007387 */ /* 0x000fe80000100800 */
[----:B------:R-:W-:Y:S04]  /*1f20*/  STL [R1+0x15b4], R5 ;  /* 0x0015b40501007387 */ /* 0x000fe80000100800 */
[----:B------:R-:W-:Y:S04]  /*1f30*/  STL [R1+0x15b8], R6 ;  /* 0x0015b80601007387 */ /* 0x000fe80000100800 */
[----:B------:R0:W-:Y:S04]  /*1f40*/  STL [R1+0x1598], R7 ;  /* 0x0015980701007387 */ /* 0x0001e80000100800 */
[----:B------:R-:W-:Y:S04]  /*1f50*/  STL [R1+0x1594], R8 ;  /* 0x0015940801007387 */ /* 0x000fe80000100800 */
[----:B------:R-:W-:Y:S04]  /*1f60*/  STL [R1+0x1590], R9 ;  /* 0x0015900901007387 */ /* 0x000fe80000100800 */
[----:B------:R-:W-:Y:S04]  /*1f70*/  STL [R1+0x159c], R10 ;  /* 0x00159c0a01007387 */ /* 0x000fe80000100800 */
[----:B------:R1:W-:Y:S04]  /*1f80*/  STL [R1+0x158c], R20 ;  /* 0x00158c1401007387 */ /* 0x0003e80000100800 */
[----:B------:R-:W2:Y:S04]  /*1f90*/  LDL R58, [R1+0x13d0] ;  /* 0x0013d000013a7983 */ /* 0x000ea80000100800 */
[----:B------:R-:W3:Y:S01]  /*1fa0*/  LDL R57, [R1+0x13d4] ;  /* 0x0013d40001397983 */ /* 0x000ee20000100800 */
[----:B------:R-:W-:-:S02]  /*1fb0*/  IABS R11, R38 ;  /* 0x00000026000b7213 */ /* 0x000fc40000000000 */
[----:B------:R-:W-:Y:S02]  /*1fc0*/  IABS R18, R45 ;  /* 0x0000002d00127213 */ /* 0x000fe40000000000 */
[----:B----4-:R-:W-:Y:S01]  /*1fd0*/  IABS R13, R40 ;  /* 0x00000028000d7213 */ /* 0x010fe20000000000 */
[C---:B------:R-:W-:Y:S01]  /*1fe0*/  IMAD.HI.U32 R16, R59.reuse, R11, RZ ;  /* 0x0000000b3b107227 */ /* 0x040fe200078e00ff */
[----:B0-----:R-:W4:Y:S03]  /*1ff0*/  LDL R7, [R1+0x137c] ;  /* 0x00137c0001077983 */ /* 0x001f260000100800 */
[----:B------:R-:W-:Y:S01]  /*2000*/  IMAD.MOV R16, RZ, RZ, -R16 ;  /* 0x000000ffff107224 */ /* 0x000fe200078e0a10 */
[----:B------:R-:W4:Y:S01]  /*2010*/  LDL R4, [R1+0x758] ;  /* 0x0007580001047983 */ /* 0x000f220000100800 */
[----:B------:R-:W-:-:S03]  /*2020*/  IMAD.HI.U32 R19, R59, R18, RZ ;  /* 0x000000123b137227 */ /* 0x000fc600078e00ff */
[----:B------:R-:W4:Y:S01]  /*2030*/  LDL R2, [R1+0x1374] ;  /* 0x0013740001027983 */ /* 0x000f220000100800 */
[----:B------:R-:W-:Y:S01]  /*2040*/  IMAD R11, R61, R16, R11 ;  /* 0x000000103d0b7224 */ /* 0x000fe200078e020b */
[----:B------:R-:W-:Y:S01]  /*2050*/  IABS R16, R43 ;  /* 0x0000002b00107213 */ /* 0x000fe20000000000 */
[C---:B------:R-:W-:Y:S01]  /*2060*/  IMAD.HI.U32 R14, R59.reuse, R13, RZ ;  /* 0x0000000d3b0e7227 */ /* 0x040fe200078e00ff */
[----:B------:R-:W4:Y:S03]  /*2070*/  LDL R3, [R1+0x1378] ;  /* 0x0013780001037983 */ /* 0x000f260000100800 */
[----:B------:R-:W-:Y:S01]  /*2080*/  IMAD.MOV R19, RZ, RZ, -R19 ;  /* 0x000000ffff137224 */ /* 0x000fe200078e0a13 */
[----:B------:R-:W4:Y:S01]  /*2090*/  LDL R60, [R1+0x136c] ;  /* 0x00136c00013c7983 */ /* 0x000f220000100800 */
[----:B------:R-:W-:-:S03]  /*20a0*/  IMAD.HI.U32 R21, R59, R16, RZ ;  /* 0x000000103b157227 */ /* 0x000fc600078e00ff */
[----:B------:R-:W4:Y:S01]  /*20b0*/  LDL R6, [R1+0x1c] ;  /* 0x00001c0001067983 */ /* 0x000f220000100800 */
[----:B------:R-:W-:Y:S02]  /*20c0*/  IMAD.MOV R14, RZ, RZ, -R14 ;  /* 0x000000ffff0e7224 */ /* 0x000fe400078e0a0e */
[C---:B------:R-:W-:Y:S01]  /*20d0*/  IMAD R18, R61.reuse, R19, R18 ;  /* 0x000000133d127224 */ /* 0x040fe200078e0212 */
[----:B------:R-:W-:Y:S01]  /*20e0*/  IABS R19, R46 ;  /* 0x0000002e00137213 */ /* 0x000fe20000000000 */
[----:B------:R-:W-:Y:S01]  /*20f0*/  IMAD.MOV R21, RZ, RZ, -R21 ;  /* 0x000000ffff157224 */ /* 0x000fe200078e0a15 */
[----:B------:R-:W4:Y:S01]  /*2100*/  LDL R5, [R1+0x18] ;  /* 0x0000180001057983 */ /* 0x000f220000100800 */
[C---:B------:R-:W-:Y:S01]  /*2110*/  IMAD R13, R61.reuse, R14, R13 ;  /* 0x0000000e3d0d7224 */ /* 0x040fe200078e020d */
[----:B------:R-:W-:Y:S01]  /*2120*/  IABS R14, R41 ;  /* 0x00000029000e7213 */ /* 0x000fe20000000000 */
[----:B------:R-:W-:Y:S01]  /*2130*/  IMAD R16, R61, R21, R16 ;  /* 0x000000153d107224 */ /* 0x000fe200078e0210 */
        /* <DEDUP_REMOVED lines=14> */
[C---:B------:R-:W-:Y:S01]  /*2220*/  IMAD.HI.U32 R29, R59.reuse, R28, RZ ;  /* 0x0000001c3b1d7227 */ /* 0x040fe200078e00ff */
[----:B------:R-:W4:Y:S03]  /*2230*/  LDL R53, [R1+0x13cc] ;  /* 0x0013cc0001357983 */ /* 0x000f260000100800 */
[----:B------:R-:W-:-:S04]  /*2240*/  IMAD.HI.U32 R24, R59, R23, RZ ;  /* 0x000000173b187227 */ /* 0x000fc800078e00ff */
[----:B------:R-:W-:-:S04]  /*2250*/  IMAD.HI.U32 R30, R59, R27, RZ ;  /* 0x0000001b3b1e7227 */ /* 0x000fc800078e00ff */
[----:B------:R-:W-:Y:S02]  /*2260*/  IMAD.MOV R29, RZ, RZ, -R29 ;  /* 0x000000ffff1d7224 */ /* 0x000fe400078e0a1d */
[----:B------:R-:W-:-:S04]  /*2270*/  IMAD.HI.U32 R31, R59, R26, RZ ;  /* 0x0000001a3b1f7227 */ /* 0x000fc800078e00ff */
[----:B------:R-:W-:Y:S02]  /*2280*/  IMAD.MOV R24, RZ, RZ, -R24 ;  /* 0x000000ffff187224 */ /* 0x000fe400078e0a18 */
[----:B------:R-:W-:Y:S02]  /*2290*/  IMAD.MOV R30, RZ, RZ, -R30 ;  /* 0x000000ffff1e7224 */ /* 0x000fe400078e0a1e */
[C---:B------:R-:W-:Y:S01]  /*22a0*/  IMAD R28, R61.reuse, R29, R28 ;  /* 0x0000001d3d1c7224 */ /* 0x040fe200078e021c */
[----:B------:R-:W-:Y:S01]  /*22b0*/  IABS R29, R55 ;  /* 0x00000037001d7213 */ /* 0x000fe20000000000 */
[----:B------:R-:W-:Y:S01]  /*22c0*/  IMAD.MOV R31, RZ, RZ, -R31 ;  /* 0x000000ffff1f7224 */ /* 0x000fe200078e0a1f */
[----:B------:R-:W4:Y:S01]  /*22d0*/  LDL R55, [R1+0x13c4] ;  /* 0x0013c40001377983 */ /* 0x000f220000100800 */
[C---:B------:R-:W-:Y:S01]  /*22e0*/  IMAD R23, R61.reuse, R24, R23 ;  /* 0x000000183d177224 */ /* 0x040fe200078e0217 */
[----:B------:R-:W-:Y:S01]  /*22f0*/  IABS R24, R51 ;  /* 0x0000003300187213 */ /* 0x000fe20000000000 */
[C---:B------:R-:W-:Y:S01]  /*2300*/  IMAD R27, R61.reuse, R30, R27 ;  /* 0x0000001e3d1b7224 */ /* 0x040fe200078e021b */
[----:B------:R-:W-:Y:S01]  /*2310*/  IABS R30, R52 ;  /* 0x00000034001e7213 */ /* 0x000fe20000000000 */
[----:B------:R-:W-:Y:S01]  /*2320*/  IMAD R26, R61, R31, R26 ;  /* 0x0000001f3d1a7224 */ /* 0x000fe200078e021a */
[----:B------:R-:W-:Y:S01]  /*2330*/  IABS R31, R56 ;  /* 0x00000038001f7213 */ /* 0x000fe20000000000 */
[----:B------:R-:W4:Y:S01]  /*2340*/  LDL R52, [R1+0x13c0] ;  /* 0x0013c00001347983 */ /* 0x000f220000100800 */
[----:B------:R-:W-:-:S03]  /*2350*/  IMAD.HI.U32 R33, R59, R24, RZ ;  /* 0x000000183b217227 */ /* 0x000fc600078e00ff */
[----:B------:R-:W4:Y:S01]  /*2360*/  LDL R56, [R1+0x13bc] ;  /* 0x0013bc0001387983 */ /* 0x000f220000100800 */
[----:B------:R-:W-:-:S04]  /*2370*/  IMAD.HI.U32 R32, R59, R25, RZ ;  /* 0x000000193b207227 */ /* 0x000fc800078e00ff */
[----:B------:R-:W-:Y:S02]  /*2380*/  IMAD.MOV R33, RZ, RZ, -R33 ;  /* 0x000000ffff217224 */ /* 0x000fe400078e0a21 */
[----:B------:R-:W-:Y:S02]  /*2390*/  IMAD.MOV R32, RZ, RZ, -R32 ;  /* 0x000000ffff207224 */ /* 0x000fe400078e0a20 */
[C---:B------:R-:W-:Y:S02]  /*23a0*/  IMAD R24, R61.reuse, R33, R24 ;  /* 0x000000213d187224 */ /* 0x040fe400078e0218 */
[----:B------:R-:W-:Y:S01]  /*23b0*/  IMAD R25, R61, R32, R25 ;  /* 0x000000203d197224 */ /* 0x000fe200078e0219 */
[----:B--2---:R-:W-:Y:S02]  /*23c0*/  IABS R33, R58 ;  /* 0x0000003a00217213 */ /* 0x004fe40000000000 */
[----:B------:R-:W2:Y:S01]  /*23d0*/  LDL R58, [R1+0x13b4] ;  /* 0x0013b400013a7983 */ /* 0x000ea20000100800 */
[----:B---3--:R-:W-:-:S03]  /*23e0*/  IABS R32, R57 ;  /* 0x0000003900207213 */ /* 0x008fc60000000000 */
[----:B------:R-:W3:Y:S01]  /*23f0*/  LDL R57, [R1+0x13b8] ;  /* 0x0013b80001397983 */ /* 0x000ee20000100800 */
[----:B------:R-:W-:-:S04]  /*2400*/  IMAD.HI.U32 R34, R59, R33, RZ ;  /* 0x000000213b227227 */ /* 0x000fc800078e00ff */
[----:B------:R-:W-:-:S04]  /*2410*/  IMAD.HI.U32 R36, R59, R31, RZ ;  /* 0x0000001f3b247227 */ /* 0x000fc800078e00ff */
[----:B------:R-:W-:Y:S02]  /*2420*/  IMAD.MOV R34, RZ, RZ, -R34 ;  /* 0x000000ffff227224 */ /* 0x000fe400078e0a22 */
[----:B------:R-:W-:-:S04]  /*2430*/  IMAD.HI.U32 R37, R59, R30, RZ ;  /* 0x0000001e3b257227 */ /* 0x000fc800078e00ff */
[----:B------:R-:W-:Y:S02]  /*2440*/  IMAD.MOV R36, RZ, RZ, -R36 ;  /* 0x000000ffff247224 */ /* 0x000fe400078e0a24 */
[----:B------:R-:W-:-:S04]  /*2450*/  IMAD.HI.U32 R38, R59, R29, RZ ;  /* 0x0000001d3b267227 */ /* 0x000fc800078e00ff */
[C---:B------:R-:W-:Y:S02]  /*2460*/  IMAD R33, R61.reuse, R34, R33 ;  /* 0x000000223d217224 */ /* 0x040fe400078e0221 */
[----:B------:R-:W-:Y:S02]  /*2470*/  IMAD.MOV R37, RZ, RZ, -R37 ;  /* 0x000000ffff257224 */ /* 0x000fe400078e0a25 */
[C---:B------:R-:W-:Y:S02]  /*2480*/  IMAD R31, R61.reuse, R36, R31 ;  /* 0x000000243d1f7224 */ /* 0x040fe400078e021f */
[----:B------:R-:W-:Y:S02]  /*2490*/  IMAD.MOV R38, RZ, RZ, -R38 ;  /* 0x000000ffff267224 */ /* 0x000fe400078e0a26 */
[C---:B------:R-:W-:Y:S02]  /*24a0*/  IMAD R30, R61.reuse, R37, R30 ;  /* 0x000000253d1e7224 */ /* 0x040fe400078e021e */
[----:B------:R-:W-:-:S02]  /*24b0*/  IMAD R29, R61, R38, R29 ;  /* 0x000000263d1d7224 */ /* 0x000fc400078e021d */
[----:B------:R-:W-:-:S04]  /*24c0*/  IMAD.HI.U32 R35, R59, R32, RZ ;  /* 0x000000203b237227 */ /* 0x000fc800078e00ff */
[----:B------:R-:W-:-:S04]  /*24d0*/  IMAD.MOV R35, RZ, RZ, -R35 ;  /* 0x000000ffff237224 */ /* 0x000fc800078e0a23 */
[----:B------:R-:W-:Y:S01]  /*24e0*/  IMAD R32, R61, R35, R32 ;  /* 0x000000233d207224 */ /* 0x000fe200078e0220 */
[----:B----4-:R-:W-:Y:S02]  /*24f0*/  IABS R34, R53 ;  /* 0x0000003500227213 */ /* 0x010fe40000000000 */
[----:B------:R-:W4:Y:S01]  /*2500*/  LDL R53, [R1+0x13b0] ;  /* 0x0013b00001357983 */ /* 0x000f220000100800 */
[----:B------:R-:W-:-:S03]  /*2510*/  IABS R35, R54 ;  /* 0x0000003600237213 */ /* 0x000fc60000000000 */
[----:B------:R-:W4:Y:S01]  /*2520*/  LDL R54, [R1+0x13ac] ;  /* 0x0013ac0001367983 */ /* 0x000f220000100800 */
[----:B------:R-:W-:-:S03]  /*2530*/  IABS R36, R55 ;  /* 0x0000003700247213 */ /* 0x000fc60000000000 */
[----:B------:R-:W4:Y:S01]  /*2540*/  LDL R55, [R1+0x13a8] ;  /* 0x0013a80001377983 */ /* 0x000f220000100800 */
[----:B------:R-:W-:Y:S02]  /*2550*/  IABS R37, R52 ;  /* 0x0000003400257213 */ /* 0x000fe40000000000 */
[----:B------:R-:W-:-:S03]  /*2560*/  IABS R38, R56 ;  /* 0x0000003800267213 */ /* 0x000fc60000000000 */
[C---:B------:R-:W-:Y:S01]  /*2570*/  IMAD.HI.U32 R40, R59.reuse, R37, RZ ;  /* 0x000000253b287227 */ /* 0x040fe200078e00ff */
[----:B------:R-:W4:Y:S03]  /*2580*/  LDL R56, [R1+0x13a4] ;  /* 0x0013a40001387983 */ /* 0x000f260000100800 */
[----:B------:R-:W-:Y:S01]  /*2590*/  IMAD.HI.U32 R39, R59, R38, RZ ;  /* 0x000000263b277227 */ /* 0x000fe200078e00ff */
[----:B------:R-:W4:Y:S03]  /*25a0*/  LDL R52, [R1+0x13a0] ;  /* 0x0013a00001347983 */ /* 0x000f260000100800 */
[----:B------:R-:W-:Y:S02]  /*25b0*/  IMAD.MOV R40, RZ, RZ, -R40 ;  /* 0x000000ffff287224 */ /* 0x000fe400078e0a28 */
[----:B------:R-:W-:-:S02]  /*25c0*/  IMAD.MOV R39, RZ, RZ, -R39 ;  /* 0x000000ffff277224 */ /* 0x000fc400078e0a27 */
        /* <DEDUP_REMOVED lines=9> */
[----:B------:R-:W-:Y:S02]  /*2660*/  IMAD.MOV R43, RZ, RZ, -R43 ;  /* 0x000000ffff2b7224 */ /* 0x000fe400078e0a2b */
[C---:B------:R-:W-:Y:S02]  /*2670*/  IMAD R36, R61.reuse, R41, R36 ;  /* 0x000000293d247224 */ /* 0x040fe400078e0224 */
[----:B------:R-:W-:Y:S02]  /*2680*/  IMAD R34, R61, R43, R34 ;  /* 0x0000002b3d227224 */ /* 0x000fe400078e0222 */
[----:B------:R-:W-:-:S04]  /*2690*/  IMAD.HI.U32 R42, R59, R35, RZ ;  /* 0x000000233b2a7227 */ /* 0x000fc800078e00ff */
[----:B------:R-:W-:Y:S02]  /*26a0*/  IMAD.MOV R42, RZ, RZ, -R42 ;  /* 0x000000ffff2a7224 */ /* 0x000fe400078e0a2a */
[----:B------:R-:W-:-:S04]  /*26b0*/  IMAD.HI.U32 R47, R59, R40, RZ ;  /* 0x000000283b2f7227 */ /* 0x000fc800078e00ff */
[----:B------:R-:W-:Y:S02]  /*26c0*/  IMAD R35, R61, R42, R35 ;  /* 0x0000002a3d237224 */ /* 0x000fe400078e0223 */
[----:B------:R-:W-:-:S04]  /*26d0*/  IMAD.MOV R47, RZ, RZ, -R47 ;  /* 0x000000ffff2f7224 */ /* 0x000fc800078e0a2f */
[----:B------:R-:W-:Y:S01]  /*26e0*/  IMAD R40, R61, R47, R40 ;  /* 0x0000002f3d287224 */ /* 0x000fe200078e0228 */
[----:B----4-:R-:W-:Y:S02]  /*26f0*/  IABS R41, R53 ;  /* 0x0000003500297213 */ /* 0x010fe40000000000 */
[----:B------:R-:W4:Y:S03]  /*2700*/  LDL R53, [R1+0x1394] ;  /* 0x0013940001357983 */ /* 0x000f260000100800 */
[----:B------:R-:W-:Y:S01]  /*2710*/  IMAD.HI.U32 R46, R59, R41, RZ ;  /* 0x000000293b2e7227 */ /* 0x000fe200078e00ff */
[----:B------:R-:W-:Y:S02]  /*2720*/  IABS R42, R54 ;  /* 0x00000036002a7213 */ /* 0x000fe40000000000 */
[----:B------:R-:W4:Y:S01]  /*2730*/  LDL R54, [R1+0x1390] ;  /* 0x0013900001367983 */ /* 0x000f220000100800 */
[----:B------:R-:W-:Y:S01]  /*2740*/  IMAD.MOV R46, RZ, RZ, -R46 ;  /* 0x000000ffff2e7224 */ /* 0x000fe200078e0a2e */
[----:B------:R-:W-:-:S02]  /*2750*/  IABS R43, R55 ;  /* 0x00000037002b7213 */ /* 0x000fc40000000000 */
[----:B------:R-:W4:Y:S03]  /*2760*/  LDL R55, [R1+0x138c] ;  /* 0x00138c0001377983 */ /* 0x000f260000100800 */
[----:B------:R-:W-:-:S04]  /*2770*/  IMAD.HI.U32 R44, R59, R43, RZ ;  /* 0x0000002b3b2c7227 */ /* 0x000fc800078e00ff */
[----:B------:R-:W-:-:S04]  /*2780*/  IMAD.MOV R44, RZ, RZ, -R44 ;  /* 0x000000ffff2c7224 */ /* 0x000fc800078e0a2c */
[C---:B------:R-:W-:Y:S01]  /*2790*/  IMAD R43, R61.reuse, R44, R43 ;  /* 0x0000002c3d2b7224 */ /* 0x040fe200078e022b */
[----:B------:R-:W-:Y:S02]  /*27a0*/  IABS R44, R56 ;  /* 0x00000038002c7213 */ /* 0x000fe40000000000 */
[----:B------:R-:W4:Y:S01]  /*27b0*/  LDL R56, [R1+0x1388] ;  /* 0x0013880001387983 */ /* 0x000f220000100800 */
[----:B------:R-:W-:Y:S01]  /*27c0*/  IMAD R41, R61, R46, R41 ;  /* 0x0000002e3d297224 */ /* 0x000fe200078e0229 */
[----:B--2---:R-:W-:Y:S02]  /*27d0*/  IABS R47, R58 ;  /* 0x0000003a002f7213 */ /* 0x004fe40000000000 */
[----:B------:R-:W2:Y:S01]  /*27e0*/  LDL R58, [R1+0x1380] ;  /* 0x00138000013a7983 */ /* 0x000ea20000100800 */
[----:B---3--:R-:W-:-:S03]  /*27f0*/  IABS R46, R57 ;  /* 0x00000039002e7213 */ /* 0x008fc60000000000 */
[----:B------:R-:W3:Y:S01]  /*2800*/  LDL R57, [R1+0x1384] ;  /* 0x0013840001397983 */ /* 0x000ee20000100800 */
[----:B------:R-:W-:-:S03]  /*2810*/  IMAD.HI.U32 R48, R59, R39, RZ ;  /* 0x000000273b307227 */ /* 0x000fc600078e00ff */
[----:B------:R-:W3:Y:S01]  /*2820*/  LDL.LU R0, [R1+0x14] ;  /* 0x0000140001007983 */ /* 0x000ee20000300800 */
[----:B------:R-:W-:Y:S02]  /*2830*/  IMAD.MOV R48, RZ, RZ, -R48 ;  /* 0x000000ffff307224 */ /* 0x000fe400078e0a30 */
[----:B------:R-:W-:Y:S01]  /*2840*/  IMAD.HI.U32 R45, R59, R42, RZ ;  /* 0x0000002a3b2d7227 */ /* 0x000fe200078e00ff */
[----:B-1----:R-:W3:Y:S03]  /*2850*/  LDL R20, [R1+0x1370] ;  /* 0x0013700001147983 */ /* 0x002ee60000100800 */
[----:B------:R-:W-:Y:S01]  /*2860*/  IMAD R39, R61, R48, R39 ;  /* 0x000000303d277224 */ /* 0x000fe200078e0227 */
[----:B------:R-:W3:Y:S01]  /*2870*/  LDL.LU R10, [R1+0xc] ;  /* 0x00000c00010a7983 */ /* 0x000ee20000300800 */
[----:B------:R-:W-:-:S04]  /*2880*/  IMAD.HI.U32 R50, R59, R44, RZ ;  /* 0x0000002c3b327227 */ /* 0x000fc800078e00ff */
[----:B------:R-:W-:Y:S02]  /*2890*/  IMAD.MOV R45, RZ, RZ, -R45 ;  /* 0x000000ffff2d7224 */ /* 0x000fe400078e0a2d */
[----:B------:R-:W-:Y:S02]  /*28a0*/  IMAD.MOV R50, RZ, RZ, -R50 ;  /* 0x000000ffff327224 */ /* 0x000fe400078e0a32 */
[----:B------:R-:W-:Y:S01]  /*28b0*/  IMAD R42, R61, R45, R42 ;  /* 0x0000002d3d2a7224 */ /* 0x000fe200078e022a */
[----:B------:R-:W-:Y:S01]  /*28c0*/  IABS R45, R52 ;  /* 0x00000034002d7213 */ /* 0x000fe20000000000 */
[----:B------:R-:W-:-:S04]  /*28d0*/  IMAD.HI.U32 R51, R59, R46, RZ ;  /* 0x0000002e3b337227 */ /* 0x000fc800078e00ff */
[----:B------:R-:W-:-:S04]  /*28e0*/  IMAD.HI.U32 R49, R59, R47, RZ ;  /* 0x0000002f3b317227 */ /* 0x000fc800078e00ff */
[----:B------:R-:W-:Y:S02]  /*28f0*/  IMAD R44, R61, R50, R44 ;  /* 0x000000323d2c7224 */ /* 0x000fe400078e022c */
[----:B------:R-:W-:Y:S02]  /*2900*/  IMAD.MOV R51, RZ, RZ, -R51 ;  /* 0x000000ffff337224 */ /* 0x000fe400078e0a33 */
[----:B------:R-:W-:Y:S02]  /*2910*/  IMAD.MOV R49, RZ, RZ, -R49 ;  /* 0x000000ffff317224 */ /* 0x000fe400078e0a31 */
[----:B------:R-:W-:-:S04]  /*2920*/  IMAD.HI.U32 R52, R59, R45, RZ ;  /* 0x0000002d3b347227 */ /* 0x000fc800078e00ff */
[C---:B------:R-:W-:Y:S02]  /*2930*/  IMAD R46, R61.reuse, R51, R46 ;  /* 0x000000333d2e7224 */ /* 0x040fe400078e022e */
[----:B------:R-:W-:Y:S02]  /*2940*/  IMAD R47, R61, R49, R47 ;  /* 0x000000313d2f7224 */ /* 0x000fe400078e022f */
[----:B------:R-:W-:Y:S01]  /*2950*/  IMAD.MOV R52, RZ, RZ, -R52 ;  /* 0x000000ffff347224 */ /* 0x000fe200078e0a34 */
[----:B----4-:R-:W-:-:S05]  /*2960*/  IABS R48, R53 ;  /* 0x0000003500307213 */ /* 0x010fca0000000000 */
[----:B------:R-:W-:-:S04]  /*2970*/  IMAD.HI.U32 R53, R59, R48, RZ ;  /* 0x000000303b357227 */ /* 0x000fc800078e00ff */
[----:B------:R-:W-:Y:S01]  /*2980*/  IMAD.MOV R50, RZ, RZ, -R53 ;  /* 0x000000ffff327224 */ /* 0x000fe200078e0a35 */
[----:B------:R-:W-:-:S03]  /*2990*/  IABS R49, R54 ;  /* 0x0000003600317213 */ /* 0x000fc60000000000 */
[C---:B------:R-:W-:Y:S02]  /*29a0*/  IMAD R48, R61.reuse, R50, R48 ;  /* 0x000000323d307224 */ /* 0x040fe400078e0230 */
[----:B------:R-:W-:Y:S02]  /*29b0*/  IMAD R45, R61, R52, R45 ;  /* 0x000000343d2d7224 */ /* 0x000fe400078e022d */
[----:B------:R-:W-:Y:S01]  /*29c0*/  IMAD.HI.U32 R54, R59, R49, RZ ;  /* 0x000000313b367227 */ /* 0x000fe200078e00ff */
[----:B------:R-:W-:-:S03]  /*29d0*/  IABS R50, R55 ;  /* 0x0000003700327213 */ /* 0x000fc60000000000 */
[----:B------:R-:W-:Y:S01]  /*29e0*/  IMAD.MOV R54, RZ, RZ, -R54 ;  /* 0x000000ffff367224 */ /* 0x000fe200078e0a36 */
[----:B------:R-:W-:Y:S01]  /*29f0*/  IABS R51, R56 ;  /* 0x0000003800337213 */ /* 0x000fe20000000000 */
[----:B------:R-:W-:-:S04]  /*2a00*/  IMAD.HI.U32 R56, R59, R50, RZ ;  /* 0x000000323b387227 */ /* 0x000fc800078e00ff */
[----:B------:R-:W-:-:S04]  /*2a10*/  IMAD.HI.U32 R55, R59, R51, RZ ;  /* 0x000000333b377227 */ /* 0x000fc800078e00ff */
[----:B------:R-:W-:Y:S01]  /*2a20*/  IMAD R49, R61, R54, R49 ;  /* 0x000000363d317224 */ /* 0x000fe200078e0231 */
[----:B--2---:R-:W-:Y:S01]  /*2a30*/  IABS R53, R58 ;  /* 0x0000003a00357213 */ /* 0x004fe20000000000 */
[----:B------:R-:W-:Y:S01]  /*2a40*/  IMAD.MOV R58, RZ, RZ, -R56 ;  /* 0x000000ffff3a7224 */ /* 0x000fe200078e0a38 */
[----:B---3--:R-:W-:-:S03]  /*2a50*/  IABS R52, R57 ;  /* 0x0000003900347213 */ /* 0x008fc60000000000 */
[----:B------:R-:W-:-:S04]  /*2a60*/  IMAD.HI.U32 R8, R59, R53, RZ ;  /* 0x000000353b087227 */ /* 0x000fc800078e00ff */
[----:B------:R-:W-:Y:S02]  /*2a70*/  IMAD.MOV R56, RZ, RZ, -R55 ;  /* 0x000000ffff387224 */ /* 0x000fe400078e0a37 */
[----:B------:R-:W-:-:S04]  /*2a80*/  IMAD.HI.U32 R57, R59, R52, RZ ;  /* 0x000000343b397227 */ /* 0x000fc800078e00ff */
[----:B------:R-:W-:Y:S02]  /*2a90*/  IMAD.MOV R55, RZ, RZ, -R8 ;  /* 0x000000ffff377224 */ /* 0x000fe400078e0a08 */
[C---:B------:R-:W-:Y:S01]  /*2aa0*/  IMAD R51, R61.reuse, R56, R51 ;  /* 0x000000383d337224 */ /* 0x040fe200078e0233 */
[----:B------:R-:W-:Y:S01]  /*2ab0*/  IABS R56, R7 ;  /* 0x0000000700387213 */ /* 0x000fe20000000000 */
[----:B------:R-:W-:Y:S01]  /*2ac0*/  IMAD.MOV R54, RZ, RZ, -R57 ;  /* 0x000000ffff367224 */ /* 0x000fe200078e0a39 */
[----:B------:R-:W2:Y:S01]  /*2ad0*/  LDL.LU R7, [R1+0x8] ;  /* 0x0000080001077983 */ /* 0x000ea20000300800 */
[C---:B------:R-:W-:Y:S01]  /*2ae0*/  IMAD R53, R61.reuse, R55, R53 ;  /* 0x000000373d357224 */ /* 0x040fe200078e0235 */
[----:B------:R-:W-:Y:S01]  /*2af0*/  IABS R55, R4 ;  /* 0x0000000400377213 */ /* 0x000fe20000000000 */
[----:B------:R-:W-:Y:S01]  /*2b00*/  IMAD R52, R61, R54, R52 ;  /* 0x000000363d347224 */ /* 0x000fe200078e0234 */
[----:B------:R-:W-:Y:S01]  /*2b10*/  IABS R57, R2 ;  /* 0x0000000200397213 */ /* 0x000fe20000000000 */
[----:B------:R-:W-:-:S02]  /*2b20*/  IMAD.MOV.U32 R54, RZ, RZ, R56 ;  /* 0x000000ffff367224 */ /* 0x000fc400078e0038 */
[----:B------:R-:W-:Y:S01]  /*2b30*/  IMAD R50, R61, R58, R50 ;  /* 0x0000003a3d327224 */ /* 0x000fe200078e0232 */
[----:B------:R-:W3:Y:S01]  /*2b40*/  LDL.LU R8, [R1+0x4] ;  /* 0x0000040001087983 */ /* 0x000ee20000300800 */
[C---:B------:R-:W-:Y:S01]  /*2b50*/  IMAD.HI.U32 R2, R59.reuse, R54, RZ ;  /* 0x000000363b027227 */ /* 0x040fe200078e00ff */
[----:B------:R-:W-:Y:S02]  /*2b60*/  IABS R56, R3 ;  /* 0x0000000300387213 */ /* 0x000fe40000000000 */
[----:B------:R-:W4:Y:S01]  /*2b70*/  LDL.LU R9, [R1] ;  /* 0x0000000001097983 */ /* 0x000f220000300800 */
[----:B------:R-:W-:-:S04]  /*2b80*/  IMAD.HI.U32 R58, R59, R55, RZ ;  /* 0x000000373b3a7227 */ /* 0x000fc800078e00ff */
[----:B------:R-:W-:Y:S02]  /*2b90*/  IMAD.MOV R3, RZ, RZ, -R2 ;  /* 0x000000ffff037224 */ /* 0x000fe400078e0a02 */
[----:B------:R-:W-:Y:S02]  /*2ba0*/  IMAD.MOV R2, RZ, RZ, -R58 ;  /* 0x000000ffff027224 */ /* 0x000fe400078e0a3a */
[----:B------:R-:W2:Y:S01]  /*2bb0*/  LDL R58, [R1+0x10] ;  /* 0x00001000013a7983 */ /* 0x000ea20000100800 */
[C---:B------:R-:W-:Y:S02]  /*2bc0*/  IMAD R54, R61.reuse, R3, R54 ;  /* 0x000000033d367224 */ /* 0x040fe400078e0236 */
[----:B------:R-:W-:Y:S02]  /*2bd0*/  IMAD R55, R61, R2, R55 ;  /* 0x000000023d377224 */ /* 0x000fe400078e0237 */
[----:B------:R-:W3:Y:S01]  /*2be0*/  LDL R61, [R1+0x10] ;  /* 0x00001000013d7983 */ /* 0x000ee20000100800 */
[----:B------:R-:W-:-:S02]  /*2bf0*/  IABS R4, R60 ;  /* 0x0000003c00047213 */ /* 0x000fc40000000000 */
[----:B------:R-:W-:-:S04]  /*2c00*/  IABS R60, c[0x0][0x178] ;  /* 0x00005e00003c7a13 */ /* 0x000fc80000000000 */
[C---:B------:R-:W-:Y:S02]  /*2c10*/  ISETP.GT.U32.AND P0, PT, R60.reuse, R6, PT ;  /* 0x000000063c00720c */ /* 0x040fe40003f04070 */
[C---:B------:R-:W-:Y:S02]  /*2c20*/  ISETP.GT.U32.AND P1, PT, R60.reuse, R5, PT ;  /* 0x000000053c00720c */ /* 0x040fe40003f24070 */
[----:B------:R-:W-:Y:S01]  /*2c30*/  ISETP.GT.U32.AND P2, PT, R60, R0, PT ;  /* 0x000000003c00720c */ /* 0x000fe20003f44070 */
[----:B------:R-:W-:-:S08]  /*2c40*/  IMAD.HI.U32 R3, R59, R57, RZ ;  /* 0x000000393b037227 */ /* 0x000fd000078e00ff */
[--C-:B------:R-:W-:Y:S02]  /*2c50*/  @!P0 IMAD.IADD R6, R6, 0x1, -R60.reuse ;  /* 0x0000000106068824 */ /* 0x100fe400078e0a3c */
[--C-:B------:R-:W-:Y:S02]  /*2c60*/  @!P1 IMAD.IADD R5, R5, 0x1, -R60.reuse ;  /* 0x0000000105059824 */ /* 0x100fe400078e0a3c */
[----:B------:R-:W-:Y:S01]  /*2c70*/  @!P2 IMAD.IADD R0, R0, 0x1, -R60 ;  /* 0x000000010000a824 */ /* 0x000fe200078e0a3c */
[----:B------:R0:W-:Y:S01]  /*2c80*/  @!P0 STL [R1+0x1c], R6 ;  /* 0x00001c0601008387 */ /* 0x0001e20000100800 */
[C---:B------:R-:W-:Y:S02]  /*2c90*/  ISETP.GT.U32.AND P2, PT, R60.reuse, R6, PT ;  /* 0x000000063c00720c */ /* 0x040fe40003f44070 */
[C---:B------:R-:W-:Y:S01]  /*2ca0*/  ISETP.GT.U32.AND P6, PT, R60.reuse, R5, PT ;  /* 0x000000053c00720c */ /* 0x040fe20003fc4070 */
[----:B------:R-:W-:Y:S01]  /*2cb0*/  IMAD.MOV R3, RZ, RZ, -R3 ;  /* 0x000000ffff037224 */ /* 0x000fe200078e0a03 */
[----:B0-----:R-:W4:Y:S04]  /*2cc0*/  LDL.LU R6, [R1+0x15b8] ;  /* 0x0015b80001067983 */ /* 0x001f280000300800 */
[----:B------:R0:W-:Y:S04]  /*2cd0*/  @!P1 STL [R1+0x18], R5 ;  /* 0x0000180501009387 */ /* 0x0001e80000100800 */
[----:B0-----:R-:W4:Y:S01]  /*2ce0*/  LDL.LU R5, [R1+0x15b4] ;  /* 0x0015b40001057983 */ /* 0x001f220000300800 */
[----:B--2---:R-:W-:Y:S01]  /*2cf0*/  ISETP.GT.U32.AND P3, PT, R60, R58, PT ;  /* 0x0000003a3c00720c */ /* 0x004fe20003f64070 */
[----:B------:R-:W-:-:S02]  /*2d00*/  IMAD.MOV.U32 R58, RZ, RZ, R4 ;  /* 0x000000ffff3a7224 */ /* 0x000fc400078e0004 */
[----:B------:R-:W-:-:S04]  /*2d10*/  IMAD.HI.U32 R4, R59, R56, RZ ;  /* 0x000000383b047227 */ /* 0x000fc800078e00ff */
[----:B------:R-:W-:-:S06]  /*2d20*/  IMAD.HI.U32 R2, R59, R58, RZ ;  /* 0x0000003a3b027227 */ /* 0x000fcc00078e00ff */
[----:B---3--:R-:W-:Y:S02]  /*2d30*/  @!P3 IMAD.IADD R61, R61, 0x1, -R60 ;  /* 0x000000013d3db824 */ /* 0x008fe400078e0a3c */
[----:B------:R-:W-:-:S03]  /*2d40*/  IMAD.MOV R4, RZ, RZ, -R4 ;  /* 0x000000ffff047224 */ /* 0x000fc600078e0a04 */
[----:B------:R0:W-:Y:S01]  /*2d50*/  @!P3 STL [R1+0x10], R61 ;  /* 0x0000103d0100b387 */ /* 0x0001e20000100800 */
[----:B------:R-:W-:Y:S01]  /*2d60*/  ISETP.GT.U32.AND P5, PT, R60, R61, PT ;  /* 0x0000003d3c00720c */ /* 0x000fe20003fa4070 */
[----:B------:R-:W-:Y:S01]  /*2d70*/  IMAD.MOV R2, RZ, RZ, -R2 ;  /* 0x000000ffff027224 */ /* 0x000fe200078e0a02 */
[----:B0-----:R-:W-:-:S05]  /*2d80*/  IABS R61, c[0x0][0x17c] ;  /* 0x00005f00003d7a13 */ /* 0x001fca0000000000 */
[C---:B------:R-:W-:Y:S02]  /*2d90*/  IMAD R56, R61.reuse, R4, R56 ;  /* 0x000000043d387224 */ /* 0x040fe400078e0238 */
[----:B------:R-:W2:Y:S01]  /*2da0*/  LDL.LU R4, [R1+0x15b0] ;  /* 0x0015b00001047983 */ /* 0x000ea20000300800 */
[C---:B------:R-:W-:Y:S01]  /*2db0*/  IMAD R57, R61.reuse, R3, R57 ;  /* 0x000000033d397224 */ /* 0x040fe200078e0239 */
[C---:B------:R-:W-:Y:S01]  /*2dc0*/  ISETP.GT.U32.AND P0, PT, R61.reuse, R55, PT ;  /* 0x000000373d00720c */ /* 0x040fe20003f04070 */
[C---:B------:R-:W-:Y:S01]  /*2dd0*/  IMAD R58, R61.reuse, R2, R58 ;  /* 0x000000023d3a7224 */ /* 0x040fe200078e023a */
[----:B------:R-:W3:Y:S01]  /*2de0*/  LDL.LU R3, [R1+0x15ac] ;  /* 0x0015ac0001037983 */ /* 0x000ee20000300800 */
[C---:B------:R-:W-:Y:S02]  /*2df0*/  ISETP.GT.U32.AND P4, PT, R61.reuse, R10, PT ;  /* 0x0000000a3d00720c */ /* 0x040fe40003f84070 */
[----:B------:R-:W-:Y:S01]  /*2e00*/  ISETP.GT.U32.AND P1, PT, R61, R7, PT ;  /* 0x000000073d00720c */ /* 0x000fe20003f24070 */
[----:B------:R-:W2:Y:S04]  /*2e10*/  LDL.LU R2, [R1+0x15a8] ;  /* 0x0015a80001027983 */ /* 0x000ea80000300800 */
[----:B------:R-:W2:Y:S02]  /*2e20*/  LDL R61, [R1+0x1c] ;  /* 0x00001c00013d7983 */ /* 0x000ea40000100800 */
[----:B--2---:R-:W-:-:S05]  /*2e30*/  @!P2 IMAD.IADD R61, R61, 0x1, -R60 ;  /* 0x000000013d3da824 */ /* 0x004fca00078e0a3c */
[----:B------:R0:W-:Y:S02]  /*2e40*/  @!P2 STL [R1+0x1c], R61 ;  /* 0x00001c3d0100a387 */ /* 0x0001e40000100800 */
[----:B0-----:R-:W-:-:S04]  /*2e50*/  IABS R61, c[0x0][0x17c] ;  /* 0x00005f00003d7a13 */ /* 0x001fc80000000000 */
[----:B------:R-:W-:Y:S02]  /*2e60*/  ISETP.GT.U32.AND P2, PT, R61, R8, PT ;  /* 0x000000083d00720c */ /* 0x000fe40003f44070 */
[----:B------:R-:W2:Y:S01]  /*2e70*/  LDL R61, [R1+0x18] ;  /* 0x00001800013d7983 */ /* 0x000ea20000100800 */
[----:B------:R-:W-:Y:S01]  /*2e80*/  ISETP.GT.U32.AND P3, PT, R60, R0, PT ;  /* 0x000000003c00720c */ /* 0x000fe20003f64070 */
[----:B--2---:R-:W-:-:S05]  /*2e90*/  @!P6 IMAD.IADD R61, R61, 0x1, -R60 ;  /* 0x000000013d3de824 */ /* 0x004fca00078e0a3c */
[----:B------:R0:W-:Y:S02]  /*2ea0*/  @!P6 STL [R1+0x18], R61 ;  /* 0x0000183d0100e387 */ /* 0x0001e40000100800 */
[----:B0-----:R-:W-:-:S04]  /*2eb0*/  IABS R61, c[0x0][0x17c] ;  /* 0x00005f00003d7a13 */ /* 0x001fc80000000000 */
[----:B----4-:R-:W-:Y:S02]  /*2ec0*/  ISETP.GT.U32.AND P6, PT, R61, R9, PT ;  /* 0x000000093d00720c */ /* 0x010fe40003fc4070 */
[----:B------:R-:W2:Y:S01]  /*2ed0*/  LDL R61, [R1+0x10] ;  /* 0x00001000013d7983 */ /* 0x000ea20000100800 */
[----:B------:R-:W-:-:S05]  /*2ee0*/  @!P3 IMAD.IADD R0, R0, 0x1, -R60 ;  /* 0x000000010000b824 */ /* 0x000fca00078e0a3c */
[----:B------:R0:W-:Y:S04]  /*2ef0*/  STL [R1+0x14], R0 ;  /* 0x0000140001007387 */ /* 0x0001e80000100800 */
[----:B0-----:R-:W4:Y:S01]  /*2f00*/  LDL.LU R0, [R1+0x15a4] ;  /* 0x0015a40001007983 */ /* 0x001f220000300800 */
[----:B--2---:R-:W-:-:S03]  /*2f10*/  @!P5 IMAD.IADD R61, R61, 0x1, -R60 ;  /* 0x000000013d3dd824 */ /* 0x004fc600078e0a3c */
[----:B------:R-:W2:Y:S04]  /*2f20*/  LDL.LU R60, [R1+0x15a0] ;  /* 0x0015a000013c7983 */ /* 0x000ea80000300800 */
[----:B------:R0:W-:Y:S02]  /*2f30*/  @!P5 STL [R1+0x10], R61 ;  /* 0x0000103d0100d387 */ /* 0x0001e40000100800 */
[----:B0-----:R-:W-:-:S04]  /*2f40*/  IABS R61, c[0x0][0x17c] ;  /* 0x00005f00003d7a13 */ /* 0x001fc80000000000 */
[----:B----4-:R-:W-:Y:S01]  /*2f50*/  ISETP.GT.U32.AND P3, PT, R61, R0, PT ;  /* 0x000000003d00720c */ /* 0x010fe20003f64070 */
[--C-:B------:R-:W-:Y:S01]  /*2f60*/  @!P0 IMAD.IADD R55, R55, 0x1, -R61.reuse ;  /* 0x0000000137378824 */ /* 0x100fe200078e0a3d */
[C---:B------:R-:W-:Y:S01]  /*2f70*/  ISETP.GT.U32.AND P0, PT, R61.reuse, R2, PT ;  /* 0x000000023d00720c */ /* 0x040fe20003f04070 */
[--C-:B------:R-:W-:Y:S01]  /*2f80*/  @!P4 IMAD.IADD R10, R10, 0x1, -R61.reuse ;  /* 0x000000010a0ac824 */ /* 0x100fe200078e0a3d */
[----:B---3--:R-:W-:Y:S01]  /*2f90*/  ISETP.GT.U32.AND P4, PT, R61, R3, PT ;  /* 0x000000033d00720c */ /* 0x008fe20003f84070 */
[--C-:B------:R-:W-:Y:S01]  /*2fa0*/  @!P1 IMAD.IADD R7, R7, 0x1, -R61.reuse ;  /* 0x0000000107079824 */ /* 0x100fe200078e0a3d */
[----:B------:R-:W-:Y:S01]  /*2fb0*/  ISETP.GT.U32.AND P1, PT, R61, R4, PT ;  /* 0x000000043d00720c */ /* 0x000fe20003f24070 */
[--C-:B------:R-:W-:Y:S02]  /*2fc0*/  @!P2 IMAD.IADD R8, R8, 0x1, -R61.reuse ;  /* 0x000000010808a824 */ /* 0x100fe400078e0a3d */
[----:B------:R-:W-:-:S04]  /*2fd0*/  @!P6 IMAD.IADD R9, R9, 0x1, -R61 ;  /* 0x000000010909e824 */ /* 0x000fc800078e0a3d */
[--C-:B------:R-:W-:Y:S01]  /*2fe0*/  @!P3 IMAD.IADD R0, R0, 0x1, -R61.reuse ;  /* 0x000000010000b824 */ /* 0x100fe200078e0a3d */
[C---:B------:R-:W-:Y:S01]  /*2ff0*/  ISETP.GT.U32.AND P3, PT, R61.reuse, R10, PT ;  /* 0x0000000a3d00720c */ /* 0x040fe20003f64070 */
[--C-:B------:R-:W-:Y:S01]  /*3000*/  @!P0 IMAD.IADD R2, R2, 0x1, -R61.reuse ;  /* 0x0000000102028824 */ /* 0x100fe200078e0a3d */
[----:B------:R-:W-:Y:S01]  /*3010*/  ISETP.GT.U32.AND P0, PT, R61, R7, PT ;  /* 0x000000073d00720c */ /* 0x000fe20003f04070 */
[--C-:B------:R-:W-:Y:S01]  /*3020*/  @!P4 IMAD.IADD R3, R3, 0x1, -R61.reuse ;  /* 0x000000010303c824 */ /* 0x100fe200078e0a3d */
[C---:B------:R-:W-:Y:S01]  /*3030*/  ISETP.GT.U32.AND P4, PT, R61.reuse, R8, PT ;  /* 0x000000083d00720c */ /* 0x040fe20003f84070 */
[----:B------:R-:W-:Y:S01]  /*3040*/  @!P1 IMAD.IADD R4, R4, 0x1, -R61 ;  /* 0x0000000104049824 */ /* 0x000fe200078e0a3d */
[----:B------:R-:W-:-:S07]  /*3050*/  ISETP.GT.U32.AND P1, PT, R61, R9, PT ;  /* 0x000000093d00720c */ /* 0x000fce0003f24070 */
[--C-:B------:R-:W-:Y:S02]  /*3060*/  @!P3 IMAD.IADD R10, R10, 0x1, -R61.reuse ;  /* 0x000000010a0ab824 */ /* 0x100fe400078e0a3d */
[--C-:B------:R-:W-:Y:S02]  /*3070*/  @!P0 IMAD.IADD R7, R7, 0x1, -R61.reuse ;  /* 0x0000000107078824 */ /* 0x100fe400078e0a3d */
[--C-:B------:R-:W-:Y:S02]  /*3080*/  @!P4 IMAD.IADD R8, R8, 0x1, -R61.reuse ;  /* 0x000000010808c824 */ /* 0x100fe400078e0a3d */
[----:B------:R-:W-:Y:S01]  /*3090*/  @!P1 IMAD.IADD R9, R9, 0x1, -R61 ;  /* 0x0000000109099824 */ /* 0x000fe200078e0a3d */
[C---:B------:R-:W-:Y:S02]  /*30a0*/  ISETP.GT.U32.AND P2, PT, R61.reuse, R5, PT ;  /* 0x000000053d00720c */ /* 0x040fe40003f44070 */
[C---:B------:R-:W-:Y:S02]  /*30b0*/  ISETP.GT.U32.AND P6, PT, R61.reuse, R6, PT ;  /* 0x000000063d00720c */ /* 0x040fe40003fc4070 */
[----:B------:R-:W-:-:S02]  /*30c0*/  ISETP.GT.U32.AND P3, PT, R61, R2, PT ;  /* 0x000000023d00720c */ /* 0x000fc40003f64070 */
[C---:B------:R-:W-:Y:S02]  /*30d0*/  ISETP.GT.U32.AND P0, PT, R61.reuse, R3, PT ;  /* 0x000000033d00720c */ /* 0x040fe40003f04070 */
[----:B------:R-:W-:-:S05]  /*30e0*/  ISETP.GT.U32.AND P4, PT, R61, R4, PT ;  /* 0x000000043d00720c */ /* 0x000fca0003f84070 */
[--C-:B------:R-:W-:Y:S02]  /*30f0*/  @!P2 IMAD.IADD R5, R5, 0x1, -R61.reuse ;  /* 0x000000010505a824 */ /* 0x100fe400078e0a3d */
[----:B------:R-:W-:-:S03]  /*3100*/  @!P6 IMAD.IADD R6, R6, 0x1, -R61 ;  /* 0x000000010606e824 */ /* 0x000fc600078e0a3d */
[C---:B------:R-:W-:Y:S02]  /*3110*/  ISETP.GT.U32.AND P1, PT, R61.reuse, R5, PT ;  /* 0x000000053d00720c */ /* 0x040fe40003f24070 */
[----:B------:R-:W-:Y:S02]  /*3120*/  ISETP.GT.U32.AND P6, PT, R61, R6, PT ;  /* 0x000000063d00720c */ /* 0x000fe40003fc4070 */
[----:B------:R-:W-:Y:S01]  /*3130*/  IABS R20, R20 ;  /* 0x0000001400147213 */ /* 0x000fe20000000000 */
[--C-:B------:R-:W-:Y:S02]  /*3140*/  @!P3 IMAD.IADD R2, R2, 0x1, -R61.reuse ;  /* 0x000000010202b824 */ /* 0x100fe400078e0a3d */
[----:B------:R-:W-:Y:S02]  /*3150*/  @!P0 IMAD.IADD R3, R3, 0x1, -R61 ;  /* 0x0000000103038824 */ /* 0x000fe400078e0a3d */
[----:B------:R-:W-:-:S04]  /*3160*/  IMAD.HI.U32 R59, R59, R20, RZ ;  /* 0x000000143b3b7227 */ /* 0x000fc800078e00ff */
[--C-:B------:R-:W-:Y:S02]  /*3170*/  @!P4 IMAD.IADD R4, R4, 0x1, -R61.reuse ;  /* 0x000000010404c824 */ /* 0x100fe400078e0a3d */
[--C-:B------:R-:W-:Y:S02]  /*3180*/  @!P1 IMAD.IADD R5, R5, 0x1, -R61.reuse ;  /* 0x0000000105059824 */ /* 0x100fe400078e0a3d */
[----:B------:R-:W-:Y:S02]  /*3190*/  @!P6 IMAD.IADD R6, R6, 0x1, -R61 ;  /* 0x000000010606e824 */ /* 0x000fe400078e0a3d */
[----:B------:R-:W-:-:S04]  /*31a0*/  IMAD.MOV R59, RZ, RZ, -R59 ;  /* 0x000000ffff3b7224 */ /* 0x000fc800078e0a3b */
[C---:B------:R-:W-:Y:S01]  /*31b0*/  IMAD R59, R61.reuse, R59, R20 ;  /* 0x0000003b3d3b7224 */ /* 0x040fe200078e0214 */
[----:B--2---:R-:W-:-:S13]  /*31c0*/  ISETP.GT.U32.AND P5, PT, R61, R60, PT ;  /* 0x0000003c3d00720c */ /* 0x004fda0003fa4070 */
[----:B------:R-:W-:Y:S01]  /*31d0*/  @!P5 IMAD.IADD R60, R60, 0x1, -R61 ;  /* 0x000000013c3cd824 */ /* 0x000fe200078e0a3d */
[----:B------:R-:W-:-:S13]  /*31e0*/  ISETP.GT.U32.AND P5, PT, R61, R55, PT ;  /* 0x000000373d00720c */ /* 0x000fda0003fa4070 */
[----:B------:R-:W-:-:S05]  /*31f0*/  @!P5 IMAD.IADD R55, R55, 0x1, -R61 ;  /* 0x000000013737d824 */ /* 0x000fca00078e0a3d */
[----:B------:R-:W-:Y:S04]  /*3200*/  STL [R1+0x155c], R55 ;  /* 0x00155c3701007387 */ /* 0x000fe80000100800 */
[----:B------:R0:W-:Y:S04]  /*3210*/  STL [R1+0xc], R10 ;  /* 0x00000c0a01007387 */ /* 0x0001e80000100800 */
[----:B0-----:R-:W2:Y:S04]  /*3220*/  LDL.LU R10, [R1+0x159c] ;  /* 0x00159c00010a7983 */ /* 0x001ea80000300800 */
[----:B------:R0:W-:Y:S04]  /*3230*/  STL [R1+0x8], R7 ;  /* 0x0000080701007387 */ /* 0x0001e80000100800 */
[----:B0-----:R-:W3:Y:S04]  /*3240*/  LDL.LU R7, [R1+0x1598] ;  /* 0x0015980001077983 */ /* 0x001ee80000300800 */
[----:B------:R0:W-:Y:S04]  /*3250*/  STL [R1+0x4], R8 ;  /* 0x0000040801007387 */ /* 0x0001e80000100800 */
[----:B0-----:R-:W4:Y:S04]  /*3260*/  LDL.LU R8, [R1+0x1594] ;  /* 0x0015940001087983 */ /* 0x001f280000300800 */
[----:B------:R0:W-:Y:S04]  /*3270*/  STL [R1], R9 ;  /* 0x0000000901007387 */ /* 0x0001e80000100800 */
[----:B0-----:R-:W4:Y:S01]  /*3280*/  LDL.LU R9, [R1+0x1590] ;  /* 0x0015900001097983 */ /* 0x001f220000300800 */
[----:B------:R-:W-:-:S02]  /*3290*/  ISETP.GT.U32.AND P2, PT, R61, R60, PT ;  /* 0x0000003c3d00720c */ /* 0x000fc40003f44070 */
[----:B------:R-:W-:-:S11]  /*32a0*/  ISETP.GT.U32.AND P5, PT, R61, R0, PT ;  /* 0x000000003d00720c */ /* 0x000fd60003fa4070 */
[--C-:B------:R-:W-:Y:S02]  /*32b0*/  @!P2 IMAD.IADD R60, R60, 0x1, -R61.reuse ;  /* 0x000000013c3ca824 */ /* 0x100fe400078e0a3d */
[----:B------:R-:W-:-:S03]  /*32c0*/  @!P5 IMAD.IADD R0, R0, 0x1, -R61 ;  /* 0x000000010000d824 */ /* 0x000fc600078e0a3d */
[----:B------:R-:W-:Y:S04]  /*32d0*/  STL [R1+0x1570], R60 ;  /* 0x0015703c01007387 */ /* 0x000fe80000100800 */
[----:B------:R0:W-:Y:S04]  /*32e0*/  STL [R1+0x1574], R0 ;  /* 0x0015740001007387 */ /* 0x0001e80000100800 */
[----:B------:R1:W-:Y:S04]  /*32f0*/  STL [R1+0x156c], R2 ;  /* 0x00156c0201007387 */ /* 0x0003e80000100800 */
[----:B------:R-:W-:Y:S04]  /*3300*/  STL [R1+0x1568], R3 ;  /* 0x0015680301007387 */ /* 0x000fe80000100800 */
[----:B------:R0:W-:Y:S04]  /*3310*/  STL [R1+0x1578], R4 ;  /* 0x0015780401007387 */ /* 0x0001e80000100800 */
[----:B------:R-:W-:Y:S04]  /*3320*/  STL [R1+0x157c], R5 ;  /* 0x00157c0501007387 */ /* 0x000fe80000100800 */
[----:B------:R-:W-:Y:S04]  /*3330*/  STL [R1+0x1580], R6 ;  /* 0x0015800601007387 */ /* 0x000fe80000100800 */
[----:B------:R-:W4:Y:S01]  /*3340*/  LDL.LU R20, [R1+0x158c] ;  /* 0x00158c0001147983 */ /* 0x000f220000300800 */
[----:B------:R-:W-:-:S02]  /*3350*/  ISETP.GT.U32.AND P1, PT, R61, R12, PT ;  /* 0x0000000c3d00720c */ /* 0x000fc40003f24070 */
[C---:B------:R-:W-:Y:S02]  /*3360*/  ISETP.GT.U32.AND P6, PT, R61.reuse, R13, PT ;  /* 0x0000000d3d00720c */ /* 0x040fe40003fc4070 */
[----:B------:R-:W-:-:S09]  /*3370*/  ISETP.GT.U32.AND P4, PT, R61, R11, PT ;  /* 0x0000000b3d00720c */ /* 0x000fd20003f84070 */
[--C-:B------:R-:W-:Y:S01]  /*3380*/  @!P1 IMAD.IADD R12, R12, 0x1, -R61.reuse ;  /* 0x000000010c0c9824 */ /* 0x100fe200078e0a3d */
[----:B------:R-:W-:Y:S01]  /*3390*/  ISETP.GT.U32.AND P1, PT, R61, R19, PT ;  /* 0x000000133d00720c */ /* 0x000fe20003f24070 */
[--C-:B------:R-:W-:Y:S02]  /*33a0*/  @!P6 IMAD.IADD R13, R13, 0x1, -R61.reuse ;  /* 0x000000010d0de824 */ /* 0x100fe400078e0a3d */
[----:B------:R-:W-:-:S10]  /*33b0*/  @!P4 IMAD.IADD R11, R11, 0x1, -R61 ;  /* 0x000000010b0bc824 */ /* 0x000fd400078e0a3d */
[----:B------:R-:W-:Y:S01]  /*33c0*/  @!P1 IMAD.IADD R19, R19, 0x1, -R61 ;  /* 0x0000000113139824 */ /* 0x000fe200078e0a3d */
[----:B------:R-:W-:-:S13]  /*33d0*/  ISETP.GT.U32.AND P1, PT, R61, R13, PT ;  /* 0x0000000d3d00720c */ /* 0x000fda0003f24070 */
[----:B------:R-:W-:Y:S01]  /*33e0*/  @!P1 IMAD.IADD R13, R13, 0x1, -R61 ;  /* 0x000000010d0d9824 */ /* 0x000fe200078e0a3d */
[----:B------:R-:W0:Y:S01]  /*33f0*/  S2R R55, SR_TID.X ;  /* 0x0000000000377919 */ /* 0x000e220000002100 */
[C---:B--2---:R-:W-:Y:S02]  /*3400*/  ISETP.GT.U32.AND P0, PT, R61.reuse, R10, PT ;  /* 0x0000000a3d00720c */ /* 0x044fe40003f04070 */
[C---:B---3--:R-:W-:Y:S02]  /*3410*/  ISETP.GT.U32.AND P2, PT, R61.reuse, R7, PT ;  /* 0x000000073d00720c */ /* 0x048fe40003f44070 */
[C---:B----4-:R-:W-:Y:S02]  /*3420*/  ISETP.GT.U32.AND P5, PT, R61.reuse, R8, PT ;  /* 0x000000083d00720c */ /* 0x050fe40003fa4070 */
[----:B------:R-:W-:-:S11]  /*3430*/  ISETP.GT.U32.AND P3, PT, R61, R9, PT ;  /* 0x000000093d00720c */ /* 0x000fd60003f64070 */
[--C-:B------:R-:W-:Y:S01]  /*3440*/  @!P5 IMAD.IADD R8, R8, 0x1, -R61.reuse ;  /* 0x000000010808d824 */ /* 0x100fe200078e0a3d */
[----:B------:R-:W-:Y:S01]  /*3450*/  ISETP.GT.U32.AND P5, PT, R61, R15, PT ;  /* 0x0000000f3d00720c */ /* 0x000fe20003fa4070 */
[--C-:B------:R-:W-:Y:S02]  /*3460*/  @!P0 IMAD.IADD R10, R10, 0x1, -R61.reuse ;  /* 0x000000010a0a8824 */ /* 0x100fe400078e0a3d */
[--C-:B------:R-:W-:Y:S01]  /*3470*/  @!P3 IMAD.IADD R9, R9, 0x1, -R61.reuse ;  /* 0x000000010909b824 */ /* 0x100fe200078e0a3d */
[C---:B------:R-:W-:Y:S02]  /*3480*/  ISETP.GT.U32.AND P3, PT, R61.reuse, R16, PT ;  /* 0x000000103d00720c */ /* 0x040fe40003f64070 */
[----:B------:R-:W-:Y:S01]  /*3490*/  ISETP.GT.U32.AND P0, PT, R61, R17, PT ;  /* 0x000000113d00720c */ /* 0x000fe20003f04070 */
[----:B------:R-:W-:-:S06]  /*34a0*/  @!P2 IMAD.IADD R7, R7, 0x1, -R61 ;  /* 0x000000010707a824 */ /* 0x000fcc00078e0a3d */
[--C-:B------:R-:W-:Y:S01]  /*34b0*/  @!P5 IMAD.IADD R15, R15, 0x1, -R61.reuse ;  /* 0x000000010f0fd824 */ /* 0x100fe200078e0a3d */
[C---:B------:R-:W-:Y:S02]  /*34c0*/  ISETP.GT.U32.AND P5, PT, R61.reuse, R9, PT ;  /* 0x000000093d00720c */ /* 0x040fe40003fa4070 */
[C---:B------:R-:W-:Y:S01]  /*34d0*/  ISETP.GT.U32.AND P6, PT, R61.reuse, R7, PT ;  /* 0x000000073d00720c */ /* 0x040fe20003fc4070 */
[--C-:B------:R-:W-:Y:S01]  /*34e0*/  @!P3 IMAD.IADD R16, R16, 0x1, -R61.reuse ;  /* 0x000000011010b824 */ /* 0x100fe200078e0a3d */
[----:B------:R-:W-:Y:S01]  /*34f0*/  ISETP.GT.U32.AND P3, PT, R61, R10, PT ;  /* 0x0000000a3d00720c */ /* 0x000fe20003f64070 */
[----:B------:R-:W-:Y:S01]  /*3500*/  @!P0 IMAD.IADD R17, R17, 0x1, -R61 ;  /* 0x0000000111118824 */ /* 0x000fe200078e0a3d */
[----:B------:R-:W-:-:S07]  /*3510*/  ISETP.GT.U32.AND P0, PT, R61, R11, PT ;  /* 0x0000000b3d00720c */ /* 0x000fce0003f04070 */
[--C-:B------:R-:W-:Y:S01]  /*3520*/  @!P5 IMAD.IADD R9, R9, 0x1, -R61.reuse ;  /* 0x000000010909d824 */ /* 0x100fe200078e0a3d */
[----:B------:R-:W-:Y:S01]  /*3530*/  ISETP.GT.U32.AND P5, PT, R61, R15, PT ;  /* 0x0000000f3d00720c */ /* 0x000fe20003fa4070 */
[--C-:B------:R-:W-:Y:S01]  /*3540*/  @!P6 IMAD.IADD R7, R7, 0x1, -R61.reuse ;  /* 0x000000010707e824 */ /* 0x100fe200078e0a3d */
[C---:B------:R-:W-:Y:S01]  /*3550*/  ISETP.GT.U32.AND P6, PT, R61.reuse, R19, PT ;  /* 0x000000133d00720c */ /* 0x040fe20003fc4070 */
[--C-:B------:R-:W-:Y:S01]  /*3560*/  @!P3 IMAD.IADD R10, R10, 0x1, -R61.reuse ;  /* 0x000000010a0ab824 */ /* 0x100fe200078e0a3d */
[----:B------:R-:W-:Y:S01]  /*3570*/  ISETP.GT.U32.AND P3, PT, R61, R16, PT ;  /* 0x000000103d00720c */ /* 0x000fe20003f64070 */
[----:B------:R-:W-:Y:S01]  /*3580*/  @!P0 IMAD.IADD R11, R11, 0x1, -R61 ;  /* 0x000000010b0b8824 */ /* 0x000fe200078e0a3d */
[----:B------:R-:W-:-:S07]  /*3590*/  ISETP.GT.U32.AND P0, PT, R61, R17, PT ;  /* 0x000000113d00720c */ /* 0x000fce0003f04070 */
[--C-:B------:R-:W-:Y:S01]  /*35a0*/  @!P5 IMAD.IADD R15, R15, 0x1, -R61.reuse ;  /* 0x000000010f0fd824 */ /* 0x100fe200078e0a3d */
[C---:B------:R-:W-:Y:S02]  /*35b0*/  ISETP.GT.U32.AND P1, PT, R61.reuse, R20, PT ;  /* 0x000000143d00720c */ /* 0x040fe40003f24070 */
[----:B------:R-:W-:Y:S01]  /*35c0*/  ISETP.GT.U32.AND P5, PT, R61, R22, PT ;  /* 0x000000163d00720c */ /* 0x000fe20003fa4070 */
[--C-:B------:R-:W-:Y:S02]  /*35d0*/  @!P6 IMAD.IADD R19, R19, 0x1, -R61.reuse ;  /* 0x000000011313e824 */ /* 0x100fe400078e0a3d */
[--C-:B------:R-:W-:Y:S01]  /*35e0*/  @!P3 IMAD.IADD R16, R16, 0x1, -R61.reuse ;  /* 0x000000011010b824 */ /* 0x100fe200078e0a3d */
[C---:B------:R-:W-:Y:S02]  /*35f0*/  ISETP.GT.U32.AND P3, PT, R61.reuse, R23, PT ;  /* 0x000000173d00720c */ /* 0x040fe40003f64070 */
[----:B------:R-:W-:Y:S01]  /*3600*/  ISETP.GT.U32.AND P6, PT, R61, R26, PT ;  /* 0x0000001a3d00720c */ /* 0x000fe20003fc4070 */
[----:B------:R-:W-:Y:S01]  /*3610*/  @!P0 IMAD.IADD R17, R17, 0x1, -R61 ;  /* 0x0000000111118824 */ /* 0x000fe200078e0a3d */
[----:B------:R-:W-:-:S03]  /*3620*/  ISETP.GT.U32.AND P0, PT, R61, R24, PT ;  /* 0x000000183d00720c */ /* 0x000fc60003f04070 */
[--C-:B------:R-:W-:Y:S02]  /*3630*/  @!P1 IMAD.IADD R20, R20, 0x1, -R61.reuse ;  /* 0x0000000114149824 */ /* 0x100fe400078e0a3d */
[----:B------:R-:W-:Y:S01]  /*3640*/  @!P5 IMAD.IADD R22, R22, 0x1, -R61 ;  /* 0x000000011616d824 */ /* 0x000fe200078e0a3d */
[----:B------:R-:W-:-:S03]  /*3650*/  ISETP.GT.U32.AND P5, PT, R61, R29, PT ;  /* 0x0000001d3d00720c */ /* 0x000fc60003fa4070 */
[--C-:B------:R-:W-:Y:S01]  /*3660*/  @!P3 IMAD.IADD R23, R23, 0x1, -R61.reuse ;  /* 0x000000011717b824 */ /* 0x100fe200078e0a3d */
[C---:B------:R-:W-:Y:S01]  /*3670*/  ISETP.GT.U32.AND P3, PT, R61.reuse, R30, PT ;  /* 0x0000001e3d00720c */ /* 0x040fe20003f64070 */
[--C-:B------:R-:W-:Y:S01]  /*3680*/  @!P6 IMAD.IADD R26, R26, 0x1, -R61.reuse ;  /* 0x000000011a1ae824 */ /* 0x100fe200078e0a3d */
[C---:B------:R-:W-:Y:S01]  /*3690*/  ISETP.GT.U32.AND P6, PT, R61.reuse, R20, PT ;  /* 0x000000143d00720c */ /* 0x040fe20003fc4070 */
[----:B------:R-:W-:Y:S01]  /*36a0*/  @!P0 IMAD.IADD R24, R24, 0x1, -R61 ;  /* 0x0000000118188824 */ /* 0x000fe200078e0a3d */
[----:B------:R-:W-:-:S05]  /*36b0*/  ISETP.GT.U32.AND P0, PT, R61, R31, PT ;  /* 0x0000001f3d00720c */ /* 0x000fca0003f04070 */
[----:B------:R-:W-:Y:S01]  /*36c0*/  @!P5 IMAD.IADD R29, R29, 0x1, -R61 ;  /* 0x000000011d1dd824 */ /* 0x000fe200078e0a3d */
[----:B------:R-:W-:-:S03]  /*36d0*/  ISETP.GT.U32.AND P5, PT, R61, R23, PT ;  /* 0x000000173d00720c */ /* 0x000fc60003fa4070 */
[--C-:B------:R-:W-:Y:S01]  /*36e0*/  @!P3 IMAD.IADD R30, R30, 0x1, -R61.reuse ;  /* 0x000000011e1eb824 */ /* 0x100fe200078e0a3d */
[C---:B------:R-:W-:Y:S01]  /*36f0*/  ISETP.GT.U32.AND P3, PT, R61.reuse, R24, PT ;  /* 0x000000183d00720c */ /* 0x040fe20003f64070 */
[--C-:B------:R-:W-:Y:S01]  /*3700*/  @!P6 IMAD.IADD R20, R20, 0x1, -R61.reuse ;  /* 0x000000011414e824 */ /* 0x100fe200078e0a3d */
[----:B------:R-:W-:Y:S01]  /*3710*/  ISETP.GT.U32.AND P6, PT, R61, R29, PT ;  /* 0x0000001d3d00720c */ /* 0x000fe20003fc4070 */
[----:B------:R-:W-:-:S06]  /*3720*/  @!P0 IMAD.IADD R31, R31, 0x1, -R61 ;  /* 0x000000011f1f8824 */ /* 0x000fcc00078e0a3d */
[----:B------:R-:W-:Y:S01]  /*3730*/  @!P5 IMAD.IADD R23, R23, 0x1, -R61 ;  /* 0x000000011717d824 */ /* 0x000fe200078e0a3d */
[----:B------:R-:W-:-:S03]  /*3740*/  ISETP.GT.U32.AND P5, PT, R61, R30, PT ;  /* 0x0000001e3d00720c */ /* 0x000fc60003fa4070 */
[--C-:B------:R-:W-:Y:S01]  /*3750*/  @!P3 IMAD.IADD R24, R24, 0x1, -R61.reuse ;  /* 0x000000011818b824 */ /* 0x100fe200078e0a3d */
[----:B------:R-:W-:Y:S01]  /*3760*/  ISETP.GT.U32.AND P3, PT, R61, R31, PT ;  /* 0x0000001f3d00720c */ /* 0x000fe20003f64070 */
[----:B------:R-:W-:Y:S01]  /*3770*/  @!P6 IMAD.IADD R29, R29, 0x1, -R61 ;  /* 0x000000011d1de824 */ /* 0x000fe200078e0a3d */
[----:B------:R-:W-:-:S07]  /*3780*/  ISETP.GT.U32.AND P6, PT, R61, R36, PT ;  /* 0x000000243d00720c */ /* 0x000fce0003fc4070 */
[----:B------:R-:W-:Y:S01]  /*3790*/  @!P5 IMAD.IADD R30, R30, 0x1, -R61 ;  /* 0x000000011e1ed824 */ /* 0x000fe200078e0a3d */
[----:B------:R-:W-:-:S03]  /*37a0*/  ISETP.GT.U32.AND P5, PT, R61, R37, PT ;  /* 0x000000253d00720c */ /* 0x000fc60003fa4070 */
[--C-:B------:R-:W-:Y:S01]  /*37b0*/  @!P3 IMAD.IADD R31, R31, 0x1, -R61.reuse ;  /* 0x000000011f1fb824 */ /* 0x100fe200078e0a3d */
[C---:B------:R-:W-:Y:S01]  /*37c0*/  ISETP.GT.U32.AND P3, PT, R61.reuse, R38, PT ;  /* 0x000000263d00720c */ /* 0x040fe20003f64070 */
[----:B------:R-:W-:Y:S01]  /*37d0*/  @!P6 IMAD.IADD R36, R36, 0x1, -R61 ;  /* 0x000000012424e824 */ /* 0x000fe200078e0a3d */
[C---:B------:R-:W-:Y:S02]  /*37e0*/  ISETP.GT.U32.AND P6, PT, R61.reuse, R43, PT ;  /* 0x0000002b3d00720c */ /* 0x040fe40003fc4070 */
[----:B------:R-:W-:-:S05]  /*37f0*/  ISETP.GT.U32.AND P2, PT, R61, R14, PT ;  /* 0x0000000e3d00720c */ /* 0x000fca0003f44070 */
[----:B------:R-:W-:-:S04]  /*3800*/  @!P5 IMAD.IADD R37, R37, 0x1, -R61 ;  /* 0x000000012525d824 */ /* 0x000fc800078e0a3d */
[--C-:B------:R-:W-:Y:S01]  /*3810*/  @!P3 IMAD.IADD R38, R38, 0x1, -R61.reuse ;  /* 0x000000012626b824 */ /* 0x100fe200078e0a3d */
[----:B------:R-:W-:Y:S01]  /*3820*/  ISETP.GT.U32.AND P3, PT, R61, R45, PT ;  /* 0x0000002d3d00720c */ /* 0x000fe20003f64070 */
[--C-:B------:R-:W-:Y:S01]  /*3830*/  @!P6 IMAD.IADD R43, R43, 0x1, -R61.reuse ;  /* 0x000000012b2be824 */ /* 0x100fe200078e0a3d */
[C---:B------:R-:W-:Y:S01]  /*3840*/  ISETP.GT.U32.AND P6, PT, R61.reuse, R37, PT ;  /* 0x000000253d00720c */ /* 0x040fe20003fc4070 */
[----:B------:R-:W-:Y:S01]  /*3850*/  @!P2 IMAD.IADD R14, R14, 0x1, -R61 ;  /* 0x000000010e0ea824 */ /* 0x000fe200078e0a3d */
[----:B------:R-:W-:-:S09]  /*3860*/  ISETP.GT.U32.AND P2, PT, R61, R8, PT ;  /* 0x000000083d00720c */ /* 0x000fd20003f44070 */
[--C-:B------:R-:W-:Y:S02]  /*3870*/  @!P3 IMAD.IADD R45, R45, 0x1, -R61.reuse ;  /* 0x000000012d2db824 */ /* 0x100fe400078e0a3d */
[----:B------:R-:W-:-:S03]  /*3880*/  @!P6 IMAD.IADD R37, R37, 0x1, -R61 ;  /* 0x000000012525e824 */ /* 0x000fc600078e0a3d */
[----:B------:R-:W-:Y:S01]  /*3890*/  ISETP.GT.U32.AND P6, PT, R61, R45, PT ;  /* 0x0000002d3d00720c */ /* 0x000fe20003fc4070 */
[----:B------:R-:W-:Y:S01]  /*38a0*/  @!P2 IMAD.IADD R8, R8, 0x1, -R61 ;  /* 0x000000010808a824 */ /* 0x000fe200078e0a3d */
[----:B0-----:R-:W-:Y:S01]  /*38b0*/  LOP3.LUT R0, R55, 0x7, RZ, 0xc0, !PT ;  /* 0x0000000737007812 */ /* 0x001fe200078ec0ff */
[----:B------:R0:W-:Y:S04]  /*38c0*/  STL [R1+0x1584], R7 ;  /* 0x0015840701007387 */ /* 0x0001e80000100800 */
[----:B------:R2:W-:Y:S01]  /*38d0*/  STL [R1+0x1588], R8 ;  /* 0x0015880801007387 */ /* 0x0005e20000100800 */
[----:B-1----:R-:W-:-:S03]  /*38e0*/  IMAD R2, R0, 0x110, RZ ;  /* 0x0000011000027824 */ /* 0x002fc600078e02ff */
[----:B------:R-:W3:Y:S02]  /*38f0*/  LDL R4, [R1+0x75c] ;  /* 0x00075c0001047983 */ /* 0x000ee40000100800 */
[----:B------:R-:W-:Y:S02]  /*3900*/  @!P6 IMAD.IADD R45, R45, 0x1, -R61 ;  /* 0x000000012d2de824 */ /* 0x000fe400078e0a3d */
[----:B0-----:R-:W-:Y:S01]  /*3910*/  IMAD R7, R0, 0x90, RZ ;  /* 0x0000009000077824 */ /* 0x001fe200078e02ff */
[----:B------:R-:W4:Y:S04]  /*3920*/  LDL R3, [R1+0xf48] ;  /* 0x000f480001037983 */ /* 0x000f280000100800 */
[----:B------:R-:W3:Y:S04]  /*3930*/  LDL R0, [R1+0x76c] ;  /* 0x00076c0001007983 */ /* 0x000ee80000100800 */
[----:B------:R0:W-:Y:S04]  /*3940*/  STL [R1+0x1564], R45 ;  /* 0x0015642d01007387 */ /* 0x0001e80000100800 */
[----:B------:R-:W4:Y:S01]  /*3950*/  LDL R60, [R1+0xf44] ;  /* 0x000f4400013c7983 */ /* 0x000f220000100800 */
[----:B------:R-:W-:-:S02]  /*3960*/  ISETP.GT.U32.AND P4, PT, R61, R18, PT ;  /* 0x000000123d00720c */ /* 0x000fc40003f84070 */
[----:B------:R-:W-:-:S11]  /*3970*/  ISETP.GT.U32.AND P2, PT, R61, R14, PT ;  /* 0x0000000e3d00720c */ /* 0x000fd60003f44070 */
[--C-:B------:R-:W-:Y:S01]  /*3980*/  @!P4 IMAD.IADD R18, R18, 0x1, -R61.reuse ;  /* 0x000000011212c824 */ /* 0x100fe200078e0a3d */
[C---:B------:R-:W-:Y:S01]  /*3990*/  ISETP.GT.U32.AND P4, PT, R61.reuse, R12, PT ;  /* 0x0000000c3d00720c */ /* 0x040fe20003f84070 */
[----:B------:R-:W-:Y:S01]  /*39a0*/  @!P2 IMAD.IADD R14, R14, 0x1, -R61 ;  /* 0x000000010e0ea824 */ /* 0x000fe200078e0a3d */
[C---:B------:R-:W-:Y:S02]  /*39b0*/  ISETP.GT.U32.AND P2, PT, R61.reuse, R21, PT ;  /* 0x000000153d00720c */ /* 0x040fe40003f44070 */
[----:B------:R-:W-:-:S09]  /*39c0*/  ISETP.GT.U32.AND P1, PT, R61, R27, PT ;  /* 0x0000001b3d00720c */ /* 0x000fd20003f24070 */
[--C-:B------:R-:W-:Y:S01]  /*39d0*/  @!P4 IMAD.IADD R12, R12, 0x1, -R61.reuse ;  /* 0x000000010c0cc824 */ /* 0x100fe200078e0a3d */
[----:B------:R-:W-:Y:S01]  /*39e0*/  ISETP.GT.U32.AND P4, PT, R61, R18, PT ;  /* 0x000000123d00720c */ /* 0x000fe20003f84070 */
[--C-:B------:R-:W-:Y:S01]  /*39f0*/  @!P2 IMAD.IADD R21, R21, 0x1, -R61.reuse ;  /* 0x000000011515a824 */ /* 0x100fe200078e0a3d */
[----:B------:R-:W-:Y:S01]  /*3a00*/  ISETP.GT.U32.AND P2, PT, R61, R28, PT ;  /* 0x0000001c3d00720c */ /* 0x000fe20003f44070 */
[----:B------:R-:W-:-:S03]  /*3a10*/  @!P1 IMAD.IADD R27, R27, 0x1, -R61 ;  /* 0x000000011b1b9824 */ /* 0x000fc600078e0a3d */
[----:B------:R-:W-:-:S07]  /*3a20*/  ISETP.GT.U32.AND P1, PT, R61, R21, PT ;  /* 0x000000153d00720c */ /* 0x000fce0003f24070 */
[--C-:B------:R-:W-:Y:S01]  /*3a30*/  @!P4 IMAD.IADD R18, R18, 0x1, -R61.reuse ;  /* 0x000000011212c824 */ /* 0x100fe200078e0a3d */
[C---:B------:R-:W-:Y:S01]  /*3a40*/  ISETP.GT.U32.AND P4, PT, R61.reuse, R25, PT ;  /* 0x000000193d00720c */ /* 0x040fe20003f84070 */
[----:B------:R-:W-:Y:S01]  /*3a50*/  @!P2 IMAD.IADD R28, R28, 0x1, -R61 ;  /* 0x000000011c1ca824 */ /* 0x000fe200078e0a3d */
[----:B------:R-:W-:-:S03]  /*3a60*/  ISETP.GT.U32.AND P2, PT, R61, R22, PT ;  /* 0x000000163d00720c */ /* 0x000fc60003f44070 */
[----:B------:R-:W-:Y:S01]  /*3a70*/  @!P1 IMAD.IADD R21, R21, 0x1, -R61 ;  /* 0x0000000115159824 */ /* 0x000fe200078e0a3d */
[----:B------:R-:W-:-:S07]  /*3a80*/  ISETP.GT.U32.AND P1, PT, R61, R27, PT ;  /* 0x0000001b3d00720c */ /* 0x000fce0003f24070 */
[----:B------:R-:W-:Y:S01]  /*3a90*/  @!P4 IMAD.IADD R25, R25, 0x1, -R61 ;  /* 0x000000011919c824 */ /* 0x000fe200078e0a3d */
[----:B------:R-:W-:-:S04]  /*3aa0*/  ISETP.GT.U32.AND P4, PT, R61, R32, PT ;  /* 0x000000203d00720c */ /* 0x000fc80003f84070 */
[C---:B------:R-:W-:Y:S01]  /*3ab0*/  ISETP.GT.U32.AND P0, PT, R61.reuse, R25, PT ;  /* 0x000000193d00720c */ /* 0x040fe20003f04070 */
[--C-:B------:R-:W-:Y:S01]  /*3ac0*/  @!P2 IMAD.IADD R22, R22, 0x1, -R61.reuse ;  /* 0x000000011616a824 */ /* 0x100fe200078e0a3d */
[----:B------:R-:W-:Y:S01]  /*3ad0*/  ISETP.GT.U32.AND P2, PT, R61, R28, PT ;  /* 0x0000001c3d00720c */ /* 0x000fe20003f44070 */
[----:B------:R-:W-:Y:S01]  /*3ae0*/  @!P1 IMAD.IADD R27, R27, 0x1, -R61 ;  /* 0x000000011b1b9824 */ /* 0x000fe200078e0a3d */
[----:B------:R-:W-:-:S05]  /*3af0*/  ISETP.GT.U32.AND P1, PT, R61, R34, PT ;  /* 0x000000223d00720c */ /* 0x000fca0003f24070 */
        /* <DEDUP_REMOVED lines=11> */
[----:B------:R-:W-:Y:S01]  /*3bb0*/  ISETP.GT.U32.AND P0, PT, R61, R39, PT ;  /* 0x000000273d00720c */ /* 0x000fe20003f04070 */
[--C-:B------:R-:W-:Y:S01]  /*3bc0*/  @!P2 IMAD.IADD R35, R35, 0x1, -R61.reuse ;  /* 0x000000012323a824 */ /* 0x100fe200078e0a3d */
[----:B------:R-:W-:Y:S01]  /*3bd0*/  ISETP.GT.U32.AND P2, PT, R61, R42, PT ;  /* 0x0000002a3d00720c */ /* 0x000fe20003f44070 */
[----:B------:R-:W-:-:S06]  /*3be0*/  @!P1 IMAD.IADD R41, R41, 0x1, -R61 ;  /* 0x0000000129299824 */ /* 0x000fcc00078e0a3d */
[----:B------:R-:W-:Y:S01]  /*3bf0*/  @!P4 IMAD.IADD R33, R33, 0x1, -R61 ;  /* 0x000000012121c824 */ /* 0x000fe200078e0a3d */
[----:B------:R-:W-:-:S03]  /*3c00*/  ISETP.GT.U32.AND P1, PT, R61, R35, PT ;  /* 0x000000233d00720c */ /* 0x000fc60003f24070 */
[--C-:B------:R-:W-:Y:S01]  /*3c10*/  @!P0 IMAD.IADD R39, R39, 0x1, -R61.reuse ;  /* 0x0000000127278824 */ /* 0x100fe200078e0a3d */
[C---:B------:R-:W-:Y:S02]  /*3c20*/  ISETP.GT.U32.AND P0, PT, R61.reuse, R33, PT ;  /* 0x000000213d00720c */ /* 0x040fe40003f04070 */
[C---:B------:R-:W-:Y:S01]  /*3c30*/  ISETP.GT.U32.AND P4, PT, R61.reuse, R40, PT ;  /* 0x000000283d00720c */ /* 0x040fe20003f84070 */
[----:B------:R-:W-:Y:S01]  /*3c40*/  @!P2 IMAD.IADD R42, R42, 0x1, -R61 ;  /* 0x000000012a2aa824 */ /* 0x000fe200078e0a3d */
[----:B------:R-:W-:-:S05]  /*3c50*/  ISETP.GT.U32.AND P2, PT, R61, R36, PT ;  /* 0x000000243d00720c */ /* 0x000fca0003f44070 */
[----:B------:R-:W-:Y:S01]  /*3c60*/  @!P1 IMAD.IADD R35, R35, 0x1, -R61 ;  /* 0x0000000123239824 */ /* 0x000fe200078e0a3d */
[----:B------:R-:W-:-:S03]  /*3c70*/  ISETP.GT.U32.AND P1, PT, R61, R41, PT ;  /* 0x000000293d00720c */ /* 0x000fc60003f24070 */
[--C-:B------:R-:W-:Y:S01]  /*3c80*/  @!P0 IMAD.IADD R33, R33, 0x1, -R61.reuse ;  /* 0x0000000121218824 */ /* 0x100fe200078e0a3d */
[C---:B------:R-:W-:Y:S01]  /*3c90*/  ISETP.GT.U32.AND P0, PT, R61.reuse, R39, PT ;  /* 0x000000273d00720c */ /* 0x040fe20003f04070 */
[--C-:B------:R-:W-:Y:S02]  /*3ca0*/  @!P4 IMAD.IADD R40, R40, 0x1, -R61.reuse ;  /* 0x000000012828c824 */ /* 0x100fe400078e0a3d */
[----:B------:R-:W-:Y:S01]  /*3cb0*/  @!P2 IMAD.IADD R36, R36, 0x1, -R61 ;  /* 0x000000012424a824 */ /* 0x000fe200078e0a3d */
[C---:B------:R-:W-:Y:S02]  /*3cc0*/  ISETP.GT.U32.AND P2, PT, R61.reuse, R42, PT ;  /* 0x0000002a3d00720c */ /* 0x040fe40003f44070 */
[----:B------:R-:W-:-:S03]  /*3cd0*/  ISETP.GT.U32.AND P3, PT, R61, R40, PT ;  /* 0x000000283d00720c */ /* 0x000fc60003f64070 */
[----:B------:R-:W-:Y:S01]  /*3ce0*/  @!P1 IMAD.IADD R41, R41, 0x1, -R61 ;  /* 0x0000000129299824 */ /* 0x000fe200078e0a3d */
[----:B------:R-:W-:-:S03]  /*3cf0*/  ISETP.GT.U32.AND P1, PT, R61, R48, PT ;  /* 0x000000303d00720c */ /* 0x000fc60003f24070 */
[----:B------:R-:W-:Y:S01]  /*3d00*/  @!P0 IMAD.IADD R39, R39, 0x1, -R61 ;  /* 0x0000000127278824 */ /* 0x000fe200078e0a3d */
[----:B------:R-:W-:-:S03]  /*3d10*/  ISETP.GT.U32.AND P0, PT, R61, R46, PT ;  /* 0x0000002e3d00720c */ /* 0x000fc60003f04070 */
[--C-:B------:R-:W-:Y:S01]  /*3d20*/  @!P2 IMAD.IADD R42, R42, 0x1, -R61.reuse ;  /* 0x000000012a2aa824 */ /* 0x100fe200078e0a3d */
[C---:B------:R-:W-:Y:S01]  /*3d30*/  ISETP.GT.U32.AND P2, PT, R61.reuse, R49, PT ;  /* 0x000000313d00720c */ /* 0x040fe20003f44070 */
[----:B------:R-:W-:Y:S01]  /*3d40*/  @!P3 IMAD.IADD R40, R40, 0x1, -R61 ;  /* 0x000000012828b824 */ /* 0x000fe200078e0a3d */
[----:B------:R-:W-:-:S03]  /*3d50*/  ISETP.GT.U32.AND P3, PT, R61, R47, PT ;  /* 0x0000002f3d00720c */ /* 0x000fc60003f64070 */
[----:B------:R-:W-:Y:S01]  /*3d60*/  @!P1 IMAD.IADD R48, R48, 0x1, -R61 ;  /* 0x0000000130309824 */ /* 0x000fe200078e0a3d */
[----:B------:R-:W-:-:S03]  /*3d70*/  ISETP.GT.U32.AND P1, PT, R61, R56, PT ;  /* 0x000000383d00720c */ /* 0x000fc60003f24070 */
[--C-:B------:R-:W-:Y:S01]  /*3d80*/  @!P0 IMAD.IADD R46, R46, 0x1, -R61.reuse ;  /* 0x000000012e2e8824 */ /* 0x100fe200078e0a3d */
[C---:B------:R-:W-:Y:S02]  /*3d90*/  ISETP.GT.U32.AND P0, PT, R61.reuse, R53, PT ;  /* 0x000000353d00720c */ /* 0x040fe40003f04070 */
[----:B------:R-:W-:Y:S01]  /*3da0*/  ISETP.GT.U32.AND P6, PT, R61, R52, PT ;  /* 0x000000343d00720c */ /* 0x000fe20003fc4070 */
[--C-:B------:R-:W-:Y:S02]  /*3db0*/  @!P2 IMAD.IADD R49, R49, 0x1, -R61.reuse ;  /* 0x000000013131a824 */ /* 0x100fe400078e0a3d */
[----:B------:R-:W-:-:S04]  /*3dc0*/  @!P3 IMAD.IADD R47, R47, 0x1, -R61 ;  /* 0x000000012f2fb824 */ /* 0x000fc800078e0a3d */
[----:B------:R-:W-:Y:S01]  /*3dd0*/  @!P1 IMAD.IADD R56, R56, 0x1, -R61 ;  /* 0x0000000138389824 */ /* 0x000fe200078e0a3d */
[----:B------:R-:W-:-:S03]  /*3de0*/  ISETP.GT.U32.AND P1, PT, R61, R49, PT ;  /* 0x000000313d00720c */ /* 0x000fc60003f24070 */
[--C-:B------:R-:W-:Y:S01]  /*3df0*/  @!P0 IMAD.IADD R53, R53, 0x1, -R61.reuse ;  /* 0x0000000135358824 */ /* 0x100fe200078e0a3d */
[C---:B------:R-:W-:Y:S01]  /*3e00*/  ISETP.GT.U32.AND P0, PT, R61.reuse, R47, PT ;  /* 0x0000002f3d00720c */ /* 0x040fe20003f04070 */
[----:B------:R-:W-:Y:S01]  /*3e10*/  @!P6 IMAD.IADD R52, R52, 0x1, -R61 ;  /* 0x000000013434e824 */ /* 0x000fe200078e0a3d */
[----:B------:R-:W-:Y:S01]  /*3e20*/  ISETP.GT.U32.AND P6, PT, R61, R46, PT ;  /* 0x0000002e3d00720c */ /* 0x000fe20003fc4070 */
[----:B--2---:R-:W-:-:S06]  /*3e30*/  IMAD.SHL.U32 R8, R55, 0x2, RZ ;  /* 0x0000000237087824 */ /* 0x004fcc00078e00ff */
[----:B------:R-:W-:Y:S01]  /*3e40*/  @!P1 IMAD.IADD R49, R49, 0x1, -R61 ;  /* 0x0000000131319824 */ /* 0x000fe200078e0a3d */
[----:B------:R-:W-:-:S03]  /*3e50*/  ISETP.GT.U32.AND P1, PT, R61, R56, PT ;  /* 0x000000383d00720c */ /* 0x000fc60003f24070 */
[--C-:B------:R-:W-:Y:S01]  /*3e60*/  @!P0 IMAD.IADD R47, R47, 0x1, -R61.reuse ;  /* 0x000000012f2f8824 */ /* 0x100fe200078e0a3d */
[----:B------:R-:W-:Y:S01]  /*3e70*/  ISETP.GT.U32.AND P0, PT, R61, R53, PT ;  /* 0x000000353d00720c */ /* 0x000fe20003f04070 */
[--C-:B------:R-:W-:Y:S01]  /*3e80*/  @!P6 IMAD.IADD R46, R46, 0x1, -R61.reuse ;  /* 0x000000012e2ee824 */ /* 0x100fe200078e0a3d */
[--C-:B------:R-:W-:Y:S01]  /*3e90*/  LOP3.LUT R7, R7, 0x30, R8.reuse, 0x78, !PT ;  /* 0x0000003007077812 */ /* 0x100fe200078e7808 */
[----:B------:R-:W-:Y:S01]  /*3ea0*/  IMAD.SHL.U32 R6, R55, 0x80, RZ ;  /* 0x0000008037067824 */ /* 0x000fe200078e00ff */
[----:B------:R-:W-:Y:S01]  /*3eb0*/  LOP3.LUT R5, R2, 0x10, R8, 0x78, !PT ;  /* 0x0000001002057812 */ /* 0x000fe200078e7808 */
[----:B------:R-:W2:Y:S04]  /*3ec0*/  LDL R55, [R1+0x1434] ;  /* 0x0014340001377983 */ /* 0x000ea80000100800 */
[----:B------:R-:W2:Y:S01]  /*3ed0*/  LDL R2, [R1+0x1430] ;  /* 0x0014300001027983 */ /* 0x000ea20000100800 */
[----:B------:R-:W-:-:S03]  /*3ee0*/  @!P1 IMAD.IADD R56, R56, 0x1, -R61 ;  /* 0x0000000138389824 */ /* 0x000fc600078e0a3d */
[----:B------:R-:W-:Y:S01]  /*3ef0*/  @!P0 IMAD.IADD R53, R53, 0x1, -R61 ;  /* 0x0000000135358824 */ /* 0x000fe200078e0a3d */
[----:B------:R1:W-:Y:S04]  /*3f00*/  STL [R1+0x1560], R46 ;  /* 0x0015602e01007387 */ /* 0x0003e80000100800 */
[----:B------:R-:W2:Y:S04]  /*3f10*/  LDL R8, [R1+0x1450] ;  /* 0x0014500001087983 */ /* 0x000ea80000100800 */
[----:B0-----:R-:W2:Y:S04]  /*3f20*/  LDL R45, [R1+0x1460] ;  /* 0x00146000012d7983 */ /* 0x001ea80000100800 */
[----:B-1----:R-:W2:Y:S01]  /*3f30*/  LDL R46, [R1+0x145c] ;  /* 0x00145c00012e7983 */ /* 0x002ea20000100800 */
[----:B---3--:R-:W-:-:S03]  /*3f40*/  ISETP.GE.AND P0, PT, R0, RZ, PT ;  /* 0x000000ff0000720c */ /* 0x008fc60003f06270 */
[----:B------:R-:W3:Y:S01]  /*3f50*/  LDL R0, [R1+0x1464] ;  /* 0x0014640001007983 */ /* 0x000ee20000100800 */
[----:B----4-:R-:W-:-:S03]  /*3f60*/  ISETP.GE.AND P1, PT, R60, RZ, PT ;  /* 0x000000ff3c00720c */ /* 0x010fc60003f26270 */
[----:B------:R-:W4:Y:S04]  /*3f70*/  LDL R60, [R1+0x1454] ;  /* 0x00145400013c7983 */ /* 0x000f280000100800 */
[----:B------:R-:W3:Y:S01]  /*3f80*/  LDL.LU R7, [R1+0x1c] ;  /* 0x00001c0001077983 */ /* 0x000ee20000300800 */
[C---:B------:R-:W-:Y:S02]  /*3f90*/  ISETP.GT.U32.AND P5, PT, R61.reuse, R44, PT ;  /* 0x0000002c3d00720c */ /* 0x040fe40003fa4070 */
[----:B------:R-:W-:-:S11]  /*3fa0*/  ISETP.GT.U32.AND P4, PT, R61, R34, PT ;  /* 0x000000223d00720c */ /* 0x000fd60003f84070 */
[--C-:B------:R-:W-:Y:S01]  /*3fb0*/  @!P5 IMAD.IADD R44, R44, 0x1, -R61.reuse ;  /* 0x000000012c2cd824 */ /* 0x100fe200078e0a3d */
[C---:B------:R-:W-:Y:S01]  /*3fc0*/  ISETP.GT.U32.AND P5, PT, R61.reuse, R38, PT ;  /* 0x000000263d00720c */ /* 0x040fe20003fa4070 */
[----:B------:R-:W-:Y:S01]  /*3fd0*/  @!P4 IMAD.IADD R34, R34, 0x1, -R61 ;  /* 0x000000012222c824 */ /* 0x000fe200078e0a3d */
[----:B------:R-:W-:-:S11]  /*3fe0*/  ISETP.GT.U32.AND P4, PT, R61, R43, PT ;  /* 0x0000002b3d00720c */ /* 0x000fd60003f84070 */
[--C-:B------:R-:W-:Y:S01]  /*3ff0*/  @!P5 IMAD.IADD R38, R38, 0x1, -R61.reuse ;  /* 0x000000012626d824 */ /* 0x100fe200078e0a3d */
[----:B------:R-:W-:Y:S01]  /*4000*/  ISETP.GT.U32.AND P5, PT, R61, R44, PT ;  /* 0x0000002c3d00720c */ /* 0x000fe20003fa4070 */
[----:B------:R-:W-:Y:S01]  /*4010*/  @!P4 IMAD.IADD R43, R43, 0x1, -R61 ;  /* 0x000000012b2bc824 */ /* 0x000fe200078e0a3d */
[----:B------:R-:W-:-:S11]  /*4020*/  ISETP.GT.U32.AND P4, PT, R61, R50, PT ;  /* 0x000000323d00720c */ /* 0x000fd60003f84070 */
[--C-:B------:R-:W-:Y:S01]  /*4030*/  @!P5 IMAD.IADD R44, R44, 0x1, -R61.reuse ;  /* 0x000000012c2cd824 */ /* 0x100fe200078e0a3d */
[C---:B------:R-:W-:Y:S02]  /*4040*/  ISETP.GT.U32.AND P5, PT, R61.reuse, R51, PT ;  /* 0x000000333d00720c */ /* 0x040fe40003fa4070 */
[C---:B------:R-:W-:Y:S02]  /*4050*/  ISETP.GT.U32.AND P3, PT, R61.reuse, R54, PT ;  /* 0x000000363d00720c */ /* 0x040fe40003f64070 */
[C---:B------:R-:W-:Y:S01]  /*4060*/  ISETP.GT.U32.AND P2, PT, R61.reuse, R57, PT ;  /* 0x000000393d00720c */ /* 0x040fe20003f44070 */
[----:B------:R-:W-:Y:S01]  /*4070*/  @!P4 IMAD.IADD R50, R50, 0x1, -R61 ;  /* 0x000000013232c824 */ /* 0x000fe200078e0a3d */
[----:B------:R-:W-:-:S07]  /*4080*/  ISETP.GT.U32.AND P4, PT, R61, R58, PT ;  /* 0x0000003a3d00720c */ /* 0x000fce0003f84070 */
        /* <DEDUP_REMOVED lines=8> */
[--C-:B------:R-:W-:Y:S01]  /*4110*/  @!P5 IMAD.IADD R59, R59, 0x1, -R61.reuse ;  /* 0x000000013b3bd824 */ /* 0x100fe200078e0a3d */
[C---:B------:R-:W-:Y:S01]  /*4120*/  ISETP.GT.U32.AND P5, PT, R61.reuse, R52, PT ;  /* 0x000000343d00720c */ /* 0x040fe20003fa4070 */
[--C-:B------:R-:W-:Y:S01]  /*4130*/  @!P3 IMAD.IADD R48, R48, 0x1, -R61.reuse ;  /* 0x000000013030b824 */ /* 0x100fe200078e0a3d */
[C---:B------:R-:W-:Y:S01]  /*4140*/  ISETP.GT.U32.AND P3, PT, R61.reuse, R54, PT ;  /* 0x000000363d00720c */ /* 0x040fe20003f64070 */
[--C-:B------:R-:W-:Y:S01]  /*4150*/  @!P2 IMAD.IADD R50, R50, 0x1, -R61.reuse ;  /* 0x000000013232a824 */ /* 0x100fe200078e0a3d */
[----:B------:R-:W-:Y:S01]  /*4160*/  ISETP.GT.U32.AND P2, PT, R61, R57, PT ;  /* 0x000000393d00720c */ /* 0x000fe20003f44070 */
[----:B------:R-:W-:Y:S01]  /*4170*/  @!P4 IMAD.IADD R51, R51, 0x1, -R61 ;  /* 0x000000013333c824 */ /* 0x000fe200078e0a3d */
[----:B------:R-:W-:-:S07]  /*4180*/  ISETP.GT.U32.AND P6, PT, R61, R58, PT ;  /* 0x0000003a3d00720c */ /* 0x000fce0003fc4070 */
[--C-:B------:R-:W-:Y:S01]  /*4190*/  @!P5 IMAD.IADD R52, R52, 0x1, -R61.reuse ;  /* 0x000000013434d824 */ /* 0x100fe200078e0a3d */
[----:B------:R-:W-:Y:S02]  /*41a0*/  ISETP.GE.AND P5, PT, R4, RZ, PT ;  /* 0x000000ff0400720c */ /* 0x000fe40003fa6270 */
[----:B------:R-:W-:Y:S01]  /*41b0*/  ISETP.GT.U32.AND P4, PT, R61, R59, PT ;  /* 0x0000003b3d00720c */ /* 0x000fe20003f84070 */
[--C-:B------:R-:W-:Y:S01]  /*41c0*/  @!P3 IMAD.IADD R54, R54, 0x1, -R61.reuse ;  /* 0x000000013636b824 */ /* 0x100fe200078e0a3d */
[----:B------:R-:W-:Y:S01]  /*41d0*/  LOP3.LUT R5, R5, 0x800, R6, 0xf8, !PT ;  /* 0x0000080005057812 */ /* 0x000fe200078ef806 */
[--C-:B------:R-:W-:Y:S01]  /*41e0*/  @!P2 IMAD.IADD R57, R57, 0x1, -R61.reuse ;  /* 0x000000013939a824 */ /* 0x100fe200078e0a3d */
[----:B------:R-:W-:Y:S02]  /*41f0*/  ISETP.GE.AND P3, PT, R3, RZ, PT ;  /* 0x000000ff0300720c */ /* 0x000fe40003f66270 */
[----:B------:R-:W4:Y:S01]  /*4200*/  LDL R3, [R1+0x1458] ;  /* 0x0014580001037983 */ /* 0x000f220000100800 */
[----:B------:R-:W-:-:S06]  /*4210*/  @!P6 IMAD.IADD R58, R58, 0x1, -R61 ;  /* 0x000000013a3ae824 */ /* 0x000fcc00078e0a3d */
[----:B------:R-:W-:Y:S01]  /*4220*/  @!P4 IMAD.IADD R59, R59, 0x1, -R61 ;  /* 0x000000013b3bc824 */ /* 0x000fe200078e0a3d */
[----:B--2---:R-:W-:Y:S02]  /*4230*/  ISETP.GE.AND P2, PT, R2, RZ, PT ;  /* 0x000000ff0200720c */ /* 0x004fe40003f46270 */
[----:B------:R-:W2:Y:S04]  /*4240*/  LDL R2, [R1+0x1448] ;  /* 0x0014480001027983 */ /* 0x000ea80000100800 */
[----:B------:R-:W2:Y:S01]  /*4250*/  LDL.LU R6, [R1+0x18] ;  /* 0x0000180001067983 */ /* 0x000ea20000300800 */
[----:B---3--:R-:W-:Y:S01]  /*4260*/  @!P5 IMAD.MOV R7, RZ, RZ, -R7 ;  /* 0x000000ffff07d224 */ /* 0x008fe200078e0a07 */
[----:B------:R-:W-:Y:S02]  /*4270*/  ISETP.GE.AND P5, PT, R55, RZ, PT ;  /* 0x000000ff3700720c */ /* 0x000fe40003fa6270 */
[----:B------:R-:W3:Y:S04]  /*4280*/  LDL R55, [R1+0x144c] ;  /* 0x00144c0001377983 */ /* 0x000ee80000100800 */
[----:B------:R-:W3:Y:S04]  /*4290*/  LDL.LU R5, [R1+0x14] ;  /* 0x0000140001057983 */ /* 0x000ee80000300800 */
[----:B------:R-:W4:Y:S01]  /*42a0*/  LDL.LU R61, [R1+0x10] ;  /* 0x00001000013d7983 */ /* 0x000f220000300800 */
[----:B------:R-:W-:-:S02]  /*42b0*/  ISETP.NE.AND P4, PT, RZ, c[0x0][0x178], PT ;  /* 0x00005e00ff007a0c */ /* 0x000fc40003f85270 */
[----:B------:R-:W-:-:S04]  /*42c0*/  LOP3.LUT R4, RZ, c[0x0][0x178], RZ, 0x33, !PT ;  /* 0x00005e00ff047a12 */ /* 0x000fc800078e33ff */
[----:B------:R-:W-:Y:S01]  /*42d0*/  SEL R7, R4, R7, !P4 ;  /* 0x0000000704077207 */ /* 0x000fe20006000000 */
[----:B--2---:R-:W-:Y:S01]  /*42e0*/  @!P0 IMAD.MOV R6, RZ, RZ, -R6 ;  /* 0x000000ffff068224 */ /* 0x004fe200078e0a06 */
[----:B------:R-:W-:Y:S02]  /*42f0*/  ISETP.GE.AND P0, PT, R8, RZ, PT ;  /* 0x000000ff0800720c */ /* 0x000fe40003f06270 */
[----:B------:R-:W2:Y:S02]  /*4300*/  LDL.LU R8, [R1+0x1588] ;  /* 0x0015880001087983 */ /* 0x000ea40000300800 */
[----:B------:R-:W-:Y:S02]  /*4310*/  SEL R6, R4, R6, !P4 ;  /* 0x0000000604067207 */ /* 0x000fe40006000000 */
[----:B------:R0:W-:Y:S04]  /*4320*/  STL [R1+0x324], R7 ;  /* 0x0003240701007387 */ /* 0x0001e80000100800 */
[----:B0-----:R-:W2:Y:S04]  /*4330*/  LDL.LU R7, [R1+0x1584] ;  /* 0x0015840001077983 */ /* 0x001ea80000300800 */
[----:B------:R0:W-:Y:S04]  /*4340*/  STL [R1+0x320], R6 ;  /* 0x0003200601007387 */ /* 0x0001e80000100800 */
[----:B0-----:R-:W2:Y:S01]  /*4350*/  LDL.LU R6, [R1+0x1580] ;  /* 0x0015800001067983 */ /* 0x001ea20000300800 */
[----:B---3--:R-:W-:-:S02]  /*4360*/  @!P3 IMAD.MOV R5, RZ, RZ, -R5 ;  /* 0x000000ffff05b224 */ /* 0x008fc400078e0a05 */
[----:B----4-:R-:W-:-:S03]  /*4370*/  @!P1 IMAD.MOV R61, RZ, RZ, -R61 ;  /* 0x000000ffff3d9224 */ /* 0x010fc600078e0a3d */
[C---:B------:R-:W-:Y:S02]  /*4380*/  SEL R5, R4.reuse, R5, !P4 ;  /* 0x0000000504057207 */ /* 0x040fe40006000000 */
[----:B------:R-:W-:-:S03]  /*4390*/  SEL R61, R4, R61, !P4 ;  /* 0x0000003d043d7207 */ /* 0x000fc60006000000 */
[----:B------:R0:W-:Y:S01]  /*43a0*/  STL [R1+0x31c], R5 ;  /* 0x00031c0501007387 */ /* 0x0001e20000100800 */
[----:B------:R-:W-:-:S03]  /*43b0*/  ISETP.GE.AND P1, PT, R0, RZ, PT ;  /* 0x000000ff0000720c */ /* 0x000fc60003f26270 */
[----:B0-----:R-:W3:Y:S04]  /*43c0*/  LDL.LU R5, [R1+0x157c] ;  /* 0x00157c0001057983 */ /* 0x001ee80000300800 */
[----:B------:R-:W4:Y:S04]  /*43d0*/  LDL.LU R4, [R1+0x1578] ;  /* 0x0015780001047983 */ /* 0x000f280000300800 */
[----:B------:R0:W-:Y:S04]  /*43e0*/  STL [R1+0x318], R61 ;  /* 0x0003183d01007387 */ /* 0x0001e80000100800 */
[----:B0-----:R-:W2:Y:S04]  /*43f0*/  LDL R61, [R1+0x1440] ;  /* 0x00144000013d7983 */ /* 0x001ea80000100800 */
[----:B------:R-:W2:Y:S01]  /*4400*/  LDL.LU R0, [R1+0xc] ;  /* 0x00000c0001007983 */ /* 0x000ea20000300800 */
[----:B------:R-:W-:-:S02]  /*4410*/  ISETP.GE.AND P3, PT, R46, RZ, PT ;  /* 0x000000ff2e00720c */ /* 0x000fc40003f66270 */
[----:B------:R-:W-:Y:S01]  /*4420*/  ISETP.GE.AND P4, PT, R45, RZ, PT ;  /* 0x000000ff2d00720c */ /* 0x000fe20003f86270 */
[----:B------:R-:W3:Y:S04]  /*4430*/  LDL.LU R46, [R1+0x8] ;  /* 0x00000800012e7983 */ /* 0x000ee80000300800 */
[----:B------:R-:W3:Y:S01]  /*4440*/  LDL R45, [R1+0x143c] ;  /* 0x00143c00012d7983 */ /* 0x000ee20000100800 */
[----:B--2---:R-:W-:Y:S01]  /*4450*/  @!P2 IMAD.MOV R0, RZ, RZ, -R0 ;  /* 0x000000ffff00a224 */ /* 0x004fe200078e0a00 */
[----:B------:R-:W-:-:S04]  /*4460*/  ISETP.GE.AND P2, PT, R60, RZ, PT ;  /* 0x000000ff3c00720c */ /* 0x000fc80003f46270 */
[----:B------:R0:W-:Y:S04]  /*4470*/  STL [R1+0x18], R0 ;  /* 0x0000180001007387 */ /* 0x0001e80000100800 */
[----:B0-----:R-:W2:Y:S04]  /*4480*/  LDL.LU R0, [R1+0x1574] ;  /* 0x0015740001007983 */ /* 0x001ea80000300800 */
[----:B------:R-:W2:Y:S01]  /*4490*/  LDL.LU R60, [R1+0x4] ;  /* 0x00000400013c7983 */ /* 0x000ea20000300800 */
[----:B---3--:R-:W-:Y:S01]  /*44a0*/  @!P5 IMAD.MOV R46, RZ, RZ, -R46 ;  /* 0x000000ffff2ed224 */ /* 0x008fe200078e0a2e */
[----:B------:R-:W-:-:S04]  /*44b0*/  ISETP.GE.AND P5, PT, R3, RZ, PT ;  /* 0x000000ff0300720c */ /* 0x000fc80003fa6270 */
[----:B------:R0:W-:Y:S04]  /*44c0*/  STL [R1+0x14], R46 ;  /* 0x0000142e01007387 */ /* 0x0001e80000100800 */
[----:B0-----:R-:W3:Y:S04]  /*44d0*/  LDL R46, [R1+0x142c] ;  /* 0x00142c00012e7983 */ /* 0x001ee80000100800 */
[----:B------:R-:W3:Y:S01]  /*44e0*/  LDL.LU R3, [R1] ;  /* 0x0000000001037983 */ /* 0x000ee20000300800 */
[----:B--2---:R-:W-:-:S05]  /*44f0*/  @!P0 IMAD.MOV R60, RZ, RZ, -R60 ;  /* 0x000000ffff3c8224 */ /* 0x004fca00078e0a3c */
[----:B------:R0:W-:Y:S04]  /*4500*/  STL [R1+0x10], R60 ;  /* 0x0000103c01007387 */ /* 0x0001e80000100800 */
[----:B0-----:R-:W2:Y:S01]  /*4510*/  LDL.LU R60, [R1+0x1570] ;  /* 0x00157000013c7983 */ /* 0x001ea20000300800 */
[----:B------:R-:W-:Y:S01]  /*4520*/  ISETP.GE.AND P0, PT, R2, RZ, PT ;  /* 0x000000ff0200720c */ /* 0x000fe20003f06270 */
[----:B---3--:R-:W-:Y:S01]  /*4530*/  @!P1 IMAD.MOV R3, RZ, RZ, -R3 ;  /* 0x000000ffff039224 */ /* 0x008fe200078e0a03 */
[----:B------:R-:W-:Y:S02]  /*4540*/  ISETP.GE.AND P1, PT, R55, RZ, PT ;  /* 0x000000ff3700720c */ /* 0x000fe40003f26270 */
[----:B------:R-:W3:Y:S01]  /*4550*/  LDL R55, [R1+0x1424] ;  /* 0x0014240001377983 */ /* 0x000ee20000100800 */
[----:B--2---:R-:W-:-:S03]  /*4560*/  IMAD.MOV.U32 R2, RZ, RZ, R60 ;  /* 0x000000ffff027224 */ /* 0x004fc600078e003c */
[----:B------:R-:W2:Y:S01]  /*4570*/  LDL R60, [R1+0x1444] ;  /* 0x00144400013c7983 */ /* 0x000ea20000100800 */
[----:B------:R-:W-:-:S03]  /*4580*/  @!P3 IMAD.MOV R2, RZ, RZ, -R2 ;  /* 0x000000ffff02b224 */ /* 0x000fc600078e0a02 */
[----:B------:R0:W-:Y:S02]  /*4590*/  STL [R1+0xc], R3 ;  /* 0x00000c0301007387 */ /* 0x0001e40000100800 */
[----:B0-----:R-:W-:Y:S02]  /*45a0*/  IMAD.MOV.U32 R3, RZ, RZ, R0 ;  /* 0x000000ffff037224 */ /* 0x001fe400078e0000 */
[----:B------:R-:W2:Y:S04]  /*45b0*/  LDL R0, [R1+0x1438] ;  /* 0x0014380001007983 */ /* 0x000ea80000100800 */
[----:B------:R0:W-:Y:S04]  /*45c0*/  STL [R1+0x8], R2 ;  /* 0x0000080201007387 */ /* 0x0001e80000100800 */
[----:B0-----:R-:W3:Y:S01]  /*45d0*/  LDL.LU R2, [R1+0x156c] ;  /* 0x00156c0001027983 */ /* 0x001ee20000300800 */
[----:B------:R-:W-:Y:S01]  /*45e0*/  @!P4 IMAD.MOV R3, RZ, RZ, -R3 ;  /* 0x000000ffff03c224 */ /* 0x000fe200078e0a03 */
[----:B--2---:R-:W-:Y:S01]  /*45f0*/  ISETP.GE.AND P3, PT, R0, RZ, PT ;  /* 0x000000ff0000720c */ /* 0x004fe20003f66270 */
[----:B---3--:R-:W-:-:S02]  /*4600*/  IMAD.MOV.U32 R0, RZ, RZ, R2 ;  /* 0x000000ffff007224 */ /* 0x008fc400078e0002 */
[----:B------:R-:W2:Y:S04]  /*4610*/  LDL R2, [R1+0x1420] ;  /* 0x0014200001027983 */ /* 0x000ea80000100800 */
[----:B------:R0:W-:Y:S04]  /*4620*/  STL [R1+0x4], R3 ;  /* 0x0000040301007387 */ /* 0x0001e80000100800 */
[----:B0-----:R-:W3:Y:S01]  /*4630*/  LDL.LU R3, [R1+0x1568] ;  /* 0x0015680001037983 */ /* 0x001ee20000300800 */
[----:B------:R-:W-:Y:S01]  /*4640*/  @!P2 IMAD.MOV R0, RZ, RZ, -R0 ;  /* 0x000000ffff00a224 */ /* 0x000fe200078e0a00 */
[----:B------:R-:W-:-:S02]  /*4650*/  ISETP.GE.AND P4, PT, R61, RZ, PT ;  /* 0x000000ff3d00720c */ /* 0x000fc40003f86270 */
[----:B------:R-:W-:Y:S01]  /*4660*/  ISETP.GE.AND P2, PT, R60, RZ, PT ;  /* 0x000000ff3c00720c */ /* 0x000fe20003f46270 */
[----:B----4-:R-:W-:Y:S02]  /*4670*/  IMAD.MOV.U32 R60, RZ, RZ, R4 ;  /* 0x000000ffff3c7224 */ /* 0x010fe400078e0004 */
[----:B---3--:R-:W-:Y:S02]  /*4680*/  IMAD.MOV.U32 R61, RZ, RZ, R3 ;  /* 0x000000ffff3d7224 */ /* 0x008fe400078e0003 */
[----:B------:R-:W3:Y:S04]  /*4690*/  LDL R3, [R1+0x1418] ;  /* 0x0014180001037983 */ /* 0x000ee80000100800 */
[----:B------:R0:W-:Y:S04]  /*46a0*/  STL [R1], R0 ;  /* 0x0000000001007387 */ /* 0x0001e80000100800 */
[----:B------:R-:W4:Y:S01]  /*46b0*/  LDL R4, [R1+0x1428] ;  /* 0x0014280001047983 */ /* 0x000f220000100800 */
[----:B------:R-:W-:Y:S01]  /*46c0*/  @!P5 IMAD.MOV R61, RZ, RZ, -R61 ;  /* 0x000000ffff3dd224 */ /* 0x000fe200078e0a3d */
[----:B------:R-:W-:-:S02]  /*46d0*/  ISETP.GE.AND P5, PT, R45, RZ, PT ;  /* 0x000000ff2d00720c */ /* 0x000fc40003fa6270 */
[----:B0-----:R-:W3:Y:S04]  /*46e0*/  LDL R0, [R1+0x1414] ;  /* 0x0014140001007983 */ /* 0x001ee80000100800 */
[----:B------:R0:W-:Y:S04]  /*46f0*/  STL [R1+0x1550], R61 ;  /* 0x0015503d01007387 */ /* 0x0001e80000100800 */
[----:B------:R-:W3:Y:S04]  /*4700*/  LDL R45, [R1+0x1410] ;  /* 0x00141000012d7983 */ /* 0x000ee80000100800 */
[----:B0-----:R-:W3:Y:S01]  /*4710*/  LDL R61, [R1+0x141c] ;  /* 0x00141c00013d7983 */ /* 0x001ee20000100800 */
[----:B------:R-:W-:-:S02]  /*4720*/  @!P0 IMAD.MOV R60, RZ, RZ, -R60 ;  /* 0x000000ffff3c8224 */ /* 0x000fc400078e0a3c */
[----:B------:R-:W-:Y:S01]  /*4730*/  @!P1 IMAD.MOV R5, RZ, RZ, -R5 ;  /* 0x000000ffff059224 */ /* 0x000fe200078e0a05 */
[----:B------:R-:W-:Y:S02]  /*4740*/  ISETP.GE.AND P0, PT, R46, RZ, PT ;  /* 0x000000ff2e00720c */ /* 0x000fe40003f06270 */
[----:B------:R0:W-:Y:S04]  /*4750*/  STL [R1+0x1554], R60 ;  /* 0x0015543c01007387 */ /* 0x0001e80000100800 */
[----:B------:R-:W3:Y:S04]  /*4760*/  LDL R46, [R1+0x140c] ;  /* 0x00140c00012e7983 */ /* 0x000ee80000100800 */
[----:B------:R1:W-:Y:S01]  /*4770*/  STL [R1+0x1558], R5 ;  /* 0x0015580501007387 */ /* 0x0003e20000100800 */
[----:B------:R-:W-:Y:S01]  /*4780*/  @!P3 IMAD.MOV R6, RZ, RZ, -R6 ;  /* 0x000000ffff06b224 */ /* 0x000fe200078e0a06 */
[----:B------:R-:W-:Y:S01]  /*4790*/  ISETP.GE.AND P3, PT, R55, RZ, PT ;  /* 0x000000ff3700720c */ /* 0x000fe20003f66270 */
[----:B------:R-:W-:Y:S01]  /*47a0*/  @!P4 IMAD.MOV R7, RZ, RZ, -R7 ;  /* 0x000000ffff07c224 */ /* 0x000fe200078e0a07 */
[----:B--2---:R-:W-:Y:S01]  /*47b0*/  ISETP.GE.AND P4, PT, R2, RZ, PT ;  /* 0x000000ff0200720c */ /* 0x004fe20003f86270 */
[----:B------:R-:W-:Y:S01]  /*47c0*/  @!P2 IMAD.MOV R8, RZ, RZ, -R8 ;  /* 0x000000ffff08a224 */ /* 0x000fe200078e0a08 */
[----:B------:R-:W2:Y:S01]  /*47d0*/  LDL R55, [R1+0x1404] ;  /* 0x0014040001377983 */ /* 0x000ea20000100800 */
[----:B------:R-:W-:-:S03]  /*47e0*/  @!P5 IMAD.MOV R9, RZ, RZ, -R9 ;  /* 0x000000ffff09d224 */ /* 0x000fc600078e0a09 */
[----:B------:R-:W2:Y:S01]  /*47f0*/  LDL R2, [R1+0x1400] ;  /* 0x0014000001027983 */ /* 0x000ea20000100800 */
[----:B----4-:R-:W-:Y:S01]  /*4800*/  ISETP.GE.AND P1, PT, R4, RZ, PT ;  /* 0x000000ff0400720c */ /* 0x010fe20003f26270 */
[----:B------:R-:W-:Y:S02]  /*4810*/  @!P0 IMAD.MOV R10, RZ, RZ, -R10 ;  /* 0x000000ffff0a8224 */ /* 0x000fe400078e0a0a */
[----:B------:R-:W4:Y:S01]  /*4820*/  LDL R4, [R1+0x1408] ;  /* 0x0014080001047983 */ /* 0x000f220000100800 */
[----:B---3--:R-:W-:-:S03]  /*4830*/  ISETP.GE.AND P5, PT, R3, RZ, PT ;  /* 0x000000ff0300720c */ /* 0x008fc60003fa6270 */
[----:B------:R-:W3:Y:S04]  /*4840*/  LDL R3, [R1+0x13f8] ;  /* 0x0013f80001037983 */ /* 0x000ee80000100800 */
[----:B0-----:R-:W3:Y:S02]  /*4850*/  LDL R60, [R1+0x13bc] ;  /* 0x0013bc00013c7983 */ /* 0x001ee40000100800 */
[----:B------:R-:W-:Y:S01]  /*4860*/  @!P1 IMAD.MOV R11, RZ, RZ, -R11 ;  /* 0x000000ffff0b9224 */ /* 0x000fe200078e0a0b */
[----:B------:R-:W-:Y:S01]  /*4870*/  ISETP.GE.AND P1, PT, R45, RZ, PT ;  /* 0x000000ff2d00720c */ /* 0x000fe20003f26270 */
[----:B-1----:R-:W3:Y:S04]  /*4880*/  LDL R5, [R1+0x13a8] ;  /* 0x0013a80001057983 */ /* 0x002ee80000100800 */
[----:B------:R-:W3:Y:S01]  /*4890*/  LDL R45, [R1+0x13f0] ;  /* 0x0013f000012d7983 */ /* 0x000ee20000100800 */
[----:B------:R-:W-:-:S03]  /*48a0*/  ISETP.GE.AND P2, PT, R61, RZ, PT ;  /* 0x000000ff3d00720c */ /* 0x000fc60003f46270 */
[----:B------:R-:W3:Y:S01]  /*48b0*/  LDL R61, [R1+0x13fc] ;  /* 0x0013fc00013d7983 */ /* 0x000ee20000100800 */
[----:B------:R-:W-:Y:S01]  /*48c0*/  @!P3 IMAD.MOV R12, RZ, RZ, -R12 ;  /* 0x000000ffff0cb224 */ /* 0x000fe200078e0a0c */
[----:B------:R-:W-:Y:S01]  /*48d0*/  ISETP.GE.AND P0, PT, R0, RZ, PT ;  /* 0x000000ff0000720c */ /* 0x000fe20003f06270 */
[----:B------:R-:W-:Y:S01]  /*48e0*/  @!P4 IMAD.MOV R13, RZ, RZ, -R13 ;  /* 0x000000ffff0dc224 */ /* 0x000fe200078e0a0d */
[----:B------:R-:W3:Y:S01]  /*48f0*/  LDL R0, [R1+0x13f4] ;  /* 0x0013f40001007983 */ /* 0x000ee20000100800 */
[----:B------:R-:W-:-:S03]  /*4900*/  ISETP.GE.AND P3, PT, R46, RZ, PT ;  /* 0x000000ff2e00720c */ /* 0x000fc60003f66270 */
[----:B------:R-:W3:Y:S02]  /*4910*/  LDL R46, [R1+0x13ec] ;  /* 0x0013ec00012e7983 */ /* 0x000ee40000100800 */
[----:B------:R-:W-:Y:S02]  /*4920*/  @!P2 IMAD.MOV R14, RZ, RZ, -R14 ;  /* 0x000000ffff0ea224 */ /* 0x000fe400078e0a0e */
[----:B------:R-:W-:Y:S02]  /*4930*/  @!P5 IMAD.MOV R15, RZ, RZ, -R15 ;  /* 0x000000ffff0fd224 */ /* 0x000fe400078e0a0f */
[----:B------:R-:W-:Y:S02]  /*4940*/  @!P1 IMAD.MOV R17, RZ, RZ, -R17 ;  /* 0x000000ffff119224 */ /* 0x000fe400078e0a11 */
[----:B------:R-:W-:Y:S01]  /*4950*/  @!P0 IMAD.MOV R16, RZ, RZ, -R16 ;  /* 0x000000ffff108224 */ /* 0x000fe200078e0a10 */
[----:B--2---:R-:W-:Y:S02]  /*4960*/  ISETP.GE.AND P2, PT, R55, RZ, PT ;  /* 0x000000ff3700720c */ /* 0x004fe40003f46270 */
[----:B------:R-:W2:Y:S01]  /*4970*/  LDL R55, [R1+0x13e4] ;  /* 0x0013e40001377983 */ /* 0x000ea20000100800 */
[----:B------:R-:W-:-:S03]  /*4980*/  ISETP.GE.AND P5, PT, R2, RZ, PT ;  /* 0x000000ff0200720c */ /* 0x000fc60003fa6270 */
[----:B------:R-:W2:Y:S01]  /*4990*/  LDL R2, [R1+0x13e0] ;  /* 0x0013e00001027983 */ /* 0x000ea20000100800 */
[----:B----4-:R-:W-:-:S03]  /*49a0*/  ISETP.GE.AND P4, PT, R4, RZ, PT ;  /* 0x000000ff0400720c */ /* 0x010fc60003f86270 */
[----:B------:R-:W4:Y:S01]  /*49b0*/  LDL R4, [R1+0x13e8] ;  /* 0x0013e80001047983 */ /* 0x000f220000100800 */
[----:B---3--:R-:W-:-:S03]  /*49c0*/  ISETP.GE.AND P1, PT, R3, RZ, PT ;  /* 0x000000ff0300720c */ /* 0x008fc60003f26270 */
[----:B------:R-:W3:Y:S06]  /*49d0*/  LDL R3, [R1+0x13d8] ;  /* 0x0013d80001037983 */ /* 0x000eec0000100800 */
[----:B------:R-:W-:Y:S01]  /*49e0*/  @!P4 IMAD.MOV R19, RZ, RZ, -R19 ;  /* 0x000000ffff13c224 */ /* 0x000fe200078e0a13 */
[----:B------:R-:W-:Y:S02]  /*49f0*/  ISETP.GE.AND P4, PT, R45, RZ, PT ;  /* 0x000000ff2d00720c */ /* 0x000fe40003f86270 */
[----:B------:R-:W3:Y:S01]  /*4a00*/  LDL R45, [R1+0x13d0] ;  /* 0x0013d000012d7983 */ /* 0x000ee20000100800 */
[----:B------:R-:W-:-:S03]  /*4a10*/  ISETP.GE.AND P0, PT, R61, RZ, PT ;  /* 0x000000ff3d00720c */ /* 0x000fc60003f06270 */
[----:B------:R-:W3:Y:S01]  /*4a20*/  LDL R61, [R1+0x13dc] ;  /* 0x0013dc00013d7983 */ /* 0x000ee20000100800 */
[----:B------:R-:W-:Y:S01]  /*4a30*/  @!P3 IMAD.MOV R18, RZ, RZ, -R18 ;  /* 0x000000ffff12b224 */ /* 0x000fe200078e0a12 */
[----:B------:R-:W-:Y:S01]  /*4a40*/  ISETP.GE.AND P3, PT, R0, RZ, PT ;  /* 0x000000ff0000720c */ /* 0x000fe20003f66270 */
[----:B------:R-:W-:Y:S01]  /*4a50*/  @!P2 IMAD.MOV R20, RZ, RZ, -R20 ;  /* 0x000000ffff14a224 */ /* 0x000fe200078e0a14 */
[----:B------:R-:W3:Y:S01]  /*4a60*/  LDL R0, [R1+0x13d4] ;  /* 0x0013d40001007983 */ /* 0x000ee20000100800 */
[----:B------:R-:W-:Y:S01]  /*4a70*/  @!P5 IMAD.MOV R21, RZ, RZ, -R21 ;  /* 0x000000ffff15d224 */ /* 0x000fe200078e0a15 */
[----:B------:R-:W-:Y:S02]  /*4a80*/  ISETP.GE.AND P2, PT, R46, RZ, PT ;  /* 0x000000ff2e00720c */ /* 0x000fe40003f46270 */
[----:B------:R-:W3:Y:S01]  /*4a90*/  LDL R46, [R1+0x13cc] ;  /* 0x0013cc00012e7983 */ /* 0x000ee20000100800 */
[----:B------:R-:W-:Y:S02]  /*4aa0*/  @!P1 IMAD.MOV R23, RZ, RZ, -R23 ;  /* 0x000000ffff179224 */ /* 0x000fe400078e0a17 */
[----:B------:R-:W-:-:S02]  /*4ab0*/  @!P0 IMAD.MOV R22, RZ, RZ, -R22 ;  /* 0x000000ffff168224 */ /* 0x000fc400078e0a16 */
        /* <DEDUP_REMOVED lines=17> */
[----:B------:R-:W-:Y:S02]  /*4bd0*/  @!P0 IMAD.MOV R28, RZ, RZ, -R28 ;  /* 0x000000ffff1c8224 */ /* 0x000fe400078e0a1c */
[----:B------:R-:W-:Y:S01]  /*4be0*/  @!P1 IMAD.MOV R29, RZ, RZ, -R29 ;  /* 0x000000ffff1d9224 */ /* 0x000fe200078e0a1d */
[----:B------:R-:W-:Y:S02]  /*4bf0*/  ISETP.GE.AND P0, PT, R46, RZ, PT ;  /* 0x000000ff2e00720c */ /* 0x000fe40003f06270 */
[----:B------:R-:W3:Y:S01]  /*4c00*/  LDL R46, [R1+0x13ac] ;  /* 0x0013ac00012e7983 */ /* 0x000ee20000100800 */
[----:B------:R-:W-:Y:S02]  /*4c10*/  IMAD.MOV.U32 R0, RZ, RZ, R30 ;  /* 0x000000ffff007224 */ /* 0x000fe400078e001e */
[----:B------:R-:W-:Y:S01]  /*4c20*/  @!P5 IMAD.MOV R33, RZ, RZ, -R33 ;  /* 0x000000ffff21d224 */ /* 0x000fe200078e0a21 */
[----:B------:R-:W3:Y:S01]  /*4c30*/  LDL R30, [R1+0x1388] ;  /* 0x00138800011e7983 */ /* 0x000ee20000100800 */
[----:B------:R-:W-:-:S02]  /*4c40*/  @!P3 IMAD.MOV R0, RZ, RZ, -R0 ;  /* 0x000000ffff00b224 */ /* 0x000fc400078e0a00 */
[----:B------:R-:W-:Y:S01]  /*4c50*/  @!P2 IMAD.MOV R32, RZ, RZ, -R32 ;  /* 0x000000ffff20a224 */ /* 0x000fe200078e0a20 */
[----:B--2---:R-:W-:Y:S02]  /*4c60*/  ISETP.GE.AND P3, PT, R55, RZ, PT ;  /* 0x000000ff3700720c */ /* 0x004fe40003f66270 */
[----:B------:R-:W-:Y:S01]  /*4c70*/  ISETP.GE.AND P2, PT, R60, RZ, PT ;  /* 0x000000ff3c00720c */ /* 0x000fe20003f46270 */
[----:B------:R-:W-:Y:S01]  /*4c80*/  @!P0 IMAD.MOV R34, RZ, RZ, -R34 ;  /* 0x000000ffff228224 */ /* 0x000fe200078e0a22 */
[----:B------:R-:W2:Y:S04]  /*4c90*/  LDL R55, [R1+0x13a4] ;  /* 0x0013a40001377983 */ /* 0x000ea80000100800 */
[----:B------:R-:W2:Y:S01]  /*4ca0*/  LDL R60, [R1+0x139c] ;  /* 0x00139c00013c7983 */ /* 0x000ea20000100800 */
[----:B----4-:R-:W-:Y:S01]  /*4cb0*/  ISETP.GE.AND P1, PT, R4, RZ, PT ;  /* 0x000000ff0400720c */ /* 0x010fe20003f26270 */
[----:B------:R-:W-:Y:S01]  /*4cc0*/  IMAD.MOV.U32 R4, RZ, RZ, R31 ;  /* 0x000000ffff047224 */ /* 0x000fe200078e001f */
[----:B---3--:R-:W-:-:S03]  /*4cd0*/  ISETP.GE.AND P5, PT, R3, RZ, PT ;  /* 0x000000ff0300720c */ /* 0x008fc60003fa6270 */
[----:B------:R-:W-:Y:S01]  /*4ce0*/  @!P4 IMAD.MOV R4, RZ, RZ, -R4 ;  /* 0x000000ffff04c224 */ /* 0x000fe200078e0a04 */
[----:B------:R-:W-:Y:S01]  /*4cf0*/  ISETP.GE.AND P4, PT, R2, RZ, PT ;  /* 0x000000ff0200720c */ /* 0x000fe20003f86270 */
[----:B------:R-:W3:Y:S04]  /*4d00*/  LDL R3, [R1+0x1398] ;  /* 0x0013980001037983 */ /* 0x000ee80000100800 */
[----:B------:R-:W4:Y:S02]  /*4d10*/  LDL R2, [R1+0x13a0] ;  /* 0x0013a00001027983 */ /* 0x000f240000100800 */
[----:B------:R-:W-:Y:S02]  /*4d20*/  @!P1 IMAD.MOV R35, RZ, RZ, -R35 ;  /* 0x000000ffff239224 */ /* 0x000fe400078e0a23 */
[----:B------:R-:W-:Y:S01]  /*4d30*/  @!P3 IMAD.MOV R36, RZ, RZ, -R36 ;  /* 0x000000ffff24b224 */ /* 0x000fe200078e0a24 */
[----:B------:R-:W4:Y:S01]  /*4d40*/  LDL R31, [R1+0x1380] ;  /* 0x00138000011f7983 */ /* 0x000f220000100800 */
[----:B------:R-:W-:-:S03]  /*4d50*/  ISETP.GE.AND P1, PT, R45, RZ, PT ;  /* 0x000000ff2d00720c */ /* 0x000fc60003f26270 */
[----:B------:R-:W4:Y:S01]  /*4d60*/  LDL R45, [R1+0x1390] ;  /* 0x00139000012d7983 */ /* 0x000f220000100800 */
[----:B------:R-:W-:-:S03]  /*4d70*/  ISETP.GE.AND P0, PT, R61, RZ, PT ;  /* 0x000000ff3d00720c */ /* 0x000fc60003f06270 */
[----:B------:R-:W4:Y:S01]  /*4d80*/  LDL R61, [R1+0x1394] ;  /* 0x00139400013d7983 */ /* 0x000f220000100800 */
[----:B------:R-:W-:Y:S01]  /*4d90*/  @!P4 IMAD.MOV R37, RZ, RZ, -R37 ;  /* 0x000000ffff25c224 */ /* 0x000fe200078e0a25 */
[----:B------:R-:W-:Y:S01]  /*4da0*/  ISETP.GE.AND P4, PT, R5, RZ, PT ;  /* 0x000000ff0500720c */ /* 0x000fe20003f86270 */
[----:B------:R-:W-:Y:S01]  /*4db0*/  @!P2 IMAD.MOV R38, RZ, RZ, -R38 ;  /* 0x000000ffff26a224 */ /* 0x000fe200078e0a26 */
[----:B------:R-:W4:Y:S01]  /*4dc0*/  LDL R5, [R1+0x1378] ;  /* 0x0013780001057983 */ /* 0x000f220000100800 */
[----:B------:R-:W-:-:S03]  /*4dd0*/  ISETP.GE.AND P3, PT, R46, RZ, PT ;  /* 0x000000ff2e00720c */ /* 0x000fc60003f66270 */
[----:B------:R-:W4:Y:S01]  /*4de0*/  LDL R46, [R1+0x138c] ;  /* 0x00138c00012e7983 */ /* 0x000f220000100800 */
[----:B------:R-:W-:Y:S02]  /*4df0*/  @!P5 IMAD.MOV R39, RZ, RZ, -R39 ;  /* 0x000000ffff27d224 */ /* 0x000fe400078e0a27 */
[----:B------:R-:W-:Y:S02]  /*4e00*/  @!P0 IMAD.MOV R40, RZ, RZ, -R40 ;  /* 0x000000ffff288224 */ /* 0x000fe400078e0a28 */
[----:B------:R-:W-:Y:S02]  /*4e10*/  @!P1 IMAD.MOV R41, RZ, RZ, -R41 ;  /* 0x000000ffff299224 */ /* 0x000fe400078e0a29 */
[----:B------:R-:W-:Y:S01]  /*4e20*/  @!P4 IMAD.MOV R43, RZ, RZ, -R43 ;  /* 0x000000ffff2bc224 */ /* 0x000fe200078e0a2b */
[----:B--2---:R-:W-:Y:S02]  /*4e30*/  ISETP.GE.AND P2, PT, R55, RZ, PT ;  /* 0x000000ff3700720c */ /* 0x004fe40003f46270 */
[----:B------:R-:W-:Y:S01]  /*4e40*/  @!P3 IMAD.MOV R42, RZ, RZ, -R42 ;  /* 0x000000ffff2ab224 */ /* 0x000fe200078e0a2a */
[----:B------:R-:W2:Y:S01]  /*4e50*/  LDL R55, [R1+0x1384] ;  /* 0x0013840001377983 */ /* 0x000ea20000100800 */
[----:B------:R-:W-:-:S03]  /*4e60*/  ISETP.GE.AND P0, PT, R60, RZ, PT ;  /* 0x000000ff3c00720c */ /* 0x000fc60003f06270 */
[----:B------:R-:W2:Y:S01]  /*4e70*/  LDL R60, [R1+0x1374] ;  /* 0x00137400013c7983 */ /* 0x000ea20000100800 */
[----:B---3--:R-:W-:-:S03]  /*4e80*/  ISETP.GE.AND P1, PT, R3, RZ, PT ;  /* 0x000000ff0300720c */ /* 0x008fc60003f26270 */
[----:B------:R-:W3:Y:S01]  /*4e90*/  LDL R3, [R1+0x136c] ;  /* 0x00136c0001037983 */ /* 0x000ee20000100800 */
[----:B----4-:R-:W-:-:S03]  /*4ea0*/  ISETP.GE.AND P5, PT, R2, RZ, PT ;  /* 0x000000ff0200720c */ /* 0x010fc60003fa6270 */
[----:B------:R-:W4:Y:S01]  /*4eb0*/  LDL R2, [R1+0x137c] ;  /* 0x00137c0001027983 */ /* 0x000f220000100800 */
[----:B------:R-:W-:Y:S02]  /*4ec0*/  ISETP.GE.AND P4, PT, R45, RZ, PT ;  /* 0x000000ff2d00720c */ /* 0x000fe40003f86270 */
[----:B------:R-:W-:Y:S02]  /*4ed0*/  ISETP.GE.AND P3, PT, R61, RZ, PT ;  /* 0x000000ff3d00720c */ /* 0x000fe40003f66270 */
[----:B------:R-:W2:Y:S04]  /*4ee0*/  LDL R61, [R1+0x1370] ;  /* 0x00137000013d7983 */ /* 0x000ea80000100800 */
[----:B------:R-:W2:Y:S01]  /*4ef0*/  LDL.LU R45, [R1+0x1564] ;  /* 0x00156400012d7983 */ /* 0x000ea20000300800 */
[----:B------:R-:W-:Y:S01]  /*4f00*/  @!P2 IMAD.MOV R44, RZ, RZ, -R44 ;  /* 0x000000ffff2ca224 */ /* 0x000fe200078e0a2c */
[----:B------:R-:W-:-:S02]  /*4f10*/  ISETP.GE.AND P2, PT, R46, RZ, PT ;  /* 0x000000ff2e00720c */ /* 0x000fc40003f46270 */
[----:B------:R-:W3:Y:S03]  /*4f20*/  LDL.LU R46, [R1+0x1560] ;  /* 0x00156000012e7983 */ /* 0x000ee60000300800 */
[----:B------:R-:W-:Y:S02]  /*4f30*/  @!P3 IMAD.MOV R48, RZ, RZ, -R48 ;  /* 0x000000ffff30b224 */ /* 0x000fe400078e0a30 */
[----:B------:R-:W-:Y:S01]  /*4f40*/  @!P1 IMAD.MOV R47, RZ, RZ, -R47 ;  /* 0x000000ffff2f9224 */ /* 0x000fe200078e0a2f */
[----:B------:R-:W-:Y:S01]  /*4f50*/  ISETP.GE.AND P1, PT, R31, RZ, PT ;  /* 0x000000ff1f00720c */ /* 0x000fe20003f26270 */
[----:B--2---:R-:W-:Y:S01]  /*4f60*/  @!P5 IMAD.MOV R45, RZ, RZ, -R45 ;  /* 0x000000ffff2dd224 */ /* 0x004fe200078e0a2d */
[----:B------:R-:W-:Y:S02]  /*4f70*/  ISETP.GE.AND P5, PT, R30, RZ, PT ;  /* 0x000000ff1e00720c */ /* 0x000fe40003fa6270 */
[----:B------:R-:W2:Y:S01]  /*4f80*/  LDL R30, [R1+0x758] ;  /* 0x00075800011e7983 */ /* 0x000ea20000100800 */
[----:B----4-:R-:W-:-:S03]  /*4f90*/  ISETP.GE.AND P3, PT, R2, RZ, PT ;  /* 0x000000ff0200720c */ /* 0x010fc60003f66270 */
[----:B------:R-:W0:Y:S01]  /*4fa0*/  S2R R2, SR_TID.X ;  /* 0x0000000000027919 */ /* 0x000e220000002100 */
[----:B---3--:R-:W-:Y:S01]  /*4fb0*/  @!P0 IMAD.MOV R46, RZ, RZ, -R46 ;  /* 0x000000ffff2e8224 */ /* 0x008fe200078e0a2e */
[----:B------:R-:W-:-:S03]  /*4fc0*/  ISETP.GE.AND P0, PT, R55, RZ, PT ;  /* 0x000000ff3700720c */ /* 0x000fc60003f06270 */
[----:B------:R-:W-:Y:S01]  /*4fd0*/  @!P1 IMAD.MOV R53, RZ, RZ, -R53 ;  /* 0x000000ffff359224 */ /* 0x000fe200078e0a35 */
[----:B------:R-:W3:Y:S01]  /*4fe0*/  LDL.LU R55, [R1+0x155c] ;  /* 0x00155c0001377983 */ /* 0x000ee20000300800 */
[----:B------:R-:W-:Y:S01]  /*4ff0*/  @!P5 IMAD.MOV R51, RZ, RZ, -R51 ;  /* 0x000000ffff33d224 */ /* 0x000fe200078e0a33 */
[----:B------:R-:W-:Y:S01]  /*5000*/  ISETP.GE.AND P5, PT, R3, RZ, PT ;  /* 0x000000ff0300720c */ /* 0x000fe20003fa6270 */
[----:B------:R-:W-:Y:S01]  /*5010*/  @!P4 IMAD.MOV R49, RZ, RZ, -R49 ;  /* 0x000000ffff31c224 */ /* 0x000fe200078e0a31 */
[----:B0-----:R-:W-:-:S05]  /*5020*/  LOP3.LUT R2, R2, 0x1f, RZ, 0xc0, !PT ;  /* 0x0000001f02027812 */ /* 0x001fca00078ec0ff */
[----:B------:R-:W-:Y:S02]  /*5030*/  IMAD R3, R2, c[0x0][0x18c], RZ ;  /* 0x0000630002037a24 */ /* 0x000fe400078e02ff */
[----:B------:R-:W-:-:S04]  /*5040*/  IMAD.MOV.U32 R2, RZ, RZ, c[0x0][0x18c] ;  /* 0x00006300ff027624 */ /* 0x000fc800078e00ff */
[----:B------:R-:W-:Y:S01]  /*5050*/  IMAD R31, R2, 0x20, R3 ;  /* 0x00000020021f7824 */ /* 0x000fe200078e0203 */
[----:B------:R-:W-:Y:S01]  /*5060*/  LEA R2, P1, R3, c[0x0][0x168], 0x1 ;  /* 0x00005a0003027a11 */ /* 0x000fe200078208ff */
[----:B------:R-:W-:Y:S01]  /*5070*/  @!P2 IMAD.MOV R50, RZ, RZ, -R50 ;  /* 0x000000ffff32a224 */ /* 0x000fe200078e0a32 */
[----:B------:R-:W-:Y:S01]  /*5080*/  ISETP.GE.AND P4, PT, R5, RZ, PT ;  /* 0x000000ff0500720c */ /* 0x000fe20003f86270 */
[----:B------:R-:W-:Y:S01]  /*5090*/  @!P3 IMAD.MOV R54, RZ, RZ, -R54 ;  /* 0x000000ffff36b224 */ /* 0x000fe200078e0a36 */
[----:B------:R-:W-:Y:S01]  /*50a0*/  LEA.HI.X.SX32 R3, R3, c[0x0][0x16c], 0x1, P1 ;  /* 0x00005b0003037a11 */ /* 0x000fe200008f0eff */
[----:B------:R-:W-:Y:S01]  /*50b0*/  @!P0 IMAD.MOV R52, RZ, RZ, -R52 ;  /* 0x000000ffff348224 */ /* 0x000fe200078e0a34 */
[----:B------:R-:W-:Y:S01]  /*50c0*/  ISETP.GE.AND P2, PT, R60, RZ, PT ;  /* 0x000000ff3c00720c */ /* 0x000fe20003f46270 */
[----:B------:R-:W4:Y:S01]  /*50d0*/  LDL.LU R5, [R1+0x18] ;  /* 0x0000180001057983 */ /* 0x000f220000300800 */
[----:B------:R-:W-:-:S03]  /*50e0*/  ISETP.GE.AND P0, PT, R61, RZ, PT ;  /* 0x000000ff3d00720c */ /* 0x000fc60003f06270 */
[----:B------:R-:W3:Y:S04]  /*50f0*/  LDL.LU R60, [R1+0x14] ;  /* 0x00001400013c7983 */ /* 0x000ee80000300800 */
[----:B------:R-:W3:Y:S04]  /*5100*/  LDL.LU R61, [R1+0x10] ;  /* 0x00001000013d7983 */ /* 0x000ee80000300800 */
[----:B------:R-:W-:Y:S04]  /*5110*/  STL [R1+0x1534], R2 ;  /* 0x0015340201007387 */ /* 0x000fe80000100800 */
[----:B------:R0:W-:Y:S04]  /*5120*/  STL [R1+0x1530], R3 ;  /* 0x0015300301007387 */ /* 0x0001e80000100800 */
[----:B0-----:R-:W3:Y:S01]  /*5130*/  LDL.LU R3, [R1+0x4] ;  /* 0x0000040001037983 */ /* 0x001ee20000300800 */
[----:B--2---:R-:W-:-:S02]  /*5140*/  ISETP.GE.AND P3, PT, R30, RZ, PT ;  /* 0x000000ff1e00720c */ /* 0x004fc40003f66270 */
[----:B------:R-:W-:-:S05]  /*5150*/  LEA R30, P6, R31, c[0x0][0x168], 0x1 ;  /* 0x00005a001f1e7a11 */ /* 0x000fca00078c08ff */
[----:B------:R0:W-:Y:S04]  /*5160*/  STL [R1+0x153c], R30 ;  /* 0x00153c1e01007387 */ /* 0x0001e80000100800 */
[----:B0-----:R-:W2:Y:S01]  /*5170*/  LDL.LU R30, [R1+0xc] ;  /* 0x00000c00011e7983 */ /* 0x001ea20000300800 */
[----:B------:R-:W-:Y:S02]  /*5180*/  ISETP.NE.AND P1, PT, RZ, c[0x0][0x17c], PT ;  /* 0x00005f00ff007a0c */ /* 0x000fe40003f25270 */
[----:B------:R-:W-:Y:S02]  /*5190*/  LOP3.LUT R2, RZ, c[0x0][0x17c], RZ, 0x33, !PT ;  /* 0x00005f00ff027a12 */ /* 0x000fe400078e33ff */
[----:B------:R-:W-:-:S05]  /*51a0*/  LEA.HI.X.SX32 R31, R31, c[0x0][0x16c], 0x1, P6 ;  /* 0x00005b001f1f7a11 */ /* 0x000fca00030f0eff */
[----:B------:R0:W-:Y:S04]  /*51b0*/  STL [R1+0x1538], R31 ;  /* 0x0015381f01007387 */ /* 0x0001e80000100800 */
[----:B0-----:R-:W2:Y:S01]  /*51c0*/  LDL.LU R31, [R1+0x8] ;  /* 0x00000800011f7983 */ /* 0x001ea20000300800 */
[C---:B----4-:R-:W-:Y:S02]  /*51d0*/  SEL R5, R2.reuse, R5, !P1 ;  /* 0x0000000502057207 */ /* 0x050fe40004800000 */
[----:B---3--:R-:W-:-:S03]  /*51e0*/  SEL R60, R2, R60, !P1 ;  /* 0x0000003c023c7207 */ /* 0x008fc60004800000 */
[----:B------:R0:W-:Y:S01]  /*51f0*/  STL [R1+0x18], R5 ;  /* 0x0000180501007387 */ /* 0x0001e20000100800 */
[----:B------:R-:W-:-:S03]  /*5200*/  SEL R61, R2, R61, !P1 ;  /* 0x0000003d023d7207 */ /* 0x000fc60004800000 */
[----:B0-----:R-:W3:Y:S04]  /*5210*/  LDL.LU R5, [R1+0x1558] ;  /* 0x0015580001057983 */ /* 0x001ee80000300800 */
[----:B------:R0:W-:Y:S04]  /*5220*/  STL [R1+0x14], R60 ;  /* 0x0000143c01007387 */ /* 0x0001e80000100800 */
[----:B0-----:R-:W4:Y:S04]  /*5230*/  LDL.LU R60, [R1+0x1554] ;  /* 0x00155400013c7983 */ /* 0x001f280000300800 */
[----:B------:R0:W-:Y:S04]  /*5240*/  STL [R1+0x10], R61 ;  /* 0x0000103d01007387 */ /* 0x0001e80000100800 */
[----:B0-----:R-:W3:Y:S01]  /*5250*/  LDL.LU R61, [R1+0x1550] ;  /* 0x00155000013d7983 */ /* 0x001ee20000300800 */
[----:B--2---:R-:W-:-:S05]  /*5260*/  SEL R30, R2, R30, !P1 ;  /* 0x0000001e021e7207 */ /* 0x004fca0004800000 */
[----:B------:R0:W-:Y:S04]  /*5270*/  STL [R1+0x1540], R30 ;  /* 0x0015401e01007387 */ /* 0x0001e80000100800 */
[----:B0-----:R-:W2:Y:S01]  /*5280*/  LDL.LU R30, [R1] ;  /* 0x00000000011e7983 */ /* 0x001ea20000300800 */
[C---:B------:R-:W-:Y:S02]  /*5290*/  SEL R3, R2.reuse, R3, !P1 ;  /* 0x0000000302037207 */ /* 0x040fe40004800000 */
[----:B------:R-:W-:-:S05]  /*52a0*/  SEL R31, R2, R31, !P1 ;  /* 0x0000001f021f7207 */ /* 0x000fca0004800000 */
[----:B------:R-:W-:Y:S04]  /*52b0*/  STL [R1+0x1544], R31 ;  /* 0x0015441f01007387 */ /* 0x000fe80000100800 */
[----:B------:R0:W-:Y:S01]  /*52c0*/  STL [R1+0x1548], R3 ;  /* 0x0015480301007387 */ /* 0x0001e20000100800 */
[----:B--2---:R-:W-:-:S05]  /*52d0*/  SEL R2, R2, R30, !P1 ;  /* 0x0000001e02027207 */ /* 0x004fca0004800000 */
[----:B------:R1:W-:Y:S04]  /*52e0*/  STL [R1+0x154c], R2 ;  /* 0x00154c0201007387 */ /* 0x0003e80000100800 */
[----:B0-----:R-:W2:Y:S04]  /*52f0*/  LDL.LU R3, [R1+0x18] ;  /* 0x0000180001037983 */ /* 0x001ea80000300800 */
[----:B------:R-:W2:Y:S04]  /*5300*/  LDL.LU R31, [R1+0x14] ;  /* 0x00001400011f7983 */ /* 0x000ea80000300800 */
[----:B------:R-:W2:Y:S01]  /*5310*/  LDL.LU R30, [R1+0x10] ;  /* 0x00001000011e7983 */ /* 0x000ea20000300800 */
[----:B------:R-:W-:Y:S01]  /*5320*/  @!P4 IMAD.MOV R56, RZ, RZ, -R56 ;  /* 0x000000ffff38c224 */ /* 0x000fe200078e0a38 */
[----:B-1----:R-:W-:Y:S01]  /*5330*/  LOP3.LUT R2, RZ, c[0x0][0x17c], RZ, 0x33, !PT ;  /* 0x00005f00ff027a12 */ /* 0x002fe200078e33ff */
[----:B------:R-:W-:-:S02]  /*5340*/  @!P2 IMAD.MOV R57, RZ, RZ, -R57 ;  /* 0x000000ffff39a224 */ /* 0x000fc400078e0a39 */
[----:B------:R-:W-:Y:S02]  /*5350*/  @!P5 IMAD.MOV R58, RZ, RZ, -R58 ;  /* 0x000000ffff3ad224 */ /* 0x000fe400078e0a3a */
[----:B------:R-:W-:Y:S02]  /*5360*/  @!P0 IMAD.MOV R59, RZ, RZ, -R59 ;  /* 0x000000ffff3b8224 */ /* 0x000fe400078e0a3b */
[----:B------:R-:W-:Y:S01]  /*5370*/  @!P3 IMAD.MOV R55, RZ, RZ, -R55 ;  /* 0x000000ffff37b224 */ /* 0x000fe200078e0a37 */
[C---:B---3--:R-:W-:Y:S02]  /*5380*/  SEL R61, R2.reuse, R61, !P1 ;  /* 0x0000003d023d7207 */ /* 0x048fe40004800000 */
[C---:B----4-:R-:W-:Y:S02]  /*5390*/  SEL R60, R2.reuse, R60, !P1 ;  /* 0x0000003c023c7207 */ /* 0x050fe40004800000 */
[C---:B------:R-:W-:Y:S02]  /*53a0*/  SEL R5, R2.reuse, R5, !P1 ;  /* 0x0000000502057207 */ /* 0x040fe40004800000 */
[----:B------:R-:W-:-:S02]  /*53b0*/  SEL R6, R2, R6, !P1 ;  /* 0x0000000602067207 */ /* 0x000fc40004800000 */
[C---:B------:R-:W-:Y:S02]  /*53c0*/  SEL R7, R2.reuse, R7, !P1 ;  /* 0x0000000702077207 */ /* 0x040fe40004800000 */
[C---:B------:R-:W-:Y:S02]  /*53d0*/  SEL R8, R2.reuse, R8, !P1 ;  /* 0x0000000802087207 */ /* 0x040fe40004800000 */
[C---:B------:R-:W-:Y:S02]  /*53e0*/  SEL R9, R2.reuse, R9, !P1 ;  /* 0x0000000902097207 */ /* 0x040fe40004800000 */
[C---:B------:R-:W-:Y:S02]  /*53f0*/  SEL R10, R2.reuse, R10, !P1 ;  /* 0x0000000a020a7207 */ /* 0x040fe40004800000 */
        /* <DEDUP_REMOVED lines=48> */
[----:B------:R-:W-:Y:S02]  /*5700*/  SEL R55, R2, R55, !P1 ;  /* 0x0000003702377207 */ /* 0x000fe40004800000 */
[----:B------:R-:W3:Y:S01]  /*5710*/  LDL.LU R2, [R1+0x154c] ;  /* 0x00154c0001027983 */ /* 0x000ee20000300800 */
[----:B--2---:R-:W-:-:S02]  /*5720*/  IMAD R3, R3, c[0x0][0x190], RZ ;  /* 0x0000640003037a24 */ /* 0x004fc400078e02ff */
[----:B------:R-:W-:-:S03]  /*5730*/  IMAD R31, R31, c[0x0][0x190], RZ ;  /* 0x000064001f1f7a24 */ /* 0x000fc600078e02ff */
[----:B------:R0:W-:Y:S01]  /*5740*/  STL [R1+0x50], R3 ;  /* 0x0000500301007387 */ /* 0x0001e20000100800 */
[----:B------:R-:W-:-:S03]  /*5750*/  IMAD R30, R30, c[0x0][0x190], RZ ;  /* 0x000064001e1e7a24 */ /* 0x000fc600078e02ff */
[----:B0-----:R-:W2:Y:S04]  /*5760*/  LDL.LU R3, [R1+0x1548] ;  /* 0x0015480001037983 */ /* 0x001ea80000300800 */
[----:B------:R0:W-:Y:S04]  /*5770*/  STL [R1+0x54], R31 ;  /* 0x0000541f01007387 */ /* 0x0001e80000100800 */
[----:B0-----:R-:W4:Y:S04]  /*5780*/  LDL.LU R31, [R1+0x1544] ;  /* 0x00154400011f7983 */ /* 0x001f280000300800 */
[----:B------:R0:W-:Y:S04]  /*5790*/  STL [R1+0x60], R30 ;  /* 0x0000601e01007387 */ /* 0x0001e80000100800 */
[----:B0-----:R-:W4:Y:S01]  /*57a0*/  LDL.LU R30, [R1+0x1540] ;  /* 0x00154000011e7983 */ /* 0x001f220000300800 */
[----:B------:R-:W-:-:S02]  /*57b0*/  IMAD R14, R14, c[0x0][0x190], RZ ;  /* 0x000064000e0e7a24 */ /* 0x000fc400078e02ff */
[----:B---3--:R-:W-:Y:S02]  /*57c0*/  IMAD R2, R2, c[0x0][0x190], RZ ;  /* 0x0000640002027a24 */ /* 0x008fe400078e02ff */
[----:B--2---:R-:W-:Y:S02]  /*57d0*/  IMAD R3, R3, c[0x0][0x190], RZ ;  /* 0x0000640003037a24 */ /* 0x004fe400078e02ff */
[----:B----4-:R-:W-:Y:S02]  /*57e0*/  IMAD R31, R31, c[0x0][0x190], RZ ;  /* 0x000064001f1f7a24 */ /* 0x010fe400078e02ff */
[----:B------:R-:W-:-:S05]  /*57f0*/  IMAD R30, R30, c[0x0][0x190], RZ ;  /* 0x000064001e1e7a24 */ /* 0x000fca00078e02ff */
[----:B------:R0:W-:Y:S04]  /*5800*/  STL [R1+0x64], R30 ;  /* 0x0000641e01007387 */ /* 0x0001e80000100800 */
[----:B0-----:R-:W2:Y:S04]  /*5810*/  LDL.LU R30, [R1+0x153c] ;  /* 0x00153c00011e7983 */ /* 0x001ea80000300800 */
[----:B------:R0:W-:Y:S04]  /*5820*/  STL [R1+0x70], R31 ;  /* 0x0000701f01007387 */ /* 0x0001e80000100800 */
[----:B0-----:R-:W2:Y:S04]  /*5830*/  LDL.LU R31, [R1+0x1538] ;  /* 0x00153800011f7983 */ /* 0x001ea80000300800 */
[----:B------:R0:W-:Y:S04]  /*5840*/  STL [R1+0x74], R3 ;  /* 0x0000740301007387 */ /* 0x0001e80000100800 */
[----:B------:R1:W-:Y:S01]  /*5850*/  STL [R1+0x80], R2 ;  /* 0x0000800201007387 */ /* 0x0003e20000100800 */
[----:B0-----:R-:W-:-:S02]  /*5860*/  IMAD R3, R61, c[0x0][0x190], RZ ;  /* 0x000064003d037a24 */ /* 0x001fc400078e02ff */
[----:B-1----:R-:W-:-:S03]  /*5870*/  IMAD R2, R60, c[0x0][0x190], RZ ;  /* 0x000064003c027a24 */ /* 0x002fc600078e02ff */
[----:B------:R0:W-:Y:S04]  /*5880*/  STL [R1+0x84], R3 ;  /* 0x0000840301007387 */ /* 0x0001e80000100800 */
[----:B------:R1:W-:Y:S01]  /*5890*/  STL [R1+0x90], R2 ;  /* 0x0000900201007387 */ /* 0x0003e20000100800 */
[----:B0-----:R-:W-:Y:S02]  /*58a0*/  IMAD R3, R16, c[0x0][0x190], RZ ;  /* 0x0000640010037a24 */ /* 0x001fe400078e02ff */
[----:B-1----:R-:W-:Y:S01]  /*58b0*/  IMAD R2, R15, c[0x0][0x190], RZ ;  /* 0x000064000f027a24 */ /* 0x002fe200078e02ff */
[----:B------:R0:W-:Y:S04]  /*58c0*/  STL [R1+0xd0], R14 ;  /* 0x0000d00e01007387 */ /* 0x0001e80000100800 */
[----:B------:R1:W-:Y:S04]  /*58d0*/  STL [R1+0xd4], R2 ;  /* 0x0000d40201007387 */ /* 0x0003e80000100800 */
[----:B------:R3:W-:Y:S01]  /*58e0*/  STL [R1+0xe0], R3 ;  /* 0x0000e00301007387 */ /* 0x0007e20000100800 */
[----:B0-----:R-:W-:-:S02]  /*58f0*/  IMAD R14, R17, c[0x0][0x190], RZ ;  /* 0x00006400110e7a24 */ /* 0x001fc400078e02ff */
[----:B-1----:R-:W-:-:S03]  /*5900*/  IMAD R2, R18, c[0x0][0x190], RZ ;  /* 0x0000640012027a24 */ /* 0x002fc600078e02ff */
[----:B------:R0:W-:Y:S01]  /*5910*/  STL [R1+0xe4], R14 ;  /* 0x0000e40e01007387 */ /* 0x0001e20000100800 */
[----:B---3--:R-:W-:-:S03]  /*5920*/  IMAD R3, R19, c[0x0][0x190], RZ ;  /* 0x0000640013037a24 */ /* 0x008fc600078e02ff */
[----:B------:R1:W-:Y:S04]  /*5930*/  STL [R1+0xe8], R2 ;  /* 0x0000e80201007387 */ /* 0x0003e80000100800 */
[----:B------:R3:W-:Y:S01]  /*5940*/  STL [R1+0xec], R3 ;  /* 0x0000ec0301007387 */ /* 0x0007e20000100800 */
[----:B0-----:R-:W-:Y:S02]  /*5950*/  IMAD R14, R20, c[0x0][0x190], RZ ;  /* 0x00006400140e7a24 */ /* 0x001fe400078e02ff */
        /* <DEDUP_REMOVED lines=18> */
[----:B-1----:R-:W-:Y:S02]  /*5a80*/  IMAD R2, R0, c[0x0][0x190], RZ ;  /* 0x0000640000027a24 */ /* 0x002fe400078e02ff */
[----:B------:R-:W-:Y:S02]  /*5a90*/  IMAD R0, R32, c[0x0][0x190], RZ ;  /* 0x0000640020007a24 */ /* 0x000fe400078e02ff */
[----:B---3--:R-:W-:Y:S01]  /*5aa0*/  IMAD R3, R4, c[0x0][0x190], RZ ;  /* 0x0000640004037a24 */ /* 0x008fe200078e02ff */
[----:B------:R-:W-:Y:S01]  /*5ab0*/  STL [R1+0x130], R14 ;  /* 0x0001300e01007387 */ /* 0x000fe20000100800 */
[----:B------:R-:W-:-:S03]  /*5ac0*/  IMAD R4, R35, c[0x0][0x190], RZ ;  /* 0x0000640023047a24 */ /* 0x000fc600078e02ff */
[----:B------:R0:W-:Y:S04]  /*5ad0*/  STL [R1+0x140], R2 ;  /* 0x0001400201007387 */ /* 0x0001e80000100800 */
[----:B------:R1:W-:Y:S04]  /*5ae0*/  STL [R1+0x150], R3 ;  /* 0x0001500301007387 */ /* 0x0003e80000100800 */
[----:B------:R3:W-:Y:S01]  /*5af0*/  STL [R1+0x158], R0 ;  /* 0x0001580001007387 */ /* 0x0007e20000100800 */
[----:B0-----:R-:W-:Y:S02]  /*5b00*/  IMAD R2, R33, c[0x0][0x190], RZ ;  /* 0x0000640021027a24 */ /* 0x001fe400078e02ff */
[----:B-1----:R-:W-:-:S03]  /*5b10*/  IMAD R3, R34, c[0x0][0x190], RZ ;  /* 0x0000640022037a24 */ /* 0x002fc600078e02ff */
[----:B------:R-:W-:Y:S01]  /*5b20*/  STL [R1+0x168], R2 ;  /* 0x0001680201007387 */ /* 0x000fe20000100800 */
[----:B---3--:R-:W-:-:S03]  /*5b30*/  IMAD R0, R36, c[0x0][0x190], RZ ;  /* 0x0000640024007a24 */ /* 0x008fc600078e02ff */
[----:B------:R0:W-:Y:S01]  /*5b40*/  STL [R1+0x180], R4 ;  /* 0x0001800401007387 */ /* 0x0001e20000100800 */
[----:B------:R-:W-:-:S03]  /*5b50*/  IMAD R14, R39, c[0x0][0x190], RZ ;  /* 0x00006400270e7a24 */ /* 0x000fc600078e02ff */
[----:B------:R1:W-:Y:S01]  /*5b60*/  STL [R1+0x188], R0 ;  /* 0x0001880001007387 */ /* 0x0003e20000100800 */
[----:B0-----:R-:W-:-:S03]  /*5b70*/  IMAD R4, R37, c[0x0][0x190], RZ ;  /* 0x0000640025047a24 */ /* 0x001fc600078e02ff */
[----:B------:R-:W-:Y:S01]  /*5b80*/  STL [R1+0x170], R3 ;  /* 0x0001700301007387 */ /* 0x000fe20000100800 */
[----:B-1----:R-:W-:-:S03]  /*5b90*/  IMAD R0, R38, c[0x0][0x190], RZ ;  /* 0x0000640026007a24 */ /* 0x002fc600078e02ff */
[----:B------:R0:W-:Y:S04]  /*5ba0*/  STL [R1+0x198], R4 ;  /* 0x0001980401007387 */ /* 0x0001e80000100800 */
[----:B------:R1:W-:Y:S04]  /*5bb0*/  STL [R1+0x1a0], R0 ;  /* 0x0001a00001007387 */ /* 0x0003e80000100800 */
[----:B------:R3:W-:Y:S01]  /*5bc0*/  STL [R1+0x1b0], R14 ;  /* 0x0001b00e01007387 */ /* 0x0007e20000100800 */
[----:B0-----:R-:W-:Y:S02]  /*5bd0*/  IMAD R4, R40, c[0x0][0x190], RZ ;  /* 0x0000640028047a24 */ /* 0x001fe400078e02ff */
[----:B-1----:R-:W-:-:S03]  /*5be0*/  IMAD R0, R41, c[0x0][0x190], RZ ;  /* 0x0000640029007a24 */ /* 0x002fc600078e02ff */
[----:B------:R0:W-:Y:S01]  /*5bf0*/  STL [R1+0x1b8], R4 ;  /* 0x0001b80401007387 */ /* 0x0001e20000100800 */
[----:B---3--:R-:W-:-:S03]  /*5c00*/  IMAD R14, R42, c[0x0][0x190], RZ ;  /* 0x000064002a0e7a24 */ /* 0x008fc600078e02ff */
[----:B------:R1:W-:Y:S04]  /*5c10*/  STL [R1+0x1c8], R0 ;  /* 0x0001c80001007387 */ /* 0x0003e80000100800 */
[----:B------:R-:W-:Y:S01]  /*5c20*/  STL [R1+0x1d8], R14 ;  /* 0x0001d80e01007387 */ /* 0x000fe20000100800 */
[----:B0-----:R-:W-:-:S03]  /*5c30*/  IMAD R4, R43, c[0x0][0x190], RZ ;  /* 0x000064002b047a24 */ /* 0x001fc600078e02ff */
[----:B------:R-:W2:Y:S01]  /*5c40*/  LDL.LU R60, [R1+0x50] ;  /* 0x00005000013c7983 */ /* 0x000ea20000300800 */
[----:B-1----:R-:W-:-:S03]  /*5c50*/  IMAD R0, R44, c[0x0][0x190], RZ ;  /* 0x000064002c007a24 */ /* 0x002fc600078e02ff */
[----:B------:R0:W-:Y:S04]  /*5c60*/  STL [R1+0x1e0], R4 ;  /* 0x0001e00401007387 */ /* 0x0001e80000100800 */
[----:B------:R1:W-:Y:S04]  /*5c70*/  STL [R1+0x1f0], R0 ;  /* 0x0001f00001007387 */ /* 0x0003e80000100800 */
[----:B------:R-:W3:Y:S01]  /*5c80*/  LDL.LU R61, [R1+0x54] ;  /* 0x00005400013d7983 */ /* 0x000ee20000300800 */
[----:B0-----:R-:W-:Y:S02]  /*5c90*/  IMAD R4, R45, c[0x0][0x190], RZ ;  /* 0x000064002d047a24 */ /* 0x001fe400078e02ff */
[----:B-1----:R-:W-:-:S03]  /*5ca0*/  IMAD R0, R46, c[0x0][0x190], RZ ;  /* 0x000064002e007a24 */ /* 0x002fc600078e02ff */
[----:B------:R0:W-:Y:S04]  /*5cb0*/  STL [R1+0x1fc], R4 ;  /* 0x0001fc0401007387 */ /* 0x0001e80000100800 */
[----:B------:R-:W4:Y:S04]  /*5cc0*/  LDL.LU R33, [R1+0x60] ;  /* 0x0000600001217983 */ /* 0x000f280000300800 */
[----:B------:R1:W-:Y:S04]  /*5cd0*/  STL [R1+0x1f8], R0 ;  /* 0x0001f80001007387 */ /* 0x0003e80000100800 */
[----:B------:R-:W4:Y:S01]  /*5ce0*/  LDL.LU R32, [R1+0x64] ;  /* 0x0000640001207983 */ /* 0x000f220000300800 */
[----:B0-----:R-:W-:-:S02]  /*5cf0*/  IMAD R4, R47, c[0x0][0x190], RZ ;  /* 0x000064002f047a24 */ /* 0x001fc400078e02ff */
[----:B-1----:R-:W-:-:S03]  /*5d00*/  IMAD R0, R48, c[0x0][0x190], RZ ;  /* 0x0000640030007a24 */ /* 0x002fc600078e02ff */
[----:B------:R0:W-:Y:S04]  /*5d10*/  STL [R1+0x44], R4 ;  /* 0x0000440401007387 */ /* 0x0001e80000100800 */
[----:B------:R-:W4:Y:S04]  /*5d20*/  LDL.LU R34, [R1+0x70] ;  /* 0x0000700001227983 */ /* 0x000f280000300800 */
[----:B------:R-:W4:Y:S04]  /*5d30*/  LDL.LU R36, [R1+0x74] ;  /* 0x0000740001247983 */ /* 0x000f280000300800 */
[----:B------:R1:W-:Y:S01]  /*5d40*/  STL [R1+0x40], R0 ;  /* 0x0000400001007387 */ /* 0x0003e20000100800 */
[----:B0-----:R-:W-:-:S03]  /*5d50*/  IMAD R4, R50, c[0x0][0x190], RZ ;  /* 0x0000640032047a24 */ /* 0x001fc600078e02ff */
[----:B------:R-:W4:Y:S04]  /*5d60*/  LDL.LU R38, [R1+0x80] ;  /* 0x0000800001267983 */ /* 0x000f280000300800 */
[----:B------:R-:W4:Y:S01]  /*5d70*/  LDL.LU R40, [R1+0x84] ;  /* 0x0000840001287983 */ /* 0x000f220000300800 */
[----:B-1----:R-:W-:-:S05]  /*5d80*/  IMAD R0, R49, c[0x0][0x190], RZ ;  /* 0x0000640031007a24 */ /* 0x002fca00078e02ff */
[----:B------:R0:W-:Y:S04]  /*5d90*/  STL [R1+0x3c], R0 ;  /* 0x00003c0001007387 */ /* 0x0001e80000100800 */
[----:B------:R-:W4:Y:S04]  /*5da0*/  LDL.LU R42, [R1+0x90] ;  /* 0x00009000012a7983 */ /* 0x000f280000300800 */
[----:B------:R1:W-:Y:S01]  /*5db0*/  STL [R1+0x38], R4 ;  /* 0x0000380401007387 */ /* 0x0003e20000100800 */
[----:B0-----:R-:W-:-:S05]  /*5dc0*/  IMAD R0, R51, c[0x0][0x190], RZ ;  /* 0x0000640033007a24 */ /* 0x001fca00078e02ff */
[----:B------:R0:W-:Y:S01]  /*5dd0*/  STL [R1+0x34], R0 ;  /* 0x0000340001007387 */ /* 0x0001e20000100800 */
[----:B-1----:R-:W-:-:S05]  /*5de0*/  IMAD R4, R52, c[0x0][0x190], RZ ;  /* 0x0000640034047a24 */ /* 0x002fca00078e02ff */
[----:B------:R1:W-:Y:S01]  /*5df0*/  STL [R1+0x30], R4 ;  /* 0x0000300401007387 */ /* 0x0003e20000100800 */
[----:B0-----:R-:W-:Y:S02]  /*5e00*/  IMAD R0, R53, c[0x0][0x190], RZ ;  /* 0x0000640035007a24 */ /* 0x001fe400078e02ff */
[----:B------:R-:W-:-:S03]  /*5e10*/  IMAD R6, R6, c[0x0][0x190], RZ ;  /* 0x0000640006067a24 */ /* 0x000fc600078e02ff */
[----:B------:R0:W-:Y:S01]  /*5e20*/  STL [R1+0x2c], R0 ;  /* 0x00002c0001007387 */ /* 0x0001e20000100800 */
[----:B-1----:R-:W-:Y:S02]  /*5e30*/  IMAD R4, R54, c[0x0][0x190], RZ ;  /* 0x0000640036047a24 */ /* 0x002fe400078e02ff */
[----:B------:R-:W-:-:S03]  /*5e40*/  IMAD R5, R5, c[0x0][0x190], RZ ;  /* 0x0000640005057a24 */ /* 0x000fc600078e02ff */
[----:B------:R1:W-:Y:S01]  /*5e50*/  STL [R1+0x28], R4 ;  /* 0x0000280401007387 */ /* 0x0003e20000100800 */
[----:B0-----:R-:W-:Y:S02]  /*5e60*/  IMAD R0, R56, c[0x0][0x190], RZ ;  /* 0x0000640038007a24 */ /* 0x001fe400078e02ff */
[----:B------:R-:W-:-:S03]  /*5e70*/  IMAD.MOV.U32 R46, RZ, RZ, R6 ;  /* 0x000000ffff2e7224 */ /* 0x000fc600078e0006 */
[----:B------:R0:W-:Y:S01]  /*5e80*/  STL [R1+0x24], R0 ;  /* 0x0000240001007387 */ /* 0x0001e20000100800 */
[----:B-1----:R-:W-:Y:S02]  /*5e90*/  IMAD R4, R57, c[0x0][0x190], RZ ;  /* 0x0000640039047a24 */ /* 0x002fe400078e02ff */
[----:B------:R-:W-:Y:S02]  /*5ea0*/  IMAD.MOV.U32 R44, RZ, RZ, R5 ;  /* 0x000000ffff2c7224 */ /* 0x000fe400078e0005 */
[----:B------:R-:W-:Y:S01]  /*5eb0*/  IMAD R6, R59, c[0x0][0x190], RZ ;  /* 0x000064003b067a24 */ /* 0x000fe200078e02ff */
[----:B------:R-:W-:Y:S01]  /*5ec0*/  STL [R1+0x20], R4 ;  /* 0x0000200401007387 */ /* 0x000fe20000100800 */
[----:B0-----:R-:W-:-:S05]  /*5ed0*/  IMAD R0, R58, c[0x0][0x190], RZ ;  /* 0x000064003a007a24 */ /* 0x001fca00078e02ff */
[----:B------:R0:W-:Y:S04]  /*5ee0*/  STL [R1+0x1c], R0 ;  /* 0x00001c0001007387 */ /* 0x0001e80000100800 */
[----:B------:R-:W-:Y:S01]  /*5ef0*/  STL [R1+0x18], R6 ;  /* 0x0000180601007387 */ /* 0x000fe20000100800 */
[----:B0-----:R-:W-:Y:S02]  /*5f00*/  IMAD R0, R55, c[0x0][0x190], RZ ;  /* 0x0000640037007a24 */ /* 0x001fe400078e02ff */
[----:B--2---:R-:W-:-:S05]  /*5f10*/  IMAD.WIDE R4, R60, 0x2, R30 ;  /* 0x000000023c047825 */ /* 0x004fca00078e021e */
[----:B------:R3:W-:Y:S04]  /*5f20*/  STL.64 [R1+0x10], R4 ;  /* 0x0000100401007387 */ /* 0x0007e80000100a00 */
[----:B------:R-:W2:Y:S04]  /*5f30*/  LDL R55, [R1+0xe8] ;  /* 0x0000e80001377983 */ /* 0x000ea80000100800 */
[----:B------:R-:W2:Y:S01]  /*5f40*/  LDL R57, [R1+0xec] ;  /* 0x0000ec0001397983 */ /* 0x000ea20000100800 */
[----:B---3--:R-:W-:-:S05]  /*5f50*/  IMAD.WIDE R4, R61, 0x2, R30 ;  /* 0x000000023d047825 */ /* 0x008fca00078e021e */
[----:B------:R0:W-:Y:S01]  /*5f60*/  STL.64 [R1], R4 ;  /* 0x0000000401007387 */ /* 0x0001e20000100a00 */
[----:B----4-:R-:W-:-:S03]  /*5f70*/  IMAD.WIDE R58, R33, 0x2, R30 ;  /* 0x00000002213a7825 */ /* 0x010fc600078e021e */
[----:B------:R-:W3:Y:S04]  /*5f80*/  LDL R53, [R1+0xf8] ;  /* 0x0000f80001357983 */ /* 0x000ee80000100800 */
[----:B------:R-:W4:Y:S01]  /*5f90*/  LDL R51, [R1+0xfc] ;  /* 0x0000fc0001337983 */ /* 0x000f220000100800 */
[----:B0-----:R-:W-:-:S03]  /*5fa0*/  IMAD.WIDE R4, R32, 0x2, R30 ;  /* 0x0000000220047825 */ /* 0x001fc600078e021e */
[----:B------:R-:W2:Y:S04]  /*5fb0*/  LDL R49, [R1+0x100] ;  /* 0x0001000001317983 */ /* 0x000ea80000100800 */
[----:B------:R-:W2:Y:S04]  /*5fc0*/  LDL R43, [R1+0x104] ;  /* 0x00010400012b7983 */ /* 0x000ea80000100800 */
[----:B------:R-:W2:Y:S04]  /*5fd0*/  LDL R47, [R1+0x110] ;  /* 0x00011000012f7983 */ /* 0x000ea80000100800 */
[----:B------:R-:W3:Y:S04]  /*5fe0*/  LDL R37, [R1+0x114] ;  /* 0x0001140001257983 */ /* 0x000ee80000100800 */
[----:B------:R-:W3:Y:S04]  /*5ff0*/  LDL R35, [R1+0x118] ;  /* 0x0001180001237983 */ /* 0x000ee80000100800 */
[----:B------:R-:W3:Y:S04]  /*6000*/  LDL R45, [R1+0x11c] ;  /* 0x00011c00012d7983 */ /* 0x000ee80000100800 */
[----:B------:R0:W-:Y:S04]  /*6010*/  STL.64 [R1+0x1468], R58 ;  /* 0x0014683a01007387 */ /* 0x0001e80000100a00 */
[----:B0-----:R-:W3:Y:S04]  /*6020*/  LDL R58, [R1+0xe0] ;  /* 0x0000e000013a7983 */ /* 0x001ee80000100800 */
[----:B------:R-:W3:Y:S04]  /*6030*/  LDL R59, [R1+0xe4] ;  /* 0x0000e400013b7983 */ /* 0x000ee80000100800 */
[----:B------:R0:W-:Y:S04]  /*6040*/  STL.64 [R1+0x1470], R4 ;  /* 0x0014700401007387 */ /* 0x0001e80000100a00 */
[----:B0-----:R-:W3:Y:S04]  /*6050*/  LDL R4, [R1+0xd0] ;  /* 0x0000d00001047983 */ /* 0x001ee80000100800 */
[----:B------:R-:W4:Y:S01]  /*6060*/  LDL R5, [R1+0xd4] ;  /* 0x0000d40001057983 */ /* 0x000f220000100800 */
[----:B------:R-:W-:-:S02]  /*6070*/  IMAD R7, R7, c[0x0][0x190], RZ ;  /* 0x0000640007077a24 */ /* 0x000fc400078e02ff */
[----:B------:R-:W-:Y:S02]  /*6080*/  IMAD R8, R8, c[0x0][0x190], RZ ;  /* 0x0000640008087a24 */ /* 0x000fe400078e02ff */
[----:B------:R-:W-:Y:S02]  /*6090*/  IMAD R9, R9, c[0x0][0x190], RZ ;  /* 0x0000640009097a24 */ /* 0x000fe400078e02ff */
[----:B------:R-:W-:Y:S02]  /*60a0*/  IMAD R10, R10, c[0x0][0x190], RZ ;  /* 0x000064000a0a7a24 */ /* 0x000fe400078e02ff */
[----:B------:R-:W-:Y:S02]  /*60b0*/  IMAD R11, R11, c[0x0][0x190], RZ ;  /* 0x000064000b0b7a24 */ /* 0x000fe400078e02ff */
[----:B------:R-:W-:Y:S02]  /*60c0*/  IMAD R12, R12, c[0x0][0x190], RZ ;  /* 0x000064000c0c7a24 */ /* 0x000fe400078e02ff */
[----:B------:R-:W-:-:S02]  /*60d0*/  IMAD R13, R13, c[0x0][0x190], RZ ;  /* 0x000064000d0d7a24 */ /* 0x000fc400078e02ff */
[----:B------:R-:W-:Y:S02]  /*60e0*/  IMAD.MOV.U32 R48, RZ, RZ, R7 ;  /* 0x000000ffff307224 */ /* 0x000fe400078e0007 */
[----:B------:R-:W-:Y:S02]  /*60f0*/  IMAD.MOV.U32 R50, RZ, RZ, R8 ;  /* 0x000000ffff327224 */ /* 0x000fe400078e0008 */
[----:B------:R-:W-:Y:S02]  /*6100*/  IMAD.MOV.U32 R52, RZ, RZ, R9 ;  /* 0x000000ffff347224 */ /* 0x000fe400078e0009 */
[----:B------:R-:W-:-:S04]  /*6110*/  IMAD.WIDE R6, R34, 0x2, R30 ;  /* 0x0000000222067825 */ /* 0x000fc800078e021e */
[----:B------:R-:W-:Y:S02]  /*6120*/  IMAD.MOV.U32 R54, RZ, RZ, R10 ;  /* 0x000000ffff367224 */ /* 0x000fe400078e000a */
[----:B------:R-:W-:Y:S02]  /*6130*/  IMAD.MOV.U32 R56, RZ, RZ, R11 ;  /* 0x000000ffff387224 */ /* 0x000fe400078e000b */
[----:B------:R-:W-:Y:S01]  /*6140*/  IMAD.WIDE R8, R36, 0x2, R30 ;  /* 0x0000000224087825 */ /* 0x000fe200078e021e */
[----:B------:R-:W-:Y:S03]  /*6150*/  STL.64 [R1+0x1478], R6 ;  /* 0x0014780601007387 */ /* 0x000fe60000100a00 */
[----:B------:R-:W-:Y:S02]  /*6160*/  IMAD.MOV.U32 R41, RZ, RZ, R12 ;  /* 0x000000ffff297224 */ /* 0x000fe400078e000c */
[----:B------:R-:W-:-:S02]  /*6170*/  IMAD.MOV.U32 R39, RZ, RZ, R13 ;  /* 0x000000ffff277224 */ /* 0x000fc400078e000d */
[--C-:B------:R-:W-:Y:S01]  /*6180*/  IMAD.WIDE R10, R38, 0x2, R30.reuse ;  /* 0x00000002260a7825 */ /* 0x100fe200078e021e */
[----:B------:R0:W-:Y:S03]  /*6190*/  STL.64 [R1+0x1480], R8 ;  /* 0x0014800801007387 */ /* 0x0001e60000100a00 */
[--C-:B------:R-:W-:Y:S01]  /*61a0*/  IMAD.WIDE R12, R40, 0x2, R30.reuse ;  /* 0x00000002280c7825 */ /* 0x100fe200078e021e */
[----:B------:R1:W-:Y:S03]  /*61b0*/  STL.64 [R1+0x1488], R10 ;  /* 0x0014880a01007387 */ /* 0x0003e60000100a00 */
[--C-:B------:R-:W-:Y:S01]  /*61c0*/  IMAD.WIDE R14, R42, 0x2, R30.reuse ;  /* 0x000000022a0e7825 */ /* 0x100fe200078e021e */
[----:B------:R-:W-:Y:S03]  /*61d0*/  STL.64 [R1+0x1490], R12 ;  /* 0x0014900c01007387 */ /* 0x000fe60000100a00 */
        /* <DEDUP_REMOVED lines=14> */
[--C-:B0-----:R-:W-:Y:S01]  /*62c0*/  IMAD.WIDE R8, R41, 0x2, R30.reuse ;  /* 0x0000000229087825 */ /* 0x101fe200078e021e */
[----:B------:R-:W-:Y:S03]  /*62d0*/  STL.64 [R1+0x14d0], R28 ;  /* 0x0014d01c01007387 */ /* 0x000fe60000100a00 */
[--C-:B-1----:R-:W-:Y:S01]  /*62e0*/  IMAD.WIDE R10, R39, 0x2, R30.reuse ;  /* 0x00000002270a7825 */ /* 0x102fe200078e021e */
[----:B------:R-:W-:Y:S04]  /*62f0*/  STL.64 [R1+0x48], R8 ;  /* 0x0000480801007387 */ /* 0x000fe80000100a00 */
[----:B------:R2:W-:Y:S02]  /*6300*/  STL.64 [R1+0x58], R10 ;  /* 0x0000580a01007387 */ /* 0x0005e40000100a00 */
[----:B--2---:R-:W-:-:S04]  /*6310*/  IMAD.WIDE R10, R47, 0x2, R30 ;  /* 0x000000022f0a7825 */ /* 0x004fc800078e021e */
[----:B---3--:R-:W-:-:S04]  /*6320*/  IMAD.WIDE R6, R4, 0x2, R30 ;  /* 0x0000000204067825 */ /* 0x008fc800078e021e */
[--C-:B----4-:R-:W-:Y:S01]  /*6330*/  IMAD.WIDE R8, R5, 0x2, R30.reuse ;  /* 0x0000000205087825 */ /* 0x110fe200078e021e */
[----:B------:R0:W-:Y:S03]  /*6340*/  STL.64 [R1+0x68], R6 ;  /* 0x0000680601007387 */ /* 0x0001e60000100a00 */
[--C-:B------:R-:W-:Y:S01]  /*6350*/  IMAD.WIDE R4, R58, 0x2, R30.reuse ;  /* 0x000000023a047825 */ /* 0x100fe200078e021e */
[----:B------:R1:W-:Y:S04]  /*6360*/  STL.64 [R1+0x78], R8 ;  /* 0x0000780801007387 */ /* 0x0003e80000100a00 */
[----:B------:R2:W-:Y:S01]  /*6370*/  STL.64 [R1+0x88], R4 ;  /* 0x0000880401007387 */ /* 0x0005e20000100a00 */
[----:B0-----:R-:W-:-:S04]  /*6380*/  IMAD.WIDE R6, R59, 0x2, R30 ;  /* 0x000000023b067825 */ /* 0x001fc800078e021e */
[--C-:B-1----:R-:W-:Y:S01]  /*6390*/  IMAD.WIDE R8, R55, 0x2, R30.reuse ;  /* 0x0000000237087825 */ /* 0x102fe200078e021e */
[----:B------:R0:W-:Y:S03]  /*63a0*/  STL.64 [R1+0x98], R6 ;  /* 0x0000980601007387 */ /* 0x0001e60000100a00 */
[--C-:B--2---:R-:W-:Y:S01]  /*63b0*/  IMAD.WIDE R4, R57, 0x2, R30.reuse ;  /* 0x0000000239047825 */ /* 0x104fe200078e021e */
[----:B------:R1:W-:Y:S04]  /*63c0*/  STL.64 [R1+0xb0], R8 ;  /* 0x0000b00801007387 */ /* 0x0003e80000100a00 */
[----:B------:R2:W-:Y:S01]  /*63d0*/  STL.64 [R1+0xc0], R4 ;  /* 0x0000c00401007387 */ /* 0x0005e20000100a00 */
[----:B0-----:R-:W-:-:S04]  /*63e0*/  IMAD.WIDE R6, R53, 0x2, R30 ;  /* 0x0000000235067825 */ /* 0x001fc800078e021e */
[--C-:B-1----:R-:W-:Y:S01]  /*63f0*/  IMAD.WIDE R8, R51, 0x2, R30.reuse ;  /* 0x0000000233087825 */ /* 0x102fe200078e021e */
[----:B------:R0:W-:Y:S03]  /*6400*/  STL.64 [R1+0xd8], R6 ;  /* 0x0000d80601007387 */ /* 0x0001e60000100a00 */
[--C-:B--2---:R-:W-:Y:S01]  /*6410*/  IMAD.WIDE R4, R49, 0x2, R30.reuse ;  /* 0x0000000231047825 */ /* 0x104fe200078e021e */
[----:B------:R1:W-:Y:S03]  /*6420*/  STL.64 [R1+0xf0], R8 ;  /* 0x0000f00801007387 */ /* 0x0003e60000100a00 */
[--C-:B0-----:R-:W-:Y:S02]  /*6430*/  IMAD.WIDE R6, R43, 0x2, R30.reuse ;  /* 0x000000022b067825 */ /* 0x101fe400078e021e */
[----:B------:R-:W2:Y:S04]  /*6440*/  LDL R43, [R1+0x128] ;  /* 0x00012800012b7983 */ /* 0x000ea80000100800 */
[----:B------:R0:W-:Y:S01]  /*6450*/  STL.64 [R1+0x108], R4 ;  /* 0x0001080401007387 */ /* 0x0001e20000100a00 */
[----:B-1----:R-:W-:-:S03]  /*6460*/  IMAD.WIDE R8, R37, 0x2, R30 ;  /* 0x0000000225087825 */ /* 0x002fc600078e021e */
[----:B0-----:R-:W3:Y:S04]  /*6470*/  LDL.LU R4, [R1+0x130] ;  /* 0x0001300001047983 */ /* 0x001ee80000300800 */
[----:B------:R0:W-:Y:S04]  /*6480*/  STL.64 [R1+0x120], R6 ;  /* 0x0001200601007387 */ /* 0x0001e80000100a00 */
[----:B------:R-:W4:Y:S04]  /*6490*/  LDL.LU R5, [R1+0x140] ;  /* 0x0001400001057983 */ /* 0x000f280000300800 */
[----:B------:R-:W-:Y:S04]  /*64a0*/  STL.64 [R1+0x138], R10 ;  /* 0x0001380a01007387 */ /* 0x000fe80000100a00 */
[----:B------:R-:W4:Y:S01]  /*64b0*/  LDL R37, [R1+0x150] ;  /* 0x0001500001257983 */ /* 0x000f220000100800 */
[----:B0-----:R-:W-:-:S03]  /*64c0*/  IMAD.WIDE R6, R35, 0x2, R30 ;  /* 0x0000000223067825 */ /* 0x001fc600078e021e */
[----:B------:R-:W-:Y:S04]  /*64d0*/  STL.64 [R1+0x148], R8 ;  /* 0x0001480801007387 */ /* 0x000fe80000100a00 */
[----:B------:R-:W4:Y:S04]  /*64e0*/  LDL R35, [R1+0x158] ;  /* 0x0001580001237983 */ /* 0x000f280000100800 */
[----:B------:R0:W-:Y:S04]  /*64f0*/  STL.64 [R1+0x160], R6 ;  /* 0x0001600601007387 */ /* 0x0001e80000100a00 */
[----:B------:R-:W4:Y:S04]  /*6500*/  LDL.LU R28, [R1+0x180] ;  /* 0x00018000011c7983 */ /* 0x000f280000300800 */
[----:B------:R-:W4:Y:S01]  /*6510*/  LDL.LU R29, [R1+0x188] ;  /* 0x00018800011d7983 */ /* 0x000f220000300800 */
[----:B0-----:R-:W-:-:S05]  /*6520*/  IMAD.WIDE R6, R45, 0x2, R30 ;  /* 0x000000022d067825 */ /* 0x001fca00078e021e */
[----:B------:R0:W-:Y:S04]  /*6530*/  STL.64 [R1+0x178], R6 ;  /* 0x0001780601007387 */ /* 0x0001e80000100a00 */
[----:B------:R-:W4:Y:S04]  /*6540*/  LDL.LU R26, [R1+0x198] ;  /* 0x00019800011a7983 */ /* 0x000f280000300800 */
        /* <DEDUP_REMOVED lines=19> */
[----:B0-----:R-:W4:Y:S04]  /*6680*/  LDL.LU R6, [R1+0x1c] ;  /* 0x00001c0001067983 */ /* 0x001f280000300800 */
[----:B------:R-:W4:Y:S01]  /*6690*/  LDL.LU R7, [R1+0x18] ;  /* 0x0000180001077983 */ /* 0x000f220000300800 */
[----:B--2---:R-:W-:-:S05]  /*66a0*/  IMAD.WIDE R58, R43, 0x2, R30 ;  /* 0x000000022b3a7825 */ /* 0x004fca00078e021e */
[----:B------:R3:W-:Y:S02]  /*66b0*/  STL.64 [R1+0x190], R58 ;  /* 0x0001903a01007387 */ /* 0x0007e40000100a00 */
[----:B---3--:R-:W-:-:S05]  /*66c0*/  IMAD.WIDE R58, R4, 0x2, R30 ;  /* 0x00000002043a7825 */ /* 0x008fca00078e021e */
[----:B------:R0:W-:Y:S04]  /*66d0*/  STL.64 [R1+0x1a8], R58 ;  /* 0x0001a83a01007387 */ /* 0x0001e80000100a00 */
[----:B----4-:R1:W-:Y:S01]  /*66e0*/  STL.64 [R1+0x14f0], R4 ;  /* 0x0014f00401007387 */ /* 0x0103e20000100a00 */
[----:B0-----:R-:W-:-:S05]  /*66f0*/  IMAD.WIDE R58, R5, 0x2, R30 ;  /* 0x00000002053a7825 */ /* 0x001fca00078e021e */
[----:B------:R0:W-:Y:S01]  /*6700*/  STL.64 [R1+0x1c0], R58 ;  /* 0x0001c03a01007387 */ /* 0x0001e20000100a00 */
[----:B-1----:R-:W-:-:S04]  /*6710*/  IMAD.WIDE R4, R35, 0x2, R30 ;  /* 0x0000000223047825 */ /* 0x002fc800078e021e */
[----:B0-----:R-:W-:-:S05]  /*6720*/  IMAD.WIDE R58, R37, 0x2, R30 ;  /* 0x00000002253a7825 */ /* 0x001fca00078e021e */
[----:B------:R0:W-:Y:S02]  /*6730*/  STL.64 [R1+0x1d0], R58 ;  /* 0x0001d03a01007387 */ /* 0x0001e40000100a00 */
[--C-:B0-----:R-:W-:Y:S02]  /*6740*/  IMAD.WIDE R58, R2, 0x2, R30.reuse ;  /* 0x00000002023a7825 */ /* 0x101fe400078e021e */
[----:B------:R-:W2:Y:S04]  /*6750*/  LDL.LU R2, [R1+0x1534] ;  /* 0x0015340001027983 */ /* 0x000ea80000300800 */
[----:B------:R0:W-:Y:S02]  /*6760*/  STL.64 [R1+0x1e8], R4 ;  /* 0x0001e80401007387 */ /* 0x0001e40000100a00 */
[----:B0-----:R-:W-:-:S02]  /*6770*/  IMAD.WIDE R4, R3, 0x2, R30 ;  /* 0x0000000203047825 */ /* 0x001fc400078e021e */
[----:B------:R-:W2:Y:S04]  /*6780*/  LDL.LU R3, [R1+0x1530] ;  /* 0x0015300001037983 */ /* 0x000ea80000300800 */
[----:B------:R0:W-:Y:S04]  /*6790*/  STL.64 [R1+0x208], R58 ;  /* 0x0002083a01007387 */ /* 0x0001e80000100a00 */
[----:B------:R1:W-:Y:S04]  /*67a0*/  STL.64 [R1+0x210], R4 ;  /* 0x0002100401007387 */ /* 0x0003e80000100a00 */
[----:B------:R-:W-:Y:S01]  /*67b0*/  STL [R1+0x14d8], R29 ;  /* 0x0014d81d01007387 */ /* 0x000fe20000100800 */
[----:B0-----:R-:W-:-:S04]  /*67c0*/  IMAD.WIDE R58, R28, 0x2, R30 ;  /* 0x000000021c3a7825 */ /* 0x001fc800078e021e */
[--C-:B-1----:R-:W-:Y:S01]  /*67d0*/  IMAD.WIDE R4, R29, 0x2, R30.reuse ;  /* 0x000000021d047825 */ /* 0x102fe200078e021e */
[----:B------:R-:W-:Y:S04]  /*67e0*/  STL.64 [R1+0x220], R58 ;  /* 0x0002203a01007387 */ /* 0x000fe80000100a00 */
[----:B------:R0:W-:Y:S04]  /*67f0*/  STL [R1+0x14dc], R28 ;  /* 0x0014dc1c01007387 */ /* 0x0001e80000100800 */
[----:B------:R1:W-:Y:S01]  /*6800*/  STL.64 [R1+0x230], R4 ;  /* 0x0002300401007387 */ /* 0x0003e20000100a00 */
[----:B0-----:R-:W-:-:S03]  /*6810*/  IMAD.WIDE R28, R26, 0x2, R30 ;  /* 0x000000021a1c7825 */ /* 0x001fc600078e021e */
[----:B------:R0:W-:Y:S01]  /*6820*/  STL.64 [R1+0x14e0], R26 ;  /* 0x0014e01a01007387 */ /* 0x0001e20000100a00 */
[----:B-1----:R-:W-:-:S03]  /*6830*/  IMAD.WIDE R4, R27, 0x2, R30 ;  /* 0x000000021b047825 */ /* 0x002fc600078e021e */
[----:B------:R-:W-:Y:S04]  /*6840*/  STL.64 [R1+0x238], R28 ;  /* 0x0002381c01007387 */ /* 0x000fe80000100a00 */
[----:B------:R1:W-:Y:S01]  /*6850*/  STL.64 [R1+0x248], R4 ;  /* 0x0002480401007387 */ /* 0x0003e20000100a00 */
[----:B0-----:R-:W-:-:S03]  /*6860*/  IMAD.WIDE R26, R24, 0x2, R30 ;  /* 0x00000002181a7825 */ /* 0x001fc600078e021e */
[----:B------:R0:W-:Y:S04]  /*6870*/  STL.64 [R1+0x14e8], R24 ;  /* 0x0014e81801007387 */ /* 0x0001e80000100a00 */
[----:B------:R-:W-:Y:S01]  /*6880*/  STL.64 [R1+0x258], R26 ;  /* 0x0002581a01007387 */ /* 0x000fe20000100a00 */
[----:B-1----:R-:W-:-:S04]  /*6890*/  IMAD.WIDE R4, R25, 0x2, R30 ;  /* 0x0000000219047825 */ /* 0x002fc800078e021e */
[--C-:B0-----:R-:W-:Y:S01]  /*68a0*/  IMAD.WIDE R24, R22, 0x2, R30.reuse ;  /* 0x0000000216187825 */ /* 0x101fe200078e021e */
[----:B------:R0:W-:Y:S04]  /*68b0*/  STL.64 [R1+0x260], R4 ;  /* 0x0002600401007387 */ /* 0x0001e80000100a00 */
[----:B------:R1:W-:Y:S04]  /*68c0*/  STL.64 [R1+0x14f8], R22 ;  /* 0x0014f81601007387 */ /* 0x0003e80000100a00 */
[----:B------:R-:W-:Y:S01]  /*68d0*/  STL.64 [R1+0x270], R24 ;  /* 0x0002701801007387 */ /* 0x000fe20000100a00 */
[----:B0-----:R-:W-:-:S04]  /*68e0*/  IMAD.WIDE R4, R23, 0x2, R30 ;  /* 0x0000000217047825 */ /* 0x001fc800078e021e */
[--C-:B-1----:R-:W-:Y:S01]  /*68f0*/  IMAD.WIDE R22, R20, 0x2, R30.reuse ;  /* 0x0000000214167825 */ /* 0x102fe200078e021e */
        /* <DEDUP_REMOVED lines=27> */
[----:B------:R3:W-:Y:S01]  /*6ab0*/  STL.64 [R1+0x2e0], R12 ;  /* 0x0002e00c01007387 */ /* 0x0007e20000100a00 */
[----:B0-----:R-:W-:-:S04]  /*6ac0*/  IMAD.WIDE R4, R11, 0x2, R30 ;  /* 0x000000020b047825 */ /* 0x001fc800078e021e */
[--C-:B-1----:R-:W-:Y:S01]  /*6ad0*/  IMAD.WIDE R10, R8, 0x2, R30.reuse ;  /* 0x00000002080a7825 */ /* 0x102fe200078e021e */
[----:B------:R0:W-:Y:S03]  /*6ae0*/  STL.64 [R1+0x2e8], R4 ;  /* 0x0002e80401007387 */ /* 0x0001e60000100a00 */
[--C-:B---3--:R-:W-:Y:S01]  /*6af0*/  IMAD.WIDE R12, R6, 0x2, R30.reuse ;  /* 0x00000002060c7825 */ /* 0x108fe200078e021e */
[----:B------:R1:W-:Y:S03]  /*6b00*/  STL.64 [R1+0x2f0], R10 ;  /* 0x0002f00a01007387 */ /* 0x0003e60000100a00 */
[----:B0-----:R-:W-:-:S04]  /*6b10*/  IMAD.WIDE R4, R9, 0x2, R30 ;  /* 0x0000000209047825 */ /* 0x001fc800078e021e */
[--C-:B-1----:R-:W-:Y:S01]  /*6b20*/  IMAD.WIDE R10, R7, 0x2, R30.reuse ;  /* 0x00000002070a7825 */ /* 0x102fe200078e021e */
[----:B------:R0:W-:Y:S04]  /*6b30*/  STL.64 [R1+0x2f8], R4 ;  /* 0x0002f80401007387 */ /* 0x0001e80000100a00 */
[----:B------:R1:W-:Y:S04]  /*6b40*/  STL.64 [R1+0x300], R12 ;  /* 0x0003000c01007387 */ /* 0x0003e80000100a00 */
[----:B------:R-:W-:Y:S01]  /*6b50*/  STL.64 [R1+0x308], R10 ;  /* 0x0003080a01007387 */ /* 0x000fe20000100a00 */
[----:B0-----:R-:W-:-:S05]  /*6b60*/  IMAD.WIDE R4, R0, 0x2, R30 ;  /* 0x0000000200047825 */ /* 0x001fca00078e021e */
[----:B------:R0:W-:Y:S04]  /*6b70*/  STL.64 [R1+0x310], R4 ;  /* 0x0003100401007387 */ /* 0x0001e80000100a00 */
[----:B-1----:R-:W3:Y:S04]  /*6b80*/  LDL.LU R13, [R1+0xd0] ;  /* 0x0000d000010d7983 */ /* 0x002ee80000300800 */
        /* <DEDUP_REMOVED lines=13> */
[----:B------:R-:W-:-:S03]  /*6c60*/  IMAD.MOV.U32 R11, RZ, RZ, R41 ;  /* 0x000000ffff0b7224 */ /* 0x000fc600078e0029 */
[----:B------:R-:W4:Y:S01]  /*6c70*/  LDL.LU R25, [R1+0x128] ;  /* 0x0001280001197983 */ /* 0x000f220000300800 */
[----:B------:R-:W-:-:S03]  /*6c80*/  IMAD.MOV.U32 R12, RZ, RZ, R39 ;  /* 0x000000ffff0c7224 */ /* 0x000fc600078e0027 */
[----:B------:R-:W4:Y:S04]  /*6c90*/  LDL.LU R26, [R1+0x150] ;  /* 0x00015000011a7983 */ /* 0x000f280000300800 */
[----:B------:R-:W4:Y:S04]  /*6ca0*/  LDL.LU R27, [R1+0x158] ;  /* 0x00015800011b7983 */ /* 0x000f280000300800 */
[----:B------:R-:W4:Y:S04]  /*6cb0*/  LDL.LU R28, [R1+0x168] ;  /* 0x00016800011c7983 */ /* 0x000f280000300800 */
[----:B------:R-:W4:Y:S01]  /*6cc0*/  LDL.LU R29, [R1+0x170] ;  /* 0x00017000011d7983 */ /* 0x000f220000300800 */
[----:B--2---:R-:W-:-:S05]  /*6cd0*/  IMAD.WIDE R10, R11, 0x2, R2 ;  /* 0x000000020b0a7825 */ /* 0x004fca00078e0202 */
[----:B------:R0:W-:Y:S02]  /*6ce0*/  STL.64 [R1+0x50], R10 ;  /* 0x0000500a01007387 */ /* 0x0001e40000100a00 */
[----:B0-----:R-:W-:-:S05]  /*6cf0*/  IMAD.WIDE R10, R12, 0x2, R2 ;  /* 0x000000020c0a7825 */ /* 0x001fca00078e0202 */
[----:B------:R0:W-:Y:S04]  /*6d00*/  STL.64 [R1+0x60], R10 ;  /* 0x0000600a01007387 */ /* 0x0001e80000100a00 */
[----:B0-----:R-:W2:Y:S01]  /*6d10*/  LDL.LU.64 R10, [R1+0x1528] ;  /* 0x00152800010a7983 */ /* 0x001ea20000300a00 */
[----:B---3--:R-:W-:-:S05]  /*6d20*/  IMAD.WIDE R12, R13, 0x2, R2 ;  /* 0x000000020d0c7825 */ /* 0x008fca00078e0202 */
[----:B------:R4:W-:Y:S02]  /*6d30*/  STL.64 [R1+0x70], R12 ;  /* 0x0000700c01007387 */ /* 0x0009e40000100a00 */
[----:B----4-:R-:W-:-:S04]  /*6d40*/  IMAD.WIDE R12, R14, 0x2, R2 ;  /* 0x000000020e0c7825 */ /* 0x010fc800078e0202 */
[--C-:B------:R-:W-:Y:S01]  /*6d50*/  IMAD.WIDE R14, R15, 0x2, R2.reuse ;  /* 0x000000020f0e7825 */ /* 0x100fe200078e0202 */
[----:B------:R0:W-:Y:S04]  /*6d60*/  STL.64 [R1+0x80], R12 ;  /* 0x0000800c01007387 */ /* 0x0001e80000100a00 */
[----:B0-----:R-:W3:Y:S04]  /*6d70*/  LDL.LU.64 R12, [R1+0x1520] ;  /* 0x00152000010c7983 */ /* 0x001ee80000300a00 */
[----:B------:R0:W-:Y:S02]  /*6d80*/  STL.64 [R1+0x90], R14 ;  /* 0x0000900e01007387 */ /* 0x0001e40000100a00 */
[----:B0-----:R-:W-:-:S04]  /*6d90*/  IMAD.WIDE R14, R16, 0x2, R2 ;  /* 0x00000002100e7825 */ /* 0x001fc800078e0202 */
[--C-:B------:R-:W-:Y:S01]  /*6da0*/  IMAD.WIDE R16, R17, 0x2, R2.reuse ;  /* 0x0000000211107825 */ /* 0x100fe200078e0202 */
[----:B------:R0:W-:Y:S04]  /*6db0*/  STL.64 [R1+0xa0], R14 ;  /* 0x0000a00e01007387 */ /* 0x0001e80000100a00 */
[----:B0-----:R-:W4:Y:S04]  /*6dc0*/  LDL.LU.64 R14, [R1+0x1518] ;  /* 0x00151800010e7983 */ /* 0x001f280000300a00 */
[----:B------:R0:W-:Y:S02]  /*6dd0*/  STL.64 [R1+0xa8], R16 ;  /* 0x0000a81001007387 */ /* 0x0001e40000100a00 */
[----:B0-----:R-:W-:-:S04]  /*6de0*/  IMAD.WIDE R16, R18, 0x2, R2 ;  /* 0x0000000212107825 */ /* 0x001fc800078e0202 */
[--C-:B------:R-:W-:Y:S01]  /*6df0*/  IMAD.WIDE R18, R19, 0x2, R2.reuse ;  /* 0x0000000213127825 */ /* 0x100fe200078e0202 */
[----:B------:R0:W-:Y:S04]  /*6e00*/  STL.64 [R1+0xb8], R16 ;  /* 0x0000b81001007387 */ /* 0x0001e80000100a00 */
[----:B0-----:R-:W2:Y:S04]  /*6e10*/  LDL.LU.64 R16, [R1+0x1510] ;  /* 0x0015100001107983 */ /* 0x001ea80000300a00 */
        /* <DEDUP_REMOVED lines=11> */
[----:B0-----:R-:W-:-:S05]  /*6ed0*/  IMAD.WIDE R22, R24, 0x2, R2 ;  /* 0x0000000218167825 */ /* 0x001fca00078e0202 */
[----:B------:R0:W-:Y:S02]  /*6ee0*/  STL.64 [R1+0x100], R22 ;  /* 0x0001001601007387 */ /* 0x0001e40000100a00 */
[----:B0-----:R-:W-:-:S04]  /*6ef0*/  IMAD.WIDE R22, R4, 0x2, R2 ;  /* 0x0000000204167825 */ /* 0x001fc800078e0202 */
[--C-:B------:R-:W-:Y:S01]  /*6f00*/  IMAD.WIDE R4, R5, 0x2, R2.reuse ;  /* 0x0000000205047825 */ /* 0x100fe200078e0202 */
[----:B------:R0:W-:Y:S04]  /*6f10*/  STL.64 [R1+0x110], R22 ;  /* 0x0001101601007387 */ /* 0x0001e80000100a00 */
[----:B0-----:R-:W2:Y:S04]  /*6f20*/  LDL.LU.64 R22, [R1+0x14f8] ;  /* 0x0014f80001167983 */ /* 0x001ea80000300a00 */
[----:B------:R0:W-:Y:S04]  /*6f30*/  STL.64 [R1+0x118], R4 ;  /* 0x0001180401007387 */ /* 0x0001e80000100a00 */
[----:B0-----:R-:W2:Y:S01]  /*6f40*/  LDL.LU.64 R4, [R1+0x14f0] ;  /* 0x0014f00001047983 */ /* 0x001ea20000300a00 */
[----:B------:R-:W-:-:S05]  /*6f50*/  IMAD.WIDE R24, R25, 0x2, R2 ;  /* 0x0000000219187825 */ /* 0x000fca00078e0202 */
[----:B------:R2:W-:Y:S02]  /*6f60*/  STL.64 [R1+0x128], R24 ;  /* 0x0001281801007387 */ /* 0x0005e40000100a00 */
[----:B--2---:R-:W-:-:S05]  /*6f70*/  IMAD.WIDE R24, R4, 0x2, R2 ;  /* 0x0000000204187825 */ /* 0x004fca00078e0202 */
[----:B------:R0:W-:Y:S02]  /*6f80*/  STL.64 [R1+0x130], R24 ;  /* 0x0001301801007387 */ /* 0x0001e40000100a00 */
[--C-:B0-----:R-:W-:Y:S02]  /*6f90*/  IMAD.WIDE R24, R5, 0x2, R2.reuse ;  /* 0x0000000205187825 */ /* 0x101fe400078e0202 */
[----:B------:R-:W2:Y:S04]  /*6fa0*/  LDL.LU.64 R4, [R1+0x10] ;  /* 0x0000100001047983 */ /* 0x000ea80000300a00 */
        /* <DEDUP_REMOVED lines=10> */
[----:B------:R0:W-:Y:S04]  /*7050*/  STL.64 [R1+0x170], R28 ;  /* 0x0001701c01007387 */ /* 0x0001e80000100a00 */
[----:B0-----:R-:W2:Y:S02]  /*7060*/  LDL.LU R28, [R1+0x14dc] ;  /* 0x0014dc00011c7983 */ /* 0x001ea40000300800 */
[----:B--2---:R-:W-:-:S05]  /*7070*/  IMAD.WIDE R28, R28, 0x2, R2 ;  /* 0x000000021c1c7825 */ /* 0x004fca00078e0202 */
[----:B------:R0:W-:Y:S04]  /*7080*/  STL.64 [R1+0x180], R28 ;  /* 0x0001801c01007387 */ /* 0x0001e80000100a00 */
[----:B0-----:R-:W2:Y:S01]  /*7090*/  LDL.LU R29, [R1+0x14d8] ;  /* 0x0014d800011d7983 */ /* 0x001ea20000300800 */
[----:B------:R-:W-:-:S04]  /*70a0*/  IMAD.WIDE R58, R60, 0x2, R2 ;  /* 0x000000023c3a7825 */ /* 0x000fc800078e0202 */
        /* <DEDUP_REMOVED lines=15> */
[----:B--2---:R-:W-:-:S05]  /*71a0*/  IMAD.WIDE R28, R29, 0x2, R2 ;  /* 0x000000021d1c7825 */ /* 0x004fca00078e0202 */
        /* <DEDUP_REMOVED lines=31> */
[----:B----4-:R-:W-:-:S04]  /*73a0*/  IMAD.WIDE R16, R14, 0x2, R2 ;  /* 0x000000020e107825 */ /* 0x010fc800078e0202 */
[--C-:B------:R-:W-:Y:S01]  /*73b0*/  IMAD.WIDE R14, R15, 0x2, R2.reuse ;  /* 0x000000020f0e7825 */ /* 0x100fe200078e0202 */
[----:B------:R0:W-:Y:S04]  /*73c0*/  STL.64 [R1+0x228], R16 ;  /* 0x0002281001007387 */ /* 0x0001e80000100a00 */
[----:B0-----:R-:W4:Y:S04]  /*73d0*/  LDL.LU.64 R16, [R1+0x14a0] ;  /* 0x0014a00001107983 */ /* 0x001f280000300a00 */
[----:B------:R3:W-:Y:S02]  /*73e0*/  STL.64 [R1+0x38], R14 ;  /* 0x0000380e01007387 */ /* 0x0007e40000100a00 */
[----:B---3--:R-:W-:-:S04]  /*73f0*/  IMAD.WIDE R14, R12, 0x2, R2 ;  /* 0x000000020c0e7825 */ /* 0x008fc800078e0202 */
[--C-:B------:R-:W-:Y:S01]  /*7400*/  IMAD.WIDE R12, R13, 0x2, R2.reuse ;  /* 0x000000020d0c7825 */ /* 0x100fe200078e0202 */
[----:B------:R0:W-:Y:S04]  /*7410*/  STL.64 [R1+0x240], R14 ;  /* 0x0002400e01007387 */ /* 0x0001e80000100a00 */
[----:B0-----:R-:W3:Y:S04]  /*7420*/  LDL.LU.64 R14, [R1+0x1498] ;  /* 0x00149800010e7983 */ /* 0x001ee80000300a00 */
        /* <DEDUP_REMOVED lines=13> */
[----:B------:R0:W-:Y:S03]  /*7500*/  STL.64 [R1+0x278], R8 ;  /* 0x0002780801007387 */ /* 0x0001e60000100a00 */
[----:B------:R-:W-:Y:S01]  /*7510*/  IMAD.WIDE R2, R0, 0x2, R2 ;  /* 0x0000000200027825 */ /* 0x000fe200078e0202 */
[----:B0-----:R-:W2:Y:S04]  /*7520*/  LDL.LU.64 R8, [R1+0x1480] ;  /* 0x0014800001087983 */ /* 0x001ea80000300a00 */
[----:B------:R0:W-:Y:S01]  /*7530*/  STL.64 [R1+0x18], R6 ;  /* 0x0000180601007387 */ /* 0x0001e20000100a00 */
[----:B------:R-:W-:-:S03]  /*7540*/  IMAD.MOV.U32 R0, RZ, RZ, R5 ;  /* 0x000000ffff007224 */ /* 0x000fc600078e0005 */
[----:B0-----:R-:W2:Y:S04]  /*7550*/  LDL.LU.64 R6, [R1+0x1478] ;  /* 0x0014780001067983 */ /* 0x001ea80000300a00 */
[----:B------:R0:W-:Y:S04]  /*7560*/  STL.64 [R1+0x298], R2 ;  /* 0x0002980201007387 */ /* 0x0001e80000100a00 */
[----:B0-----:R-:W2:Y:S04]  /*7570*/  LDL.LU.64 R2, [R1] ;  /* 0x0000000001027983 */ /* 0x001ea80000300a00 */
[----:B------:R0:W-:Y:S04]  /*7580*/  STL [R1+0x1354], R4 ;  /* 0x0013540401007387 */ /* 0x0001e80000100800 */
[----:B0-----:R-:W3:Y:S04]  /*7590*/  LDL.LU.64 R4, [R1+0x1470] ;  /* 0x0014700001047983 */ /* 0x001ee80000300a00 */
[----:B------:R-:W-:Y:S04]  /*75a0*/  STL [R1+0x1350], R58 ;  /* 0x0013503a01007387 */ /* 0x000fe80000100800 */
[----:B------:R0:W-:Y:S02]  /*75b0*/  STL [R1+0x134c], R0 ;  /* 0x00134c0001007387 */ /* 0x0001e40000100800 */
[----:B0-----:R-:W-:-:S02]  /*75c0*/  IMAD.MOV.U32 R0, RZ, RZ, R59 ;  /* 0x000000ffff007224 */ /* 0x001fc400078e003b */
[----:B------:R-:W3:Y:S04]  /*75d0*/  LDL.LU.64 R58, [R1+0x1468] ;  /* 0x00146800013a7983 */ /* 0x000ee80000300a00 */
[----:B--2---:R-:W-:Y:S04]  /*75e0*/  STL [R1+0x1348], R2 ;  /* 0x0013480201007387 */ /* 0x004fe80000100800 */
[----:B------:R0:W-:Y:S04]  /*75f0*/  STL [R1+0x1344], R0 ;  /* 0x0013440001007387 */ /* 0x0001e80000100800 */
[----:B------:R-:W-:Y:S01]  /*7600*/  STL [R1+0x1340], R60 ;  /* 0x0013403c01007387 */ /* 0x000fe20000100800 */
[----:B0-----:R-:W-:-:S05]  /*7610*/  IMAD.MOV.U32 R0, RZ, RZ, R3 ;  /* 0x000000ffff007224 */ /* 0x001fca00078e0003 */
[----:B------:R-:W-:Y:S04]  /*7620*/  STL [R1+0x133c], R0 ;  /* 0x00133c0001007387 */ /* 0x000fe80000100800 */
[----:B------:R-:W-:Y:S04]  /*7630*/  STL [R1+0x1334], R61 ;  /* 0x0013343d01007387 */ /* 0x000fe80000100800 */
[----:B---3--:R-:W-:Y:S04]  /*7640*/  STL [R1+0x1338], R58 ;  /* 0x0013383a01007387 */ /* 0x008fe80000100800 */
[----:B------:R-:W-:Y:S04]  /*7650*/  STL [R1+0x132c], R59 ;  /* 0x00132c3b01007387 */ /* 0x000fe80000100800 */
        /* <DEDUP_REMOVED lines=26> */
[----:B----4-:R-:W-:Y:S04]  /*7800*/  STL [R1+0x12c8], R16 ;  /* 0x0012c81001007387 */ /* 0x010fe80000100800 */
[----:B------:R-:W-:Y:S04]  /*7810*/  STL [R1+0x12bc], R17 ;  /* 0x0012bc1101007387 */ /* 0x000fe80000100800 */
[----:B------:R-:W-:Y:S04]  /*7820*/  STL [R1+0x12c0], R44 ;  /* 0x0012c02c01007387 */ /* 0x000fe80000100800 */
[----:B------:R-:W-:Y:S04]  /*7830*/  STL [R1+0x12b4], R45 ;  /* 0x0012b42d01007387 */ /* 0x000fe80000100800 */
[----:B------:R-:W-:Y:S04]  /*7840*/  STL [R1+0x12b8], R18 ;  /* 0x0012b81201007387 */ /* 0x000fe80000100800 */
[----:B------:R-:W-:Y:S04]  /*7850*/  STL [R1+0x12ac], R19 ;  /* 0x0012ac1301007387 */ /* 0x000fe80000100800 */
[----:B------:R-:W-:Y:S04]  /*7860*/  STL [R1+0x12b0], R46 ;  /* 0x0012b02e01007387 */ /* 0x000fe80000100800 */
[----:B------:R-:W-:Y:S04]  /*7870*/  STL [R1+0x12a4], R47 ;  /* 0x0012a42f01007387 */ /* 0x000fe80000100800 */
[----:B0-----:R-:W2:Y:S04]  /*7880*/  LDL.LU.64 R10, [R1+0x48] ;  /* 0x00004800010a7983 */ /* 0x001ea80000300a00 */
[----:B------:R-:W-:Y:S04]  /*7890*/  STL [R1+0x12a8], R20 ;  /* 0x0012a81401007387 */ /* 0x000fe80000100800 */
[----:B------:R-:W-:Y:S04]  /*78a0*/  STL [R1+0x129c], R21 ;  /* 0x00129c1501007387 */ /* 0x000fe80000100800 */
[----:B------:R-:W3:Y:S04]  /*78b0*/  LDL.LU.64 R36, [R1+0x50] ;  /* 0x0000500001247983 */ /* 0x000ee80000300a00 */
[----:B------:R-:W-:Y:S04]  /*78c0*/  STL [R1+0x12a0], R48 ;  /* 0x0012a03001007387 */ /* 0x000fe80000100800 */
[----:B------:R-:W-:Y:S04]  /*78d0*/  STL [R1+0x1294], R49 ;  /* 0x0012943101007387 */ /* 0x000fe80000100800 */
[----:B------:R-:W4:Y:S04]  /*78e0*/  LDL.LU.64 R32, [R1+0x58] ;  /* 0x0000580001207983 */ /* 0x000f280000300a00 */
        /* <DEDUP_REMOVED lines=24> */
[----:B--2---:R0:W-:Y:S01]  /*7a70*/  STL [R1+0x778], R10 ;  /* 0x0007780a01007387 */ /* 0x0041e20000100800 */
[----:B------:R-:W-:-:S03]  /*7a80*/  IMAD.MOV.U32 R0, RZ, RZ, R11 ;  /* 0x000000ffff007224 */ /* 0x000fc600078e000b */
[----:B0-----:R-:W2:Y:S04]  /*7a90*/  LDL.LU.64 R10, [R1+0xa0] ;  /* 0x0000a000010a7983 */ /* 0x001ea80000300a00 */
[----:B------:R0:W-:Y:S04]  /*7aa0*/  STL [R1+0x774], R0 ;  /* 0x0007740001007387 */ /* 0x0001e80000100800 */
[----:B---3--:R1:W-:Y:S01]  /*7ab0*/  STL [R1+0x780], R36 ;  /* 0x0007802401007387 */ /* 0x0083e20000100800 */
[----:B0-----:R-:W-:-:S03]  /*7ac0*/  IMAD.MOV.U32 R0, RZ, RZ, R37 ;  /* 0x000000ffff007224 */ /* 0x001fc600078e0025 */
[----:B-1----:R-:W3:Y:S04]  /*7ad0*/  LDL.LU.64 R36, [R1+0xb0] ;  /* 0x0000b00001247983 */ /* 0x002ee80000300a00 */
[----:B------:R0:W-:Y:S04]  /*7ae0*/  STL [R1+0x77c], R0 ;  /* 0x00077c0001007387 */ /* 0x0001e80000100800 */
[----:B----4-:R1:W-:Y:S01]  /*7af0*/  STL [R1+0x788], R32 ;  /* 0x0007882001007387 */ /* 0x0103e20000100800 */
[----:B0-----:R-:W-:-:S03]  /*7b00*/  IMAD.MOV.U32 R0, RZ, RZ, R33 ;  /* 0x000000ffff007224 */ /* 0x001fc600078e0021 */
[----:B-1----:R-:W4:Y:S04]  /*7b10*/  LDL.LU.64 R32, [R1+0xa8] ;  /* 0x0000a80001207983 */ /* 0x002f280000300a00 */
[----:B------:R0:W-:Y:S04]  /*7b20*/  STL [R1+0x784], R0 ;  /* 0x0007840001007387 */ /* 0x0001e80000100800 */
[----:B------:R1:W-:Y:S01]  /*7b30*/  STL [R1+0x790], R4 ;  /* 0x0007900401007387 */ /* 0x0003e20000100800 */
        /* <DEDUP_REMOVED lines=31> */
[----:B--2---:R1:W-:Y:S01]  /*7d30*/  STL [R1+0x7d0], R10 ;  /* 0x0007d00a01007387 */ /* 0x0043e20000100800 */
[----:B0-----:R-:W-:-:S03]  /*7d40*/  IMAD.MOV.U32 R0, RZ, RZ, R11 ;  /* 0x000000ffff007224 */ /* 0x001fc600078e000b */
[----:B-1----:R-:W2:Y:S04]  /*7d50*/  LDL.LU.64 R10, [R1+0x120] ;  /* 0x00012000010a7983 */ /* 0x002ea80000300a00 */
        /* <DEDUP_REMOVED lines=89> */
[----:B---3--:R-:W-:Y:S04]  /*82f0*/  STL [R1+0x888], R36 ;  /* 0x0008882401007387 */ /* 0x008fe80000100800 */
[----:B------:R-:W3:Y:S01]  /*8300*/  LDL.LU.64 R38, [R1+0x170] ;  /* 0x0001700001267983 */ /* 0x000ee20000300a00 */
[----:B0-----:R-:W-:-:S05]  /*8310*/  IMAD.MOV.U32 R0, RZ, RZ, R37 ;  /* 0x000000ffff007224 */ /* 0x001fca00078e0025 */
        /* <DEDUP_REMOVED lines=21> */
[----:B------:R-:W-:Y:S04]  /*8470*/  STL [R1+0x8b8], R8 ;  /* 0x0008b80801007387 */ /* 0x000fe80000100800 */
[----:B------:R-:W4:Y:S01]  /*8480*/  LDL.LU.64 R36, [R1+0x198] ;  /* 0x0001980001247983 */ /* 0x000f220000300a00 */
[----:B0-----:R-:W-:-:S03]  /*8490*/  IMAD.MOV.U32 R0, RZ, RZ, R9 ;  /* 0x000000ffff007224 */ /* 0x001fc600078e0009 */
[----:B------:R-:W-:Y:S04]  /*84a0*/  STL [R1+0x8c0], R60 ;  /* 0x0008c03c01007387 */ /* 0x000fe80000100800 */
[----:B------:R0:W-:Y:S02]  /*84b0*/  STL [R1+0x8b4], R0 ;  /* 0x0008b40001007387 */ /* 0x0001e40000100800 */
[----:B0-----:R-:W-:Y:S02]  /*84c0*/  IMAD.MOV.U32 R0, RZ, RZ, R61 ;  /* 0x000000ffff007224 */ /* 0x001fe400078e003d */
[----:B------:R-:W4:Y:S04]  /*84d0*/  LDL.LU.64 R60, [R1+0x248] ;  /* 0x00024800013c7983 */ /* 0x000f280000300a00 */
[----:B------:R0:W-:Y:S04]  /*84e0*/  STL [R1+0x8bc], R0 ;  /* 0x0008bc0001007387 */ /* 0x0001e80000100800 */
[----:B------:R1:W-:Y:S04]  /*84f0*/  STL [R1+0x8c8], R34 ;  /* 0x0008c82201007387 */ /* 0x0003e80000100800 */
[----:B------:R-:W4:Y:S01]  /*8500*/  LDL.LU.64 R8, [R1+0x1a0] ;  /* 0x0001a00001087983 */ /* 0x000f220000300a00 */
[----:B0-----:R-:W-:-:S03]  /*8510*/  IMAD.MOV.U32 R0, RZ, RZ, R35 ;  /* 0x000000ffff007224 */ /* 0x001fc600078e0023 */
[----:B------:R-:W-:Y:S04]  /*8520*/  STL [R1+0x8d0], R6 ;  /* 0x0008d00601007387 */ /* 0x000fe80000100800 */
[----:B------:R0:W-:Y:S04]  /*8530*/  STL [R1+0x8c4], R0 ;  /* 0x0008c40001007387 */ /* 0x0001e80000100800 */
[----:B-1----:R-:W4:Y:S01]  /*8540*/  LDL.LU.64 R34, [R1+0x258] ;  /* 0x0002580001227983 */ /* 0x002f220000300a00 */
[----:B0-----:R-:W-:-:S03]  /*8550*/  IMAD.MOV.U32 R0, RZ, RZ, R7 ;  /* 0x000000ffff007224 */ /* 0x001fc600078e0007 */
[----:B--2---:R-:W-:Y:S04]  /*8560*/  STL [R1+0x8d8], R10 ;  /* 0x0008d80a01007387 */ /* 0x004fe80000100800 */
[----:B------:R0:W-:Y:S04]  /*8570*/  STL [R1+0x8cc], R0 ;  /* 0x0008cc0001007387 */ /* 0x0001e80000100800 */
[----:B------:R-:W2:Y:S01]  /*8580*/  LDL.LU.64 R6, [R1+0x1b0] ;  /* 0x0001b00001067983 */ /* 0x000ea20000300a00 */
[----:B0-----:R-:W-:-:S03]  /*8590*/  IMAD.MOV.U32 R0, RZ, RZ, R11 ;  /* 0x000000ffff007224 */ /* 0x001fc600078e000b */
[----:B---3--:R-:W-:Y:S04]  /*85a0*/  STL [R1+0x8e0], R38 ;  /* 0x0008e02601007387 */ /* 0x008fe80000100800 */
[----:B------:R0:W-:Y:S04]  /*85b0*/  STL [R1+0x8d4], R0 ;  /* 0x0008d40001007387 */ /* 0x0001e80000100800 */
[----:B------:R-:W3:Y:S01]  /*85c0*/  LDL.LU.64 R10, [R1+0x260] ;  /* 0x00026000010a7983 */ /* 0x000ee20000300a00 */
[----:B0-----:R-:W-:-:S03]  /*85d0*/  IMAD.MOV.U32 R0, RZ, RZ, R39 ;  /* 0x000000ffff007224 */ /* 0x001fc600078e0027 */
[----:B----4-:R-:W-:Y:S04]  /*85e0*/  STL [R1+0x8e8], R32 ;  /* 0x0008e82001007387 */ /* 0x010fe80000100800 */
[----:B------:R0:W-:Y:S02]  /*85f0*/  STL [R1+0x8dc], R0 ;  /* 0x0008dc0001007387 */ /* 0x0001e40000100800 */
[----:B0-----:R-:W-:Y:S02]  /*8600*/  IMAD.MOV.U32 R0, RZ, RZ, R33 ;  /* 0x000000ffff007224 */ /* 0x001fe400078e0021 */
[----:B------:R-:W4:Y:S04]  /*8610*/  LDL.LU.64 R32, [R1+0x1b8] ;  /* 0x0001b80001207983 */ /* 0x000f280000300a00 */
        /* <DEDUP_REMOVED lines=15> */
[----:B------:R-:W-:Y:S04]  /*8710*/  STL [R1+0x910], R36 ;  /* 0x0009102401007387 */ /* 0x000fe80000100800 */
[----:B------:R0:W-:Y:S04]  /*8720*/  STL [R1+0x904], R0 ;  /* 0x0009040001007387 */ /* 0x0001e80000100800 */
[----:B-1----:R-:W4:Y:S01]  /*8730*/  LDL.LU.64 R2, [R1+0x1d8] ;  /* 0x0001d80001027983 */ /* 0x002f220000300a00 */
[----:B0-----:R-:W-:-:S03]  /*8740*/  IMAD.MOV.U32 R0, RZ, RZ, R37 ;  /* 0x000000ffff007224 */ /* 0x001fc600078e0025 */
[----:B------:R-:W4:Y:S04]  /*8750*/  LDL.LU.64 R36, [R1+0x288] ;  /* 0x0002880001247983 */ /* 0x000f280000300a00 */
[----:B------:R0:W-:Y:S02]  /*8760*/  STL [R1+0x90c], R0 ;  /* 0x00090c0001007387 */ /* 0x0001e40000100800 */
[----:B0-----:R-:W-:Y:S02]  /*8770*/  IMAD.MOV.U32 R0, RZ, RZ, R61 ;  /* 0x000000ffff007224 */ /* 0x001fe400078e003d */
[----:B------:R0:W-:Y:S04]  /*8780*/  STL [R1+0x918], R60 ;  /* 0x0009183c01007387 */ /* 0x0001e80000100800 */
[----:B------:R-:W-:Y:S04]  /*8790*/  STL [R1+0x920], R8 ;  /* 0x0009200801007387 */ /* 0x000fe80000100800 */
[----:B------:R1:W-:Y:S04]  /*87a0*/  STL [R1+0x914], R0 ;  /* 0x0009140001007387 */ /* 0x0003e80000100800 */
[----:B0-----:R-:W4:Y:S01]  /*87b0*/  LDL.LU.64 R60, [R1+0x1e0] ;  /* 0x0001e000013c7983 */ /* 0x001f220000300a00 */
[----:B-1----:R-:W-:-:S03]  /*87c0*/  IMAD.MOV.U32 R0, RZ, RZ, R9 ;  /* 0x000000ffff007224 */ /* 0x002fc600078e0009 */
[----:B------:R-:W-:Y:S04]  /*87d0*/  STL [R1+0x928], R34 ;  /* 0x0009282201007387 */ /* 0x000fe80000100800 */
[----:B------:R0:W-:Y:S04]  /*87e0*/  STL [R1+0x91c], R0 ;  /* 0x00091c0001007387 */ /* 0x0001e80000100800 */
[----:B------:R-:W4:Y:S01]  /*87f0*/  LDL.LU.64 R8, [R1+0x290] ;  /* 0x0002900001087983 */ /* 0x000f220000300a00 */
[----:B0-----:R-:W-:-:S03]  /*8800*/  IMAD.MOV.U32 R0, RZ, RZ, R35 ;  /* 0x000000ffff007224 */ /* 0x001fc600078e0023 */
[----:B--2---:R-:W-:Y:S04]  /*8810*/  STL [R1+0x930], R6 ;  /* 0x0009300601007387 */ /* 0x004fe80000100800 */
[----:B------:R0:W-:Y:S04]  /*8820*/  STL [R1+0x924], R0 ;  /* 0x0009240001007387 */ /* 0x0001e80000100800 */
[----:B------:R-:W2:Y:S01]  /*8830*/  LDL.LU.64 R34, [R1+0x1f0] ;  /* 0x0001f00001227983 */ /* 0x000ea20000300a00 */
[----:B0-----:R-:W-:-:S03]  /*8840*/  IMAD.MOV.U32 R0, RZ, RZ, R7 ;  /* 0x000000ffff007224 */ /* 0x001fc600078e0007 */
[----:B---3--:R-:W-:Y:S04]  /*8850*/  STL [R1+0x938], R10 ;  /* 0x0009380a01007387 */ /* 0x008fe80000100800 */
[----:B------:R0:W-:Y:S04]  /*8860*/  STL [R1+0x92c], R0 ;  /* 0x00092c0001007387 */ /* 0x0001e80000100800 */
[----:B------:R-:W3:Y:S04]  /*8870*/  LDL.LU.64 R6, [R1+0x2a0] ;  /* 0x0002a00001067983 */ /* 0x000ee80000300a00 */
        /* <DEDUP_REMOVED lines=18> */
[----:B------:R-:W4:Y:S04]  /*89a0*/  LDL.LU.64 R58, [R1+0x2b8] ;  /* 0x0002b800013a7983 */ /* 0x000f280000300a00 */
        /* <DEDUP_REMOVED lines=16> */
[----:B------:R2:W-:Y:S02]  /*8ab0*/  STL [R1+0x974], R0 ;  /* 0x0009740001007387 */ /* 0x0005e40000100800 */
[----:B--2---:R-:W-:Y:S02]  /*8ac0*/  IMAD.MOV.U32 R0, RZ, RZ, R35 ;  /* 0x000000ffff007224 */ /* 0x004fe400078e0023 */
[----:B------:R0:W-:Y:S04]  /*8ad0*/  STL [R1+0x980], R34 ;  /* 0x0009802201007387 */ /* 0x0001e80000100800 */
[----:B0-----:R-:W2:Y:S04]  /*8ae0*/  LDL.LU.64 R34, [R1+0x38] ;  /* 0x0000380001227983 */ /* 0x001ea80000300a00 */
[----:B------:R0:W-:Y:S04]  /*8af0*/  STL [R1+0x97c], R0 ;  /* 0x00097c0001007387 */ /* 0x0001e80000100800 */
[----:B---3--:R1:W-:Y:S01]  /*8b00*/  STL [R1+0x988], R6 ;  /* 0x0009880601007387 */ /* 0x0083e20000100800 */
[----:B0-----:R-:W-:-:S03]  /*8b10*/  IMAD.MOV.U32 R0, RZ, RZ, R7 ;  /* 0x000000ffff007224 */ /* 0x001fc600078e0007 */
[----:B------:R-:W-:Y:S04]  /*8b20*/  STL [R1+0x990], R38 ;  /* 0x0009902601007387 */ /* 0x000fe80000100800 */
[----:B------:R0:W-:Y:S04]  /*8b30*/  STL [R1+0x984], R0 ;  /* 0x0009840001007387 */ /* 0x0001e80000100800 */
[----:B-1----:R-:W3:Y:S01]  /*8b40*/  LDL.LU.64 R6, [R1+0x2d0] ;  /* 0x0002d00001067983 */ /* 0x002ee20000300a00 */
        /* <DEDUP_REMOVED lines=12> */
[----:B------:R-:W-:Y:S04]  /*8c10*/  STL [R1+0x9b0], R30 ;  /* 0x0009b01e01007387 */ /* 0x000fe80000100800 */
[----:B------:R0:W-:Y:S04]  /*8c20*/  STL [R1+0x9a4], R0 ;  /* 0x0009a40001007387 */ /* 0x0001e80000100800 */
[----:B------:R-:W-:Y:S01]  /*8c30*/  STL [R1+0x9b8], R58 ;  /* 0x0009b83a01007387 */ /* 0x000fe20000100800 */
[----:B0-----:R-:W-:-:S05]  /*8c40*/  IMAD.MOV.U32 R0, RZ, RZ, R31 ;  /* 0x000000ffff007224 */ /* 0x001fca00078e001f */
[----:B------:R0:W-:Y:S04]  /*8c50*/  STL [R1+0x9ac], R0 ;  /* 0x0009ac0001007387 */ /* 0x0001e80000100800 */
[----:B------:R-:W4:Y:S01]  /*8c60*/  LDL.LU.64 R30, [R1+0x30] ;  /* 0x00003000011e7983 */ /* 0x000f220000300a00 */
        /* <DEDUP_REMOVED lines=10> */
[----:B------:R0:W-:Y:S02]  /*8d10*/  STL [R1+0x9c4], R0 ;  /* 0x0009c40001007387 */ /* 0x0001e40000100800 */
[----:B0-----:R-:W-:Y:S02]  /*8d20*/  IMAD.MOV.U32 R0, RZ, RZ, R61 ;  /* 0x000000ffff007224 */ /* 0x001fe400078e003d */
[----:B------:R-:W4:Y:S04]  /*8d30*/  LDL.LU.64 R60, [R1+0x2e8] ;  /* 0x0002e800013c7983 */ /* 0x000f280000300a00 */
[----:B------:R0:W-:Y:S04]  /*8d40*/  STL [R1+0x9cc], R0 ;  /* 0x0009cc0001007387 */ /* 0x0001e80000100800 */
[----:B------:R-:W-:Y:S04]  /*8d50*/  STL [R1+0x9d8], R8 ;  /* 0x0009d80801007387 */ /* 0x000fe80000100800 */
[----:B------:R-:W4:Y:S01]  /*8d60*/  LDL.LU.64 R12, [R1+0x28] ;  /* 0x00002800010c7983 */ /* 0x000f220000300a00 */
[----:B0-----:R-:W-:-:S05]  /*8d70*/  IMAD.MOV.U32 R0, RZ, RZ, R9 ;  /* 0x000000ffff007224 */ /* 0x001fca00078e0009 */
[----:B------:R2:W-:Y:S02]  /*8d80*/  STL [R1+0x9d4], R0 ;  /* 0x0009d40001007387 */ /* 0x0005e40000100800 */
[----:B--2---:R-:W-:Y:S02]  /*8d90*/  IMAD.MOV.U32 R0, RZ, RZ, R35 ;  /* 0x000000ffff007224 */ /* 0x004fe400078e0023 */
[----:B------:R-:W-:Y:S04]  /*8da0*/  STL [R1+0x9e0], R34 ;  /* 0x0009e02201007387 */ /* 0x000fe80000100800 */
[----:B------:R-:W2:Y:S04]  /*8db0*/  LDL.LU.64 R38, [R1+0x2f0] ;  /* 0x0002f00001267983 */ /* 0x000ea80000300a00 */
[----:B------:R-:W2:Y:S04]  /*8dc0*/  LDL.LU.64 R10, [R1+0x268] ;  /* 0x00026800010a7983 */ /* 0x000ea80000300a00 */
[----:B------:R3:W-:Y:S02]  /*8dd0*/  STL [R1+0x9dc], R0 ;  /* 0x0009dc0001007387 */ /* 0x0007e40000100800 */
[----:B---3--:R-:W-:-:S02]  /*8de0*/  IMAD.MOV.U32 R0, RZ, RZ, R7 ;  /* 0x000000ffff007224 */ /* 0x008fc400078e0007 */
[----:B------:R-:W-:Y:S04]  /*8df0*/  STL [R1+0x9e8], R6 ;  /* 0x0009e80601007387 */ /* 0x000fe80000100800 */
[----:B------:R-:W3:Y:S04]  /*8e00*/  LDL.LU.64 R36, [R1+0x2f8] ;  /* 0x0002f80001247983 */ /* 0x000ee80000300a00 */
[----:B------:R-:W3:Y:S04]  /*8e10*/  LDL.LU.64 R8, [R1+0x20] ;  /* 0x0000200001087983 */ /* 0x000ee80000300a00 */
[----:B------:R4:W-:Y:S02]  /*8e20*/  STL [R1+0x9e4], R0 ;  /* 0x0009e40001007387 */ /* 0x0009e40000100800 */
[----:B----4-:R-:W-:-:S02]  /*8e30*/  IMAD.MOV.U32 R0, RZ, RZ, R33 ;  /* 0x000000ffff007224 */ /* 0x010fc400078e0021 */
[----:B------:R-:W-:Y:S04]  /*8e40*/  STL [R1+0x9f0], R32 ;  /* 0x0009f02001007387 */ /* 0x000fe80000100800 */
[----:B------:R-:W4:Y:S04]  /*8e50*/  LDL.LU.64 R34, [R1+0x300] ;  /* 0x0003000001227983 */ /* 0x000f280000300a00 */
[----:B------:R-:W4:Y:S04]  /*8e60*/  LDL.LU.64 R6, [R1+0x278] ;  /* 0x0002780001067983 */ /* 0x000f280000300a00 */
[----:B------:R0:W-:Y:S01]  /*8e70*/  STL [R1+0x9ec], R0 ;  /* 0x0009ec0001007387 */ /* 0x0001e20000100800 */
[----:B------:R-:W-:-:S03]  /*8e80*/  IMAD.MOV.U32 R14, RZ, RZ, R5 ;  /* 0x000000ffff0e7224 */ /* 0x000fc600078e0005 */
[----:B------:R1:W-:Y:S04]  /*8e90*/  STL [R1+0x9f8], R4 ;  /* 0x0009f80401007387 */ /* 0x0003e80000100800 */
[----:B0-----:R-:W4:Y:S04]  /*8ea0*/  LDL.LU R0, [R1+0x318] ;  /* 0x0003180001007983 */ /* 0x001f280000300800 */
[----:B------:R-:W4:Y:S04]  /*8eb0*/  LDL.LU.64 R32, [R1+0x308] ;  /* 0x0003080001207983 */ /* 0x000f280000300a00 */
[----:B-1----:R-:W4:Y:S04]  /*8ec0*/  LDL.LU.64 R4, [R1+0x18] ;  /* 0x0000180001047983 */ /* 0x002f280000300a00 */
[----:B------:R0:W-:Y:S02]  /*8ed0*/  STL [R1+0x9f4], R14 ;  /* 0x0009f40e01007387 */ /* 0x0001e40000100800 */
[----:B0-----:R-:W-:-:S02]  /*8ee0*/  IMAD.MOV.U32 R14, RZ, RZ, R31 ;  /* 0x000000ffff0e7224 */ /* 0x001fc400078e001f */
[----:B------:R0:W-:Y:S04]  /*8ef0*/  STL [R1+0xa00], R30 ;  /* 0x000a001e01007387 */ /* 0x0001e80000100800 */
[----:B------:R-:W-:Y:S04]  /*8f00*/  STL [R1+0xa08], R58 ;  /* 0x000a083a01007387 */ /* 0x000fe80000100800 */
[----:B------:R1:W-:Y:S04]  /*8f10*/  STL [R1+0x9fc], R14 ;  /* 0x0009fc0e01007387 */ /* 0x0003e80000100800 */
[----:B0-----:R-:W4:Y:S01]  /*8f20*/  LDL.LU.64 R30, [R1+0x310] ;  /* 0x00031000011e7983 */ /* 0x001f220000300a00 */
[----:B-1----:R-:W-:-:S03]  /*8f30*/  IMAD.MOV.U32 R14, RZ, RZ, R59 ;  /* 0x000000ffff0e7224 */ /* 0x002fc600078e003b */
[----:B------:R-:W4:Y:S04]  /*8f40*/  LDL.LU R59, [R1+0x31c] ;  /* 0x00031c00013b7983 */ /* 0x000f280000300800 */
[----:B------:R0:W-:Y:S04]  /*8f50*/  STL [R1+0xa04], R14 ;  /* 0x000a040e01007387 */ /* 0x0001e80000100800 */
[----:B------:R1:W-:Y:S01]  /*8f60*/  STL [R1+0xa10], R2 ;  /* 0x000a100201007387 */ /* 0x0003e20000100800 */
[----:B0-----:R-:W-:-:S03]  /*8f70*/  IMAD.MOV.U32 R14, RZ, RZ, R3 ;  /* 0x000000ffff0e7224 */ /* 0x001fc600078e0003 */
[----:B-1----:R-:W4:Y:S04]  /*8f80*/  LDL.LU R2, [R1+0x324] ;  /* 0x0003240001027983 */ /* 0x002f280000300800 */
[----:B------:R-:W4:Y:S04]  /*8f90*/  LDL.LU R3, [R1+0x320] ;  /* 0x0003200001037983 */ /* 0x000f280000300800 */
[----:B------:R0:W-:Y:S04]  /*8fa0*/  STL [R1+0xa0c], R14 ;  /* 0x000a0c0e01007387 */ /* 0x0001e80000100800 */
[----:B------:R1:W-:Y:S01]  /*8fb0*/  STL [R1+0xa18], R60 ;  /* 0x000a183c01007387 */ /* 0x0003e20000100800 */
[----:B0-----:R-:W-:-:S03]  /*8fc0*/  IMAD.MOV.U32 R14, RZ, RZ, R61 ;  /* 0x000000ffff0e7224 */ /* 0x001fc600078e003d */
[----:B-1----:R-:W4:Y:S04]  /*8fd0*/  LDL.LU.64 R60, [R1+0x298] ;  /* 0x00029800013c7983 */ /* 0x002f280000300a00 */
[----:B------:R-:W-:Y:S04]  /*8fe0*/  STL [R1+0xa14], R14 ;  /* 0x000a140e01007387 */ /* 0x000fe80000100800 */
[----:B------:R0:W-:Y:S02]  /*8ff0*/  STL [R1+0xa20], R12 ;  /* 0x000a200c01007387 */ /* 0x0001e40000100800 */
[----:B0-----:R-:W-:-:S02]  /*9000*/  IMAD.MOV.U32 R12, RZ, RZ, R13 ;  /* 0x000000ffff0c7224 */ /* 0x001fc400078e000d */
[----:B--2---:R-:W-:Y:S04]  /*9010*/  STL [R1+0xa28], R38 ;  /* 0x000a282601007387 */ /* 0x004fe80000100800 */
[----:B------:R0:W-:Y:S04]  /*9020*/  STL [R1+0xa1c], R12 ;  /* 0x000a1c0c01007387 */ /* 0x0001e80000100800 */
[----:B------:R1:W-:Y:S01]  /*9030*/  STL [R1+0xa30], R10 ;  /* 0x000a300a01007387 */ /* 0x0003e20000100800 */
[----:B0-----:R-:W-:Y:S02]  /*9040*/  IMAD.MOV.U32 R12, RZ, RZ, R39 ;  /* 0x000000ffff0c7224 */ /* 0x001fe400078e0027 */
[----:B-1----:R-:W-:-:S03]  /*9050*/  IMAD.MOV.U32 R10, RZ, RZ, R11 ;  /* 0x000000ffff0a7224 */ /* 0x002fc600078e000b */
[----:B------:R-:W-:Y:S04]  /*9060*/  STL [R1+0xa24], R12 ;  /* 0x000a240c01007387 */ /* 0x000fe80000100800 */
[----:B---3--:R-:W-:Y:S04]  /*9070*/  STL [R1+0xa38], R36 ;  /* 0x000a382401007387 */ /* 0x008fe80000100800 */
[----:B------:R0:W-:Y:S04]  /*9080*/  STL [R1+0xa2c], R10 ;  /* 0x000a2c0a01007387 */ /* 0x0001e80000100800 */
[----:B------:R1:W-:Y:S01]  /*9090*/  STL [R1+0xa40], R8 ;  /* 0x000a400801007387 */ /* 0x0003e20000100800 */
[----:B0-----:R-:W-:-:S02]  /*90a0*/  IMAD.MOV.U32 R10, RZ, RZ, R37 ;  /* 0x000000ffff0a7224 */ /* 0x001fc400078e0025 */
[----:B-1----:R-:W-:-:S03]  /*90b0*/  IMAD.MOV.U32 R8, RZ, RZ, R9 ;  /* 0x000000ffff087224 */ /* 0x002fc600078e0009 */
[----:B------:R-:W-:Y:S04]  /*90c0*/  STL [R1+0xa34], R10 ;  /* 0x000a340a01007387 */ /* 0x000fe80000100800 */
[----:B----4-:R-:W-:Y:S04]  /*90d0*/  STL [R1+0xa48], R34 ;  /* 0x000a482201007387 */ /* 0x010fe80000100800 */
[----:B------:R0:W-:Y:S04]  /*90e0*/  STL [R1+0xa3c], R8 ;  /* 0x000a3c0801007387 */ /* 0x0001e80000100800 */
[----:B------:R1:W-:Y:S01]  /*90f0*/  STL [R1+0xa50], R6 ;  /* 0x000a500601007387 */ /* 0x0003e20000100800 */
[----:B0-----:R-:W-:-:S02]  /*9100*/  IMAD.MOV.U32 R8, RZ, RZ, R35 ;  /* 0x000000ffff087224 */ /* 0x001fc400078e0023 */
[----:B-1----:R-:W-:-:S03]  /*9110*/  IMAD.MOV.U32 R6, RZ, RZ, R7 ;  /* 0x000000ffff067224 */ /* 0x002fc600078e0007 */
[----:B------:R-:W-:Y:S01]  /*9120*/  STL [R1+0xa44], R8 ;  /* 0x000a440801007387 */ /* 0x000fe20000100800 */
[----:B------:R-:W-:-:S03]  /*9130*/  IMAD R0, R0, c[0x0][0x184], RZ ;  /* 0x0000610000007a24 */ /* 0x000fc600078e02ff */
[----:B------:R0:W-:Y:S04]  /*9140*/  STL [R1+0xa4c], R6 ;  /* 0x000a4c0601007387 */ /* 0x0001e80000100800 */
[----:B------:R-:W-:Y:S04]  /*9150*/  STL [R1+0xa58], R32 ;  /* 0x000a582001007387 */ /* 0x000fe80000100800 */
[----:B------:R1:W-:Y:S01]  /*9160*/  STL [R1+0xa60], R4 ;  /* 0x000a600401007387 */ /* 0x0003e20000100800 */
[----:B0-----:R-:W-:Y:S01]  /*9170*/  IMAD.MOV.U32 R6, RZ, RZ, R33 ;  /* 0x000000ffff067224 */ /* 0x001fe200078e0021 */
[----:B------:R-:W-:Y:S01]  /*9180*/  LEA R18, P0, R0, c[0x0][0x160], 0x1 ;  /* 0x0000580000127a11 */ /* 0x000fe200078008ff */
[----:B------:R-:W-:-:S03]  /*9190*/  IMAD.MOV.U32 R10, RZ, RZ, c[0x0][0x188] ;  /* 0x00006200ff0a7624 */ /* 0x000fc600078e00ff */
[----:B------:R0:W-:Y:S01]  /*91a0*/  STL [R1+0xa54], R6 ;  /* 0x000a540601007387 */ /* 0x0001e20000100800 */
[----:B-1----:R-:W-:Y:S01]  /*91b0*/  IMAD.MOV.U32 R4, RZ, RZ, R5 ;  /* 0x000000ffff047224 */ /* 0x002fe200078e0005 */
[----:B------:R-:W-:-:S04]  /*91c0*/  LEA.HI.X.SX32 R19, R0, c[0x0][0x164], 0x1, P0 ;  /* 0x0000590000137a11 */ /* 0x000fc800000f0eff */
[----:B------:R1:W-:Y:S01]  /*91d0*/  STL [R1+0xa5c], R4 ;  /* 0x000a5c0401007387 */ /* 0x0003e20000100800 */
[----:B0-----:R-:W-:Y:S02]  /*91e0*/  IMAD R6, R10, 0x3f, RZ ;  /* 0x0000003f0a067824 */ /* 0x001fe400078e02ff */
[----:B------:R-:W-:Y:S01]  /*91f0*/  IMAD.MOV.U32 R5, RZ, RZ, R31 ;  /* 0x000000ffff057224 */ /* 0x000fe200078e001f */
[----:B------:R-:W-:Y:S04]  /*9200*/  STL [R1+0xa68], R30 ;  /* 0x000a681e01007387 */ /* 0x000fe80000100800 */
[----:B------:R0:W-:Y:S01]  /*9210*/  STL [R1+0xa64], R5 ;  /* 0x000a640501007387 */ /* 0x0001e20000100800 */
[----:B-1----:R-:W-:-:S03]  /*9220*/  IMAD R4, R59, c[0x0][0x184], RZ ;  /* 0x000061003b047a24 */ /* 0x002fc600078e02ff */
[----:B------:R-:W-:Y:S02]  /*9230*/  STL.64 [R1+0x548], R18 ;  /* 0x0005481201007387 */ /* 0x000fe40000100a00 */
[----:B------:R-:W-:-:S04]  /*9240*/  LEA R16, P2, R4, c[0x0][0x160], 0x1 ;  /* 0x0000580004107a11 */ /* 0x000fc800078408ff */
[----:B------:R-:W-:Y:S01]  /*9250*/  LEA.HI.X.SX32 R17, R4, c[0x0][0x164], 0x1, P2 ;  /* 0x0000590004117a11 */ /* 0x000fe200010f0eff */
[----:B0-----:R-:W-:Y:S02]  /*9260*/  IMAD R5, R2, c[0x0][0x184], RZ ;  /* 0x0000610002057a24 */ /* 0x001fe400078e02ff */
[----:B------:R-:W-:-:S03]  /*9270*/  IMAD R0, R3, c[0x0][0x184], RZ ;  /* 0x0000610003007a24 */ /* 0x000fc600078e02ff */
[C---:B------:R-:W-:Y:S01]  /*9280*/  LEA R12, P0, R5.reuse, c[0x0][0x160], 0x1 ;  /* 0x00005800050c7a11 */ /* 0x040fe200078008ff */
[----:B------:R-:W-:Y:S01]  /*9290*/  IMAD.WIDE R2, R6, 0x2, R18 ;  /* 0x0000000206027825 */ /* 0x000fe200078e0212 */
[C---:B------:R-:W-:Y:S02]  /*92a0*/  LEA R14, P1, R0.reuse, c[0x0][0x160], 0x1 ;  /* 0x00005800000e7a11 */ /* 0x040fe400078208ff */
[----:B------:R-:W-:Y:S02]  /*92b0*/  LEA.HI.X.SX32 R13, R5, c[0x0][0x164], 0x1, P0 ;  /* 0x00005900050d7a11 */ /* 0x000fe400000f0eff */
[----:B------:R-:W-:Y:S01]  /*92c0*/  LEA.HI.X.SX32 R15, R0, c[0x0][0x164], 0x1, P1 ;  /* 0x00005900000f7a11 */ /* 0x000fe200008f0eff */
[----:B------:R-:W-:-:S04]  /*92d0*/  IMAD R0, R10, 0x3e, RZ ;  /* 0x0000003e0a007824 */ /* 0x000fc800078e02ff */
[----:B------:R-:W-:-:S04]  /*92e0*/  IMAD.WIDE R4, R6, 0x2, R14 ;  /* 0x0000000206047825 */ /* 0x000fc800078e020e */
[----:B------:R-:W-:Y:S01]  /*92f0*/  IMAD.MOV.U32 R7, RZ, RZ, R61 ;  /* 0x000000ffff077224 */ /* 0x000fe200078e003d */
[----:B------:R-:W-:Y:S04]  /*9300*/  STL [R1+0xa70], R60 ;  /* 0x000a703c01007387 */ /* 0x000fe80000100800 */
[----:B------:R-:W-:Y:S04]  /*9310*/  STL [R1+0xa6c], R7 ;  /* 0x000a6c0701007387 */ /* 0x000fe80000100800 */
[----:B------:R-:W-:Y:S04]  /*9320*/  STL [R1+0xa78], R2 ;  /* 0x000a780201007387 */ /* 0x000fe80000100800 */
[----:B------:R0:W-:Y:S04]  /*9330*/  STL [R1+0xa74], R3 ;  /* 0x000a740301007387 */ /* 0x0001e80000100800 */
[----:B------:R-:W-:Y:S01]  /*9340*/  STL.64 [R1+0x550], R16 ;  /* 0x0005501001007387 */ /* 0x000fe20000100a00 */
[----:B0-----:R-:W-:-:S03]  /*9350*/  IMAD.WIDE R2, R6, 0x2, R16 ;  /* 0x0000000206027825 */ /* 0x001fc600078e0210 */
[----:B------:R-:W-:Y:S01]  /*9360*/  STL.64 [R1+0x560], R12 ;  /* 0x0005600c01007387 */ /* 0x000fe20000100a00 */
[----:B------:R-:W-:-:S03]  /*9370*/  IMAD.WIDE R6, R6, 0x2, R12 ;  /* 0x0000000206067825 */ /* 0x000fc600078e020c */
[----:B------:R-:W-:Y:S01]  /*9380*/  STL.64 [R1+0x558], R14 ;  /* 0x0005580e01007387 */ /* 0x000fe20000100a00 */
[----:B------:R-:W-:-:S03]  /*9390*/  IMAD.WIDE R8, R0, 0x2, R18 ;  /* 0x0000000200087825 */ /* 0x000fc600078e0212 */
[----:B------:R-:W-:Y:S04]  /*93a0*/  STL [R1+0xa80], R2 ;  /* 0x000a800201007387 */ /* 0x000fe80000100800 */
[----:B------:R0:W-:Y:S01]  /*93b0*/  STL [R1+0xa7c], R3 ;  /* 0x000a7c0301007387 */ /* 0x0001e20000100800 */
[----:B------:R-:W-:-:S03]  /*93c0*/  IMAD R11, R10, 0x3d, RZ ;  /* 0x0000003d0a0b7824 */ /* 0x000fc600078e02ff */
[----:B------:R-:W-:Y:S04]  /*93d0*/  STL [R1+0xa88], R4 ;  /* 0x000a880401007387 */ /* 0x000fe80000100800 */
[----:B------:R1:W-:Y:S01]  /*93e0*/  STL [R1+0xa84], R5 ;  /* 0x000a840501007387 */ /* 0x0003e20000100800 */
[----:B0-----:R-:W-:-:S03]  /*93f0*/  IMAD.WIDE R2, R0, 0x2, R16 ;  /* 0x0000000200027825 */ /* 0x001fc600078e0210 */
[----:B------:R-:W-:Y:S04]  /*9400*/  STL [R1+0xa90], R6 ;  /* 0x000a900601007387 */ /* 0x000fe80000100800 */
[----:B------:R0:W-:Y:S01]  /*9410*/  STL [R1+0xa8c], R7 ;  /* 0x000a8c0701007387 */ /* 0x0001e20000100800 */
[----:B-1----:R-:W-:-:S03]  /*9420*/  IMAD.WIDE R4, R0, 0x2, R14 ;  /* 0x0000000200047825 */ /* 0x002fc600078e020e */
[----:B------:R-:W-:Y:S04]  /*9430*/  STL [R1+0xa98], R8 ;  /* 0x000a980801007387 */ /* 0x000fe80000100800 */
[----:B------:R1:W-:Y:S01]  /*9440*/  STL [R1+0xa94], R9 ;  /* 0x000a940901007387 */ /* 0x0003e20000100800 */
[----:B0-----:R-:W-:-:S03]  /*9450*/  IMAD.WIDE R6, R0, 0x2, R12 ;  /* 0x0000000200067825 */ /* 0x001fc600078e020c */
[----:B------:R-:W-:Y:S04]  /*9460*/  STL [R1+0xaa0], R2 ;  /* 0x000aa00201007387 */ /* 0x000fe80000100800 */
[----:B------:R0:W-:Y:S01]  /*9470*/  STL [R1+0xa9c], R3 ;  /* 0x000a9c0301007387 */ /* 0x0001e20000100800 */
[----:B-1----:R-:W-:-:S03]  /*9480*/  IMAD.WIDE R8, R11, 0x2, R18 ;  /* 0x000000020b087825 */ /* 0x002fc600078e0212 */
[----:B------:R-:W-:Y:S01]  /*9490*/  STL [R1+0xaa8], R4 ;  /* 0x000aa80401007387 */ /* 0x000fe20000100800 */
[----:B------:R-:W-:-:S03]  /*94a0*/  IMAD R0, R10, 0x3c, RZ ;  /* 0x0000003c0a007824 */ /* 0x000fc600078e02ff */
        /* <DEDUP_REMOVED lines=363> */
[----:B------:R-:W-:-:S03]  /*ab60*/  IMAD.SHL.U32 R0, R10, 0x20, RZ ;  /* 0x000000200a007824 */ /* 0x000fc600078e00ff */
        /* <DEDUP_REMOVED lines=394> */
[----:B------:R1:W-:Y:S04]  /*c410*/  STL [R1+0x1200], R8 ;  /* 0x0012000801007387 */ /* 0x0003e80000100800 */
[----:B------:R-:W-:Y:S01]  /*c420*/  STL [R1+0x11fc], R9 ;  /* 0x0011fc0901007387 */ /* 0x000fe20000100800 */
[----:B0-----:R-:W-:-:S03]  /*c430*/  IMAD.WIDE R6, R11, 0x2, R12 ;  /* 0x000000020b067825 */ /* 0x001fc600078e020c */
[----:B------:R-:W-:Y:S01]  /*c440*/  STL [R1+0x1208], R2 ;  /* 0x0012080201007387 */ /* 0x000fe20000100800 */
[----:B-1----:R-:W-:-:S03]  /*c450*/  IMAD.SHL.U32 R8, R10, 0x2, RZ ;  /* 0x000000020a087824 */ /* 0x002fc600078e00ff */
[----:B------:R0:W-:Y:S04]  /*c460*/  STL [R1+0x1204], R3 ;  /* 0x0012040301007387 */ /* 0x0001e80000100800 */
        /* <DEDUP_REMOVED lines=9> */
[----:B------:R-:W-:Y:S01]  /*c500*/  STL [R1+0x1228], R4 ;  /* 0x0012280401007387 */ /* 0x000fe20000100800 */
[----:B------:R-:W-:-:S03]  /*c510*/  IMAD.WIDE R8, R8, 0x2, R12 ;  /* 0x0000000208087825 */ /* 0x000fc600078e020c */
[----:B------:R0:W-:Y:S01]  /*c520*/  STL [R1+0x1224], R5 ;  /* 0x0012240501007387 */ /* 0x0001e20000100800 */
[----:B-1----:R-:W-:-:S03]  /*c530*/  IMAD.WIDE R2, R10, 0x2, R18 ;  /* 0x000000020a027825 */ /* 0x002fc600078e0212 */
[----:B------:R-:W-:Y:S04]  /*c540*/  STL [R1+0x1230], R6 ;  /* 0x0012300601007387 */ /* 0x000fe80000100800 */
[----:B------:R1:W-:Y:S01]  /*c550*/  STL [R1+0x122c], R7 ;  /* 0x00122c0701007387 */ /* 0x0003e20000100800 */
[----:B0-----:R-:W-:-:S03]  /*c560*/  IMAD.WIDE R4, R10, 0x2, R16 ;  /* 0x000000020a047825 */ /* 0x001fc600078e0210 */
[----:B------:R-:W-:Y:S04]  /*c570*/  STL [R1+0x1238], R8 ;  /* 0x0012380801007387 */ /* 0x000fe80000100800 */
[----:B------:R-:W-:Y:S01]  /*c580*/  STL [R1+0x1234], R9 ;  /* 0x0012340901007387 */ /* 0x000fe20000100800 */
[----:B-1----:R-:W-:-:S03]  /*c590*/  IMAD.WIDE R6, R10, 0x2, R14 ;  /* 0x000000020a067825 */ /* 0x002fc600078e020e */
[----:B------:R-:W-:Y:S04]  /*c5a0*/  STL [R1+0x1240], R2 ;  /* 0x0012400201007387 */ /* 0x000fe80000100800 */
[----:B------:R0:W-:Y:S04]  /*c5b0*/  STL [R1+0x123c], R3 ;  /* 0x00123c0301007387 */ /* 0x0001e80000100800 */
[----:B------:R-:W-:Y:S04]  /*c5c0*/  STL [R1+0x1248], R4 ;  /* 0x0012480401007387 */ /* 0x000fe80000100800 */
[----:B------:R-:W-:Y:S01]  /*c5d0*/  STL [R1+0x1244], R5 ;  /* 0x0012440501007387 */ /* 0x000fe20000100800 */
[----:B0-----:R-:W-:-:S03]  /*c5e0*/  IMAD.WIDE R2, R10, 0x2, R12 ;  /* 0x000000020a027825 */ /* 0x001fc600078e020c */
[----:B------:R-:W-:Y:S04]  /*c5f0*/  STL [R1+0x1250], R6 ;  /* 0x0012500601007387 */ /* 0x000fe80000100800 */
[----:B------:R-:W-:Y:S04]  /*c600*/  STL [R1+0x124c], R7 ;  /* 0x00124c0701007387 */ /* 0x000fe80000100800 */
[----:B------:R-:W-:Y:S04]  /*c610*/  STL [R1+0x1258], R2 ;  /* 0x0012580201007387 */ /* 0x000fe80000100800 */
[----:B------:R0:W-:Y:S04]  /*c620*/  STL [R1+0x1254], R3 ;  /* 0x0012540301007387 */ /* 0x0001e80000100800 */
        /* <DEDUP_REMOVED lines=143> */
[----:B------:R-:W1:Y:S04]  /*cf20*/  S2R R61, SR_TID.X ;  /* 0x00000000003d7919 */ /* 0x000e680000002100 */
        /* <DEDUP_REMOVED lines=20> */
[----:B------:R-:W-:Y:S01]  /*d070*/  STL [R1+0x5c8], RZ ;  /* 0x0005c8ff01007387 */ /* 0x000fe20000100800 */
[----:B-1----:R-:W-:-:S03]  /*d080*/  LOP3.LUT R61, R61, 0x1f, RZ, 0xc0, !PT ;  /* 0x0000001f3d3d7812 */ /* 0x002fc600078ec0ff */
[----:B------:R-:W-:Y:S04]  /*d090*/  STL [R1+0x5cc], RZ ;  /* 0x0005ccff01007387 */ /* 0x000fe80000100800 */
[----:B------:R-:W-:Y:S04]  /*d0a0*/  STL [R1+0x5b0], RZ ;  /* 0x0005b0ff01007387 */ /* 0x000fe80000100800 */
[----:B------:R-:W-:Y:S04]  /*d0b0*/  STL [R1+0x5b4], RZ ;  /* 0x0005b4ff01007387 */ /* 0x000fe80000100800 */
[----:B------:R-:W-:Y:S04]  /*d0c0*/  STL [R1+0x5b8], RZ ;  /* 0x0005b8ff01007387 */ /* 0x000fe80000100800 */
[----:B------:R-:W-:Y:S01]  /*d0d0*/  STL [R1+0x5bc], RZ ;  /* 0x0005bcff01007387 */ /* 0x000fe20000100800 */
[----:B0-----:R-:W-:-:S03]  /*d0e0*/  IMAD.SHL.U32 R3, R61, 0x2, RZ ;  /* 0x000000023d037824 */ /* 0x001fc600078e00ff */
[----:B------:R-:W-:Y:S04]  /*d0f0*/  STL [R1+0x5a0], RZ ;  /* 0x0005a0ff01007387 */ /* 0x000fe80000100800 */
[----:B------:R-:W-:Y:S04]  /*d100*/  STL [R1+0x5a4], RZ ;  /* 0x0005a4ff01007387 */ /* 0x000fe80000100800 */
[----:B------:R-:W-:Y:S04]  /*d110*/  STL [R1+0x5a8], RZ ;  /* 0x0005a8ff01007387 */ /* 0x000fe80000100800 */
[----:B------:R-:W-:Y:S04]  /*d120*/  STL [R1+0x5ac], RZ ;  /* 0x0005acff01007387 */ /* 0x000fe80000100800 */
[----:B------:R-:W2:Y:S04]  /*d130*/  LDL.LU R61, [R1+0x328] ;  /* 0x00032800013d7983 */ /* 0x000ea80000300800 */
        /* <DEDUP_REMOVED lines=27> */
[----:B------:R-:W0:Y:S01]  /*d2f0*/  S2R R59, SR_TID.X ;  /* 0x00000000003b7919 */ /* 0x000e220000002100 */
[----:B------:R-:W-:-:S04]  /*d300*/  IMAD.MOV.U32 R60, RZ, RZ, c[0x0][0x18c] ;  /* 0x00006300ff3c7624 */ /* 0x000fc800078e00ff */
[----:B------:R-:W-:Y:S02]  /*d310*/  IMAD.SHL.U32 R4, R60, 0x40, RZ ;  /* 0x000000403c047824 */ /* 0x000fe400078e00ff */
[----:B------:R-:W-:-:S03]  /*d320*/  IMAD.SHL.U32 R10, R10, 0x40, RZ ;  /* 0x000000400a0a7824 */ /* 0x000fc600078e00ff */
[----:B------:R-:W-:Y:S02]  /*d330*/  SHF.R.S32.HI R2, RZ, 0x1f, R4 ;  /* 0x0000001fff027819 */ /* 0x000fe40000011404 */
[----:B------:R-:W-:Y:S02]  /*d340*/  SHF.R.S32.HI R0, RZ, 0x1f, R10 ;  /* 0x0000001fff007819 */ /* 0x000fe4000001140a */
[----:B------:R-:W-:Y:S01]  /*d350*/  SHF.L.U64.HI R2, R4, 0x1, R2 ;  /* 0x0000000104027819 */ /* 0x000fe20000010202 */
[C---:B0-----:R-:W-:Y:S02]  /*d360*/  IMAD.SHL.U32 R58, R59.reuse, 0x2, RZ ;  /* 0x000000023b3a7824 */ /* 0x041fe400078e00ff */
[----:B------:R-:W-:Y:S01]  /*d370*/  IMAD.SHL.U32 R59, R59, 0x80, RZ ;  /* 0x000000803b3b7824 */ /* 0x000fe200078e00ff */
[C---:B------:R-:W-:Y:S02]  /*d380*/  LOP3.LUT R4, R3.reuse, 0x10, RZ, 0x3c, !PT ;  /* 0x0000001003047812 */ /* 0x040fe400078e3cff */
[----:B------:R-:W-:-:S02]  /*d390*/  LOP3.LUT R6, R3, 0x20, RZ, 0x3c, !PT ;  /* 0x0000002003067812 */ /* 0x000fc400078e3cff */
[----:B------:R-:W-:Y:S02]  /*d3a0*/  SHF.L.U64.HI R0, R10, 0x1, R0 ;  /* 0x000000010a007819 */ /* 0x000fe40000010200 */
[----:B--2---:R-:W-:-:S05]  /*d3b0*/  SHF.R.S32.HI R5, RZ, 0x6, R61 ;  /* 0x00000006ff057819 */ /* 0x004fca000001143d */
[----:B------:R0:W-:Y:S04]  /*d3c0*/  STL [R1+0x1358], R5 ;  /* 0x0013580501007387 */ /* 0x0001e80000100800 */
[----:B------:R1:W-:Y:S04]  /*d3d0*/  STL [R1+0x53c], RZ ;  /* 0x00053cff01007387 */ /* 0x0003e80000100800 */
        /* <DEDUP_REMOVED lines=34> */
[----:B------:R-:W2:Y:S04]  /*d600*/  S2R R61, SR_TID.X ;  /* 0x00000000003d7919 */ /* 0x000ea80000002100 */
        /* <DEDUP_REMOVED lines=19> */
[----:B------:R1:W-:Y:S01]  /*d740*/  STL [R1+0x3e4], RZ ;  /* 0x0003e4ff01007387 */ /* 0x0003e20000100800 */
[----:B--2---:R-:W-:-:S03]  /*d750*/  LOP3.LUT R60, R61, 0x7, RZ, 0xc0, !PT ;  /* 0x000000073d3c7812 */ /* 0x004fc600078ec0ff */
[----:B------:R1:W-:Y:S04]  /*d760*/  STL [R1+0x3e8], RZ ;  /* 0x0003e8ff01007387 */ /* 0x0003e80000100800 */
[----:B------:R1:W-:Y:S01]  /*d770*/  STL [R1+0x3ec], RZ ;  /* 0x0003ecff01007387 */ /* 0x0003e20000100800 */
[C---:B------:R-:W-:Y:S02]  /*d780*/  IMAD R61, R60.reuse, 0x110, RZ ;  /* 0x000001103c3d7824 */ /* 0x040fe400078e02ff */
[----:B------:R-:W-:-:S03]  /*d790*/  IMAD R60, R60, 0x90, RZ ;  /* 0x000000903c3c7824 */ /* 0x000fc600078e02ff */
[--C-:B------:R-:W-:Y:S02]  /*d7a0*/  LOP3.LUT R61, R61, 0x10, R58.reuse, 0x78, !PT ;  /* 0x000000103d3d7812 */ /* 0x100fe400078e783a */
[----:B------:R-:W-:Y:S02]  /*d7b0*/  LOP3.LUT R60, R60, 0x30, R58, 0x78, !PT ;  /* 0x000000303c3c7812 */ /* 0x000fe400078e783a */
[----:B------:R-:W-:Y:S02]  /*d7c0*/  LOP3.LUT R61, R61, 0x800, R59, 0xf8, !PT ;  /* 0x000008003d3d7812 */ /* 0x000fe400078ef83b */
[----:B0-----:R-:W-:Y:S02]  /*d7d0*/  LOP3.LUT R5, R3, 0x30, RZ, 0x3c, !PT ;  /* 0x0000003003057812 */ /* 0x001fe400078e3cff */
[----:B------:R-:W-:Y:S02]  /*d7e0*/  LOP3.LUT R4, R60, 0x40, RZ, 0x3c, !PT ;  /* 0x000000403c047812 */ /* 0x000fe400078e3cff */
[----:B------:R-:W-:-:S02]  /*d7f0*/  LOP3.LUT R6, R61, 0x20, RZ, 0x3c, !PT ;  /* 0x000000203d067812 */ /* 0x000fc400078e3cff */
[C---:B------:R-:W-:Y:S02]  /*d800*/  LOP3.LUT R5, R61.reuse, 0x40, RZ, 0x3c, !PT ;  /* 0x000000403d057812 */ /* 0x040fe400078e3cff */
[----:B-1----:R-:W-:-:S06]  /*d810*/  LOP3.LUT R4, R61, 0x60, RZ, 0x3c, !PT ;  /* 0x000000603d047812 */ /* 0x002fcc00078e3cff */
.L_x_2:
[----:B------:R-:W2:Y:S01]  /*d820*/  LDL.64 R4, [R1+0x560] ;  /* 0x0005600001047983 */ /* 0x000ea20000100a00 */
[----:B-----5:R-:W-:-:S03]  /*d830*/  IMAD.MOV.U32 R29, RZ, RZ, c[0x0][0x180] ;  /* 0x00006000ff1d7624 */ /* 0x020fc600078e00ff */
[----:B--2---:R0:W-:Y:S04]  /*d840*/  STL [R1+0x21d0], R5 ;  /* 0x0021d00501007387 */ /* 0x0041e80000100800 */
[----:B0-----:R-:W2:Y:S04]  /*d850*/  LDL R5, [R1+0x754] ;  /* 0x0007540001057983 */ /* 0x001ea80000100800 */
        /* <DEDUP_REMOVED lines=176> */
[----:B------:R-:W-:Y:S01]  /*e360*/  STL [R1+0x1f0c], R6 ;  /* 0x001f0c0601007387 */ /* 0x000fe20000100800 */
[----:B--2---:R-:W-:-:S03]  /*e370*/  IMAD R29, R5, -0x40, R29 ;  /* 0xffffffc0051d7824 */ /* 0x004fc600078e021d */
[----:B------:R-:W-:Y:S04]  /*e380*/  STL [R1+0x1500], R0 ;  /* 0x0015000001007387 */ /* 0x000fe80000100800 */
[----:B------:R-:W-:Y:S04]  /*e390*/  STL [R1+0x1e6c], R0 ;  /* 0x001e6c0001007387 */ /* 0x000fe80000100800 */
[----:B------:R0:W-:Y:S04]  /*e3a0*/  STL [R1+0x14b8], R2 ;  /* 0x0014b80201007387 */ /* 0x0001e80000100800 */
[----:B0-----:R-:W2:Y:S04]  /*e3b0*/  LDL.LU R2, [R1+0xa8c] ;  /* 0x000a8c0001027983 */ /* 0x001ea80000300800 */
[----:B------:R-:W3:Y:S01]  /*e3c0*/  LDL.LU R5, [R1+0x21d0] ;  /* 0x0021d00001057983 */ /* 0x000ee20000300800 */
[----:B------:R-:W-:-:S02]  /*e3d0*/  ISETP.GT.AND P0, PT, R29, RZ, PT ;  /* 0x000000ff1d00720c */ /* 0x000fc40003f04270 */
[----:B------:R-:W-:Y:S02]  /*e3e0*/  PRMT R31, RZ, 0x7610, R31 ;  /* 0x00007610ff1f7816 */ /* 0x000fe4000000001f */
[----:B------:R-:W-:Y:S02]  /*e3f0*/  PRMT R61, RZ, 0x7610, R61 ;  /* 0x00007610ff3d7816 */ /* 0x000fe4000000003d */
[----:B------:R-:W-:-:S07]  /*e400*/  ISETP.GT.AND P1, PT, R29, 0x1, PT ;  /* 0x000000011d00780c */ /* 0x000fce0003f24270 */
[----:B---3--:R-:W3:Y:S04]  /*e410*/  @P0 LDG.E.U16 R31, [R4.64] ;  /* 0x00000004041f0981 */ /* 0x008ee8000c1e1500 */
[----:B---3--:R0:W-:Y:S04]  /*e420*/  STL [R1+0x350], R31 ;  /* 0x0003501f01007387 */ /* 0x0081e80000100800 */
[----:B0-----:R-:W3:Y:S04]  /*e430*/  LDL.LU R31, [R1+0x21cc] ;  /* 0x0021cc00011f7983 */ /* 0x001ee80000300800 */
[----:B------:R-:W4:Y:S01]  /*e440*/  LDL.64 R4, [R1+0x558] ;  /* 0x0005580001047983 */ /* 0x000f220000100a00 */
[----:B---3--:R-:W-:-:S03]  /*e450*/  PRMT R31, RZ, 0x7610, R31 ;  /* 0x00007610ff1f7816 */ /* 0x008fc6000000001f */
[----:B----4-:R-:W3:Y:S04]  /*e460*/  @P0 LDG.E.U16 R61, [R4.64] ;  /* 0x00000004043d0981 */ /* 0x010ee8000c1e1500 */
        /* <DEDUP_REMOVED lines=12> */
[----:B------:R-:W4:Y:S04]  /*e530*/  LDL R4, [R1+0x1254] ;  /* 0x0012540001047983 */ /* 0x000f280000100800 */
[----:B------:R-:W4:Y:S01]  /*e540*/  LDL R5, [R1+0x1258] ;  /* 0x0012580001057983 */ /* 0x000f220000100800 */
[----:B------:R-:W-:-:S02]  /*e550*/  ISETP.GT.AND P0, PT, R29, 0x2, PT ;  /* 0x000000021d00780c */ /* 0x000fc40003f04270 */
[----:B---3--:R-:W-:Y:S02]  /*e560*/  PRMT R61, RZ, 0x7610, R61 ;  /* 0x00007610ff3d7816 */ /* 0x008fe4000000003d */
[----:B----4-:R-:W-:-:S04]  /*e570*/  @P1 LOP3.LUT R5, R5, R4, RZ, 0x3c, !PT ;  /* 0x0000000405051212 */ /* 0x010fc800078e3cff */
[----:B------:R-:W-:-:S04]  /*e580*/  @P1 LOP3.LUT R4, R5, R4, RZ, 0x3c, !PT ;  /* 0x0000000405041212 */ /* 0x000fc800078e3cff */
[----:B------:R-:W-:-:S05]  /*e590*/  @P1 LOP3.LUT R5, R5, R4, RZ, 0x3c, !PT ;  /* 0x0000000405051212 */ /* 0x000fca00078e3cff */
[----:B------:R-:W3:Y:S04]  /*e5a0*/  @P1 LDG.E.U16 R31, [R4.64] ;  /* 0x00000004041f1981 */ /* 0x000ee8000c1e1500 */
[----:B---3--:R0:W-:Y:S04]  /*e5b0*/  STL [R1+0x340], R31 ;  /* 0x0003401f01007387 */ /* 0x0081e80000100800 */
[----:B0-----:R-:W3:Y:S04]  /*e5c0*/  LDL.LU R31, [R1+0x21bc] ;  /* 0x0021bc00011f7983 */ /* 0x001ee80000300800 */
[----:B------:R-:W4:Y:S04]  /*e5d0*/  LDL R4, [R1+0x124c] ;  /* 0x00124c0001047983 */ /* 0x000f280000100800 */
[----:B------:R-:W4:Y:S01]  /*e5e0*/  LDL R5, [R1+0x1250] ;  /* 0x0012500001057983 */ /* 0x000f220000100800 */
[----:B---3--:R-:W-:-:S02]  /*e5f0*/  PRMT R31, RZ, 0x7610, R31 ;  /* 0x00007610ff1f7816 */ /* 0x008fc4000000001f */
        /* <DEDUP_REMOVED lines=211> */
[----:B------:R-:W-:-:S02]  /*f330*/  PRMT R0, RZ, 0x7610, R0 ;  /* 0x00007610ff007816 */ /* 0x000fc40000000000 */
[----:B------:R-:W-:Y:S02]  /*f340*/  ISETP.GT.AND P0, PT, R29, 0x8, PT ;  /* 0x000000081d00780c */ /* 0x000fe40003f04270 */
[----:B----4-:R-:W-:-:S04]  /*f350*/  @P1 LOP3.LUT R5, R5, R4, RZ, 0x3c, !PT ;  /* 0x0000000405051212 */ /* 0x010fc800078e3cff */
[----:B------:R-:W-:-:S04]  /*f360*/  @P1 LOP3.LUT R4, R5, R4, RZ, 0x3c, !PT ;  /* 0x0000000405041212 */ /* 0x000fc800078e3cff */
[----:B------:R-:W-:-:S05]  /*f370*/  @P1 LOP3.LUT R5, R5, R4, RZ, 0x3c, !PT ;  /* 0x0000000405051212 */ /* 0x000fca00078e3cff */
[----:B------:R-:W4:Y:S04]  /*f380*/  @P1 LDG.E.U16 R31, [R4.64] ;  /* 0x00000004041f1981 */ /* 0x000f28000c1e1500 */
[----:B----4-:R0:W-:Y:S04]  /*f390*/  STL [R1+0x2a0], R31 ;  /* 0x0002a01f01007387 */ /* 0x0101e80000100800 */
[----:B0-----:R-:W4:Y:S04]  /*f3a0*/  LDL.LU R31, [R1+0x215c] ;  /* 0x00215c00011f7983 */ /* 0x001f280000300800 */
[----:B------:R-:W2:Y:S04]  /*f3b0*/  LDL R4, [R1+0x118c] ;  /* 0x00118c0001047983 */ /* 0x000ea80000100800 */
[----:B------:R-:W2:Y:S01]  /*f3c0*/  LDL R5, [R1+0x1190] ;  /* 0x0011900001057983 */ /* 0x000ea20000100800 */
[----:B----4-:R-:W-:-:S02]  /*f3d0*/  PRMT R31, RZ, 0x7610, R31 ;  /* 0x00007610ff1f7816 */ /* 0x010fc4000000001f */
[----:B--2---:R-:W-:-:S04]  /*f3e0*/  @P1 LOP3.LUT R5, R5, R4, RZ, 0x3c, !PT ;  /* 0x0000000405051212 */ /* 0x004fc800078e3cff */
[----:B------:R-:W-:-:S04]  /*f3f0*/  @P1 LOP3.LUT R4, R5, R4, RZ, 0x3c, !PT ;  /* 0x0000000405041212 */ /* 0x000fc800078e3cff */
[----:B------:R-:W-:-:S05]  /*f400*/  @P1 LOP3.LUT R5, R5, R4, RZ, 0x3c, !PT ;  /* 0x0000000405051212 */ /* 0x000fca00078e3cff */
[----:B------:R0:W2:Y:S04]  /*f410*/  @P1 LDG.E.U16 R0, [R4.64] ;  /* 0x0000000404001981 */ /* 0x0000a8000c1e1500 */
[----:B0-----:R-:W4:Y:S04]  /*f420*/  LDL R4, [R1+0x1184] ;  /* 0x0011840001047983 */ /* 0x001f280000100800 */
[----:B------:R-:W4:Y:S01]  /*f430*/  LDL R5, [R1+0x1188] ;  /* 0x0011880001057983 */ /* 0x000f220000100800 */
[----:B---3--:R-:W-:-:S03]  /*f440*/  PRMT R61, RZ, 0x7610, R61 ;  /* 0x00007610ff3d7816 */ /* 0x008fc6000000003d */
[----:B--2---:R-:W-:Y:S01]  /*f450*/  STL [R1+0x1e70], R0 ;  /* 0x001e700001007387 */ /* 0x004fe20000100800 */
[----:B----4-:R-:W-:-:S04]  /*f460*/  @P1 LOP3.LUT R5, R5, R4, RZ, 0x3c, !PT ;  /* 0x0000000405051212 */ /* 0x010fc800078e3cff */
[----:B------:R-:W-:-:S04]  /*f470*/  @P1 LOP3.LUT R4, R5, R4, RZ, 0x3c, !PT ;  /* 0x0000000405041212 */ /* 0x000fc800078e3cff */
[----:B------:R-:W-:-:S05]  /*f480*/  @P1 LOP3.LUT R5, R5, R4, RZ, 0x3c, !PT ;  /* 0x0000000405051212 */ /* 0x000fca00078e3cff */
[----:B------:R-:W2:Y:S04]  /*f490*/  @P1 LDG.E.U16 R31, [R4.64] ;  /* 0x00000004041f1981 */ /* 0x000ea8000c1e1500 */
[----:B--2---:R0:W-:Y:S04]  /*f4a0*/  STL [R1+0x298], R31 ;  /* 0x0002981f01007387 */ /* 0x0041e80000100800 */
[----:B0-----:R-:W2:Y:S04]  /*f4b0*/  LDL.LU R31, [R1+0x2158] ;  /* 0x00215800011f7983 */ /* 0x001ea80000300800 */
[----:B------:R-:W3:Y:S04]  /*f4c0*/  LDL R4, [R1+0x117c] ;  /* 0x00117c0001047983 */ /* 0x000ee80000100800 */
[----:B------:R-:W3:Y:S01]  /*f4d0*/  LDL R5, [R1+0x1180] ;  /* 0x0011800001057983 */ /* 0x000ee20000100800 */
[----:B--2---:R-:W-:-:S02]  /*f4e0*/  PRMT R31, RZ, 0x7610, R31 ;  /* 0x00007610ff1f7816 */ /* 0x004fc4000000001f */
[----:B---3--:R-:W-:-:S04]  /*f4f0*/  @P1 LOP3.LUT R5, R5, R4, RZ, 0x3c, !PT ;  /* 0x0000000405051212 */ /* 0x008fc800078e3cff */
[----:B------:R-:W-:-:S04]  /*f500*/  @P1 LOP3.LUT R4, R5, R4, RZ, 0x3c, !PT ;  /* 0x0000000405041212 */ /* 0x000fc800078e3cff */
[----:B------:R-:W-:-:S05]  /*f510*/  @P1 LOP3.LUT R5, R5, R4, RZ, 0x3c, !PT ;  /* 0x0000000405051212 */ /* 0x000fca00078e3cff */
[----:B------:R-:W2:Y:S04]  /*f520*/  @P1 LDG.E.U16 R61, [R4.64] ;  /* 0x00000004043d1981 */ /* 0x000ea8000c1e1500 */
[----:B--2---:R0:W-:Y:S04]  /*f530*/  STL [R1+0x294], R61 ;  /* 0x0002943d01007387 */ /* 0x0041e80000100800 */
[----:B0-----:R-:W2:Y:S04]  /*f540*/  LDL.LU R61, [R1+0x2154] ;  /* 0x00215400013d7983 */ /* 0x001ea80000300800 */
[----:B------:R-:W3:Y:S04]  /*f550*/  LDL R4, [R1+0x1174] ;  /* 0x0011740001047983 */ /* 0x000ee80000100800 */
[----:B------:R-:W3:Y:S01]  /*f560*/  LDL R5, [R1+0x1178] ;  /* 0x0011780001057983 */ /* 0x000ee20000100800 */
[----:B------:R-:W-:-:S02]  /*f570*/  ISETP.GT.AND P1, PT, R29, 0x9, PT ;  /* 0x000000091d00780c */ /* 0x000fc40003f24270 */
[----:B--2---:R-:W-:Y:S02]  /*f580*/  PRMT R61, RZ, 0x7610, R61 ;  /* 0x00007610ff3d7816 */ /* 0x004fe4000000003d */
        /* <DEDUP_REMOVED lines=840> */
[----:B------:R-:W-:-:S02]  /*12a10*/  PRMT R60, RZ, 0x7610, R60 ;  /* 0x00007610ff3c7816 */ /* 0x000fc4000000003c */
[----:B---3--:R-:W-:-:S04]  /*12a20*/  @P0 LOP3.LUT R5, R5, R4, RZ, 0x3c, !PT ;  /* 0x0000000405050212 */ /* 0x008fc800078e3cff */
        /* <DEDUP_REMOVED lines=8> */
[----:B------:R-:W-:Y:S02]  /*12ab0*/  PRMT R58, RZ, 0x7610, R58 ;  /* 0x00007610ff3a7816 */ /* 0x000fe4000000003a */
[----:B------:R-:W-:Y:S02]  /*12ac0*/  PRMT R57, RZ, 0x7610, R57 ;  /* 0x00007610ff397816 */ /* 0x000fe40000000039 */
        /* <DEDUP_REMOVED lines=8> */
[----:B------:R-:W2:Y:S02]  /*12b50*/  LDL R5, [R1+0xe88] ;  /* 0x000e880001057983 */ /* 0x000ea40000100800 */
[----:B--2---:R-:W-:-:S04]  /*12b60*/  @P1 LOP3.LUT R5, R5, R4, RZ, 0x3c, !PT ;  /* 0x0000000405051212 */ /* 0x004fc800078e3cff */
[----:B------:R-:W-:-:S04]  /*12b70*/  @P1 LOP3.LUT R4, R5, R4, RZ, 0x3c, !PT ;  /* 0x0000000405041212 */ /* 0x000fc800078e3cff */
[----:B------:R-:W-:-:S05]  /*12b80*/  @P1 LOP3.LUT R5, R5, R4, RZ, 0x3c, !PT ;  /* 0x0000000405051212 */ /* 0x000fca00078e3cff */
[----:B------:R-:W2:Y:S04]  /*12b90*/  @P1 LDG.E.U16 R59, [R4.64] ;  /* 0x00000004043b1981 */ /* 0x000ea8000c1e1500 */
[----:B--2---:R0:W-:Y:S04]  /*12ba0*/  STL [R1+0x3bc], R59 ;  /* 0x0003bc3b01007387 */ /* 0x0041e80000100800 */
[----:B0-----:R-:W2:Y:S04]  /*12bb0*/  LDL.LU R59, [R1+0x1fdc] ;  /* 0x001fdc00013b7983 */ /* 0x001ea80000300800 */
        /* <DEDUP_REMOVED lines=9> */
[----:B------:R-:W2:Y:S01]  /*12c50*/  LDL R5, [R1+0xe78] ;  /* 0x000e780001057983 */ /* 0x000ea20000100800 */
[----:B------:R-:W-:-:S02]  /*12c60*/  PRMT R56, RZ, 0x7610, R56 ;  /* 0x00007610ff387816 */ /* 0x000fc40000000038 */
        /* <DEDUP_REMOVED lines=9> */
[----:B------:R-:W-:Y:S02]  /*12d00*/  PRMT R3, RZ, 0x7610, R3 ;  /* 0x00007610ff037816 */ /* 0x000fe40000000003 */
[----:B------:R-:W-:Y:S02]  /*12d10*/  PRMT R30, RZ, 0x7610, R30 ;  /* 0x00007610ff1e7816 */ /* 0x000fe4000000001e */
[----:B------:R-:W-:Y:S02]  /*12d20*/  ISETP.GT.AND P1, PT, R29, 0x21, PT ;  /* 0x000000211d00780c */ /* 0x000fe40003f24270 */
        /* <DEDUP_REMOVED lines=272> */
[----:B0-----:R-:W2:Y:S01]  /*13e30*/  LDL.LU R24, [R1+0x1f5c] ;  /* 0x001f5c0001187983 */ /* 0x001ea20000300800 */
[----:B------:R-:W2:Y:S02]  /*13e40*/  LDL R4, [R1+0xd7c] ;  /* 0x000d7c0001047983 */ /* 0x000ea40000100800 */
        /* <DEDUP_REMOVED lines=8> */
[----:B------:R-:W2:Y:S01]  /*13ed0*/  LDL R5, [R1+0xd78] ;  /* 0x000d780001057983 */ /* 0x000ea20000100800 */
[----:B------:R-:W-:-:S02]  /*13ee0*/  PRMT R21, RZ, 0x7610, R21 ;  /* 0x00007610ff157816 */ /* 0x000fc40000000015 */
        /* <DEDUP_REMOVED lines=114> */
[----:B------:R0:W2:Y:S04]  /*14610*/  @P0 LDG.E.U16 R0, [R4.64] ;  /* 0x0000000404000981 */ /* 0x0000a8000c1e1500 */
[----:B0-----:R-:W3:Y:S04]  /*14620*/  LDL R4, [R1+0xd0c] ;  /* 0x000d0c0001047983 */ /* 0x001ee80000100800 */
[----:B------:R-:W3:Y:S01]  /*14630*/  LDL R5, [R1+0xd10] ;  /* 0x000d100001057983 */ /* 0x000ee20000100800 */
[----:B------:R-:W-:Y:S02]  /*14640*/  PRMT R11, RZ, 0x7610, R11 ;  /* 0x00007610ff0b7816 */ /* 0x000fe4000000000b */
[----:B------:R-:W-:-:S02]  /*14650*/  PRMT R10, RZ, 0x7610, R10 ;  /* 0x00007610ff0a7816 */ /* 0x000fc4000000000a */
[----:B------:R-:W-:Y:S02]  /*14660*/  PRMT R9, RZ, 0x7610, R9 ;  /* 0x00007610ff097816 */ /* 0x000fe40000000009 */
[----:B------:R-:W-:Y:S01]  /*14670*/  ISETP.GT.AND P0, PT, R29, 0x2c, PT ;  /* 0x0000002c1d00780c */ /* 0x000fe20003f04270 */
[----:B--2---:R-:W-:Y:S01]  /*14680*/  STL [R1+0x1e88], R0 ;  /* 0x001e880001007387 */ /* 0x004fe20000100800 */
[----:B---3--:R-:W-:-:S04]  /*14690*/  @P1 LOP3.LUT R5, R5, R4, RZ, 0x3c, !PT ;  /* 0x0000000405051212 */ /* 0x008fc800078e3cff */
[----:B------:R-:W-:-:S04]  /*146a0*/  @P1 LOP3.LUT R4, R5, R4, RZ, 0x3c, !PT ;  /* 0x0000000405041212 */ /* 0x000fc800078e3cff */
[----:B------:R-:W-:-:S05]  /*146b0*/  @P1 LOP3.LUT R5, R5, R4, RZ, 0x3c, !PT ;  /* 0x0000000405051212 */ /* 0x000fca00078e3cff */
[----:B------:R-:W2:Y:S04]  /*146c0*/  @P1 LDG.E.U16 R12, [R4.64] ;  /* 0x00000004040c1981 */ /* 0x000ea8000c1e1500 */
[----:B--2---:R0:W-:Y:S04]  /*146d0*/  STL [R1+0x390], R12 ;  /* 0x0003900c01007387 */ /* 0x0041e80000100800 */
[----:B0-----:R-:W2:Y:S01]  /*146e0*/  LDL.LU R12, [R1+0x1f24] ;  /* 0x001f2400010c7983 */ /* 0x001ea20000300800 */
[----:B------:R-:W3:Y:S02]  /*146f0*/  LDL R4, [R1+0xd04] ;  /* 0x000d040001047983 */ /* 0x000ee40000100800 */
[----:B------:R-:W3:Y:S02]  /*14700*/  LDL R5, [R1+0xd08] ;  /* 0x000d080001057983 */ /* 0x000ee40000100800 */
[----:B---3--:R-:W-:-:S04]  /*14710*/  @P1 LOP3.LUT R5, R5, R4, RZ, 0x3c, !PT ;  /* 0x0000000405051212 */ /* 0x008fc800078e3cff */
[----:B------:R-:W-:-:S04]  /*14720*/  @P1 LOP3.LUT R4, R5, R4, RZ, 0x3c, !PT ;  /* 0x0000000405041212 */ /* 0x000fc800078e3cff */
[----:B------:R-:W-:-:S05]  /*14730*/  @P1 LOP3.LUT R5, R5, R4, RZ, 0x3c, !PT ;  /* 0x0000000405051212 */ /* 0x000fca00078e3cff */
[----:B------:R-:W3:Y:S04]  /*14740*/  @P1 LDG.E.U16 R11, [R4.64] ;  /* 0x00000004040b1981 */ /* 0x000ee8000c1e1500 */
[----:B---3--:R0:W-:Y:S04]  /*14750*/  STL [R1+0x38c], R11 ;  /* 0x00038c0b01007387 */ /* 0x0081e80000100800 */
[----:B0-----:R-:W3:Y:S01]  /*14760*/  LDL.LU R11, [R1+0x1f20] ;  /* 0x001f2000010b7983 */ /* 0x001ee20000300800 */
        /* <DEDUP_REMOVED lines=31> */
[----:B------:R0:W2:Y:S04]  /*14960*/  @P0 LDG.E.U16 R31, [R4.64] ;  /* 0x00000004041f0981 */ /* 0x0000a8000c1e1500 */
[----:B0-----:R-:W3:Y:S04]  /*14970*/  LDL R4, [R1+0xcdc] ;  /* 0x000cdc0001047983 */ /* 0x001ee80000100800 */
[----:B------:R-:W3:Y:S01]  /*14980*/  LDL R5, [R1+0xce0] ;  /* 0x000ce00001057983 */ /* 0x000ee20000100800 */
[----:B------:R-:W-:-:S03]  /*14990*/  PRMT R7, RZ, 0x7610, R7 ;  /* 0x00007610ff077816 */ /* 0x000fc60000000007 */
[----:B--2---:R0:W-:Y:S04]  /*149a0*/  STL [R1+0xc], R31 ;  /* 0x00000c1f01007387 */ /* 0x0041e80000100800 */
[----:B0-----:R-:W2:Y:S01]  /*149b0*/  LDL R31, [R1+0xcc0] ;  /* 0x000cc000011f7983 */ /* 0x001ea20000100800 */
[----:B---3--:R-:W-:-:S04]  /*149c0*/  @P0 LOP3.LUT R5, R5, R4, RZ, 0x3c, !PT ;  /* 0x0000000405050212 */ /* 0x008fc800078e3cff */
[----:B------:R-:W-:-:S04]  /*149d0*/  @P0 LOP3.LUT R4, R5, R4, RZ, 0x3c, !PT ;  /* 0x0000000405040212 */ /* 0x000fc800078e3cff */
[----:B------:R-:W-:-:S05]  /*149e0*/  @P0 LOP3.LUT R5, R5, R4, RZ, 0x3c, !PT ;  /* 0x0000000405050212 */ /* 0x000fca00078e3cff */
[----:B------:R-:W3:Y:S04]  /*149f0*/  @P0 LDG.E.U16 R7, [R4.64] ;  /* 0x0000000404070981 */ /* 0x000ee8000c1e1500 */
[----:B---3--:R0:W-:Y:S04]  /*14a00*/  STL [R1+0x8], R7 ;  /* 0x0000080701007387 */ /* 0x0081e80000100800 */
[----:B0-----:R-:W3:Y:S01]  /*14a10*/  LDL.LU R7, [R1+0x1f10] ;  /* 0x001f100001077983 */ /* 0x001ee20000300800 */
[----:B------:R-:W2:Y:S02]  /*14a20*/  LDL R4, [R1+0xcd4] ;  /* 0x000cd40001047983 */ /* 0x000ea40000100800 */
[----:B------:R-:W2:Y:S01]  /*14a30*/  LDL R5, [R1+0xcd8] ;  /* 0x000cd80001057983 */ /* 0x000ea20000100800 */
[----:B------:R-:W-:-:S02]  /*14a40*/  PRMT R6, RZ, 0x7610, R6 ;  /* 0x00007610ff067816 */ /* 0x000fc40000000006 */
        /* <DEDUP_REMOVED lines=16> */
[----:B------:R-:W-:-:S03]  /*14b50*/  PRMT R61, RZ, 0x7610, R61 ;  /* 0x00007610ff3d7816 */ /* 0x000fc6000000003d */
[----:B--2---:R-:W-:Y:S01]  /*14b60*/  STL [R1+0x1eec], R0 ;  /* 0x001eec0001007387 */ /* 0x004fe20000100800 */
[----:B---3--:R-:W-:-:S04]  /*14b70*/  @P1 LOP3.LUT R5, R5, R4, RZ, 0x3c, !PT ;  /* 0x0000000405051212 */ /* 0x008fc800078e3cff */
[----:B------:R-:W-:-:S04]  /*14b80*/  @P1 LOP3.LUT R4, R5, R4, RZ, 0x3c, !PT ;  /* 0x0000000405041212 */ /* 0x000fc800078e3cff */
[----:B------:R-:W-:-:S05]  /*14b90*/  @P1 LOP3.LUT R5, R5, R4, RZ, 0x3c, !PT ;  /* 0x0000000405051212 */ /* 0x000fca00078e3cff */
[----:B------:R0:W2:Y:S04]  /*14ba0*/  @P1 LDG.E.U16 R61, [R4.64] ;  /* 0x00000004043d1981 */ /* 0x0000a8000c1e1500 */
[----:B0-----:R-:W3:Y:S01]  /*14bb0*/  LDL R5, [R1+0xcbc] ;  /* 0x000cbc0001057983 */ /* 0x001ee20000100800 */
[----:B----4-:R-:W-:Y:S01]  /*14bc0*/  PRMT R60, RZ, 0x7610, R60 ;  /* 0x00007610ff3c7816 */ /* 0x010fe2000000003c */
[----:B------:R-:W-:Y:S02]  /*14bd0*/  @P1 IMAD.MOV.U32 R4, RZ, RZ, R31 ;  /* 0x000000ffff041224 */ /* 0x000fe400078e001f */
[----:B--2---:R0:W-:Y:S01]  /*14be0*/  STL [R1+0x1ef0], R61 ;  /* 0x001ef03d01007387 */ /* 0x0041e20000100800 */
[----:B------:R-:W-:Y:S01]  /*14bf0*/  PRMT R59, RZ, 0x7610, R59 ;  /* 0x00007610ff3b7816 */ /* 0x000fe2000000003b */
[----:B------:R-:W2:Y:S02]  /*14c00*/  LDL R31, [R1+0xca0] ;  /* 0x000ca000011f7983 */ /* 0x000ea40000100800 */
[----:B---3--:R1:W3:Y:S04]  /*14c10*/  @P1 LDG.E.U16 R60, [R4.64] ;  /* 0x00000004043c1981 */ /* 0x0082e8000c1e1500 */
[----:B0-----:R-:W4:Y:S04]  /*14c20*/  LDL R61, [R1+0xcb0] ;  /* 0x000cb000013d7983 */ /* 0x001f280000100800 */
[----:B-1----:R-:W2:Y:S04]  /*14c30*/  LDL R4, [R1+0xcb4] ;  /* 0x000cb40001047983 */ /* 0x002ea80000100800 */
[----:B------:R-:W2:Y:S01]  /*14c40*/  LDL R5, [R1+0xcb8] ;  /* 0x000cb80001057983 */ /* 0x000ea20000100800 */
[----:B------:R-:W-:-:S02]  /*14c50*/  ISETP.GT.AND P0, PT, R29, 0x2e, PT ;  /* 0x0000002e1d00780c */ /* 0x000fc40003f04270 */
[----:B--2---:R-:W-:-:S04]  /*14c60*/  @P1 LOP3.LUT R5, R5, R4, RZ, 0x3c, !PT ;  /* 0x0000000405051212 */ /* 0x004fc800078e3cff */
[----:B------:R-:W-:-:S04]  /*14c70*/  @P1 LOP3.LUT R4, R5, R4, RZ, 0x3c, !PT ;  /* 0x0000000405041212 */ /* 0x000fc800078e3cff */
[----:B------:R-:W-:Y:S01]  /*14c80*/  @P1 LOP3.LUT R5, R5, R4, RZ, 0x3c, !PT ;  /* 0x0000000405051212 */ /* 0x000fe200078e3cff */
[----:B---3--:R-:W-:Y:S04]  /*14c90*/  STL [R1+0x1ef4], R60 ;  /* 0x001ef43c01007387 */ /* 0x008fe80000100800 */
[----:B------:R0:W2:Y:S04]  /*14ca0*/  @P1 LDG.E.U16 R59, [R4.64] ;  /* 0x00000004043b1981 */ /* 0x0000a8000c1e1500 */
[----:B0-----:R-:W3:Y:S01]  /*14cb0*/  LDL R5, [R1+0xcac] ;  /* 0x000cac0001057983 */ /* 0x001ee20000100800 */
[----:B------:R-:W-:Y:S01]  /*14cc0*/  PRMT R58, RZ, 0x7610, R58 ;  /* 0x00007610ff3a7816 */ /* 0x000fe2000000003a */
[----:B----4-:R-:W-:-:S02]  /*14cd0*/  @P0 IMAD.MOV.U32 R4, RZ, RZ, R61 ;  /* 0x000000ffff040224 */ /* 0x010fc400078e003d */
[----:B--2---:R0:W-:Y:S01]  /*14ce0*/  STL [R1+0x1ef8], R59 ;  /* 0x001ef83b01007387 */ /* 0x0041e20000100800 */
[----:B------:R-:W-:Y:S01]  /*14cf0*/  PRMT R57, RZ, 0x7610, R57 ;  /* 0x00007610ff397816 */ /* 0x000fe20000000039 */
[----:B------:R-:W2:Y:S02]  /*14d00*/  LDL R61, [R1+0xc98] ;  /* 0x000c9800013d7983 */ /* 0x000ea40000100800 */
[----:B---3--:R1:W3:Y:S04]  /*14d10*/  @P0 LDG.E.U16 R58, [R4.64] ;  /* 0x00000004043a0981 */ /* 0x0082e8000c1e1500 */
[----:B0-----:R-:W4:Y:S04]  /*14d20*/  LDL R59, [R1+0xc90] ;  /* 0x000c9000013b7983 */ /* 0x001f280000100800 */
[----:B-1----:R-:W2:Y:S04]  /*14d30*/  LDL R4, [R1+0xca4] ;  /* 0x000ca40001047983 */ /* 0x002ea80000100800 */
[----:B------:R-:W2:Y:S02]  /*14d40*/  LDL R5, [R1+0xca8] ;  /* 0x000ca80001057983 */ /* 0x000ea40000100800 */
[----:B--2---:R-:W-:-:S04]  /*14d50*/  @P0 LOP3.LUT R5, R5, R4, RZ, 0x3c, !PT ;  /* 0x0000000405050212 */ /* 0x004fc800078e3cff */
[----:B------:R-:W-:-:S04]  /*14d60*/  @P0 LOP3.LUT R4, R5, R4, RZ, 0x3c, !PT ;  /* 0x0000000405040212 */ /* 0x000fc800078e3cff */
[----:B------:R-:W-:Y:S01]  /*14d70*/  @P0 LOP3.LUT R5, R5, R4, RZ, 0x3c, !PT ;  /* 0x0000000405050212 */ /* 0x000fe200078e3cff */
[----:B---3--:R0:W-:Y:S04]  /*14d80*/  STL [R1+0x1e8c], R58 ;  /* 0x001e8c3a01007387 */ /* 0x0081e80000100800 */
[----:B------:R1:W2:Y:S01]  /*14d90*/  @P0 LDG.E.U16 R57, [R4.64] ;  /* 0x0000000404390981 */ /* 0x0002a2000c1e1500 */
[----:B------:R-:W-:-:S03]  /*14da0*/  PRMT R56, RZ, 0x7610, R56 ;  /* 0x00007610ff387816 */ /* 0x000fc60000000038 */
[----:B0-----:R-:W3:Y:S04]  /*14db0*/  LDL R58, [R1+0xc8c] ;  /* 0x000c8c00013a7983 */ /* 0x001ee80000100800 */
[----:B-1----:R-:W3:Y:S01]  /*14dc0*/  LDL R5, [R1+0xc9c] ;  /* 0x000c9c0001057983 */ /* 0x002ee20000100800 */
[----:B------:R-:W-:-:S03]  /*14dd0*/  @P0 IMAD.MOV.U32 R4, RZ, RZ, R31 ;  /* 0x000000ffff040224 */ /* 0x000fc600078e001f */
[----:B--2---:R0:W-:Y:S01]  /*14de0*/  STL [R1+0x1e90], R57 ;  /* 0x001e903901007387 */ /* 0x0041e20000100800 */
[----:B------:R-:W-:Y:S02]  /*14df0*/  ISETP.GT.AND P1, PT, R29, 0x2f, PT ;  /* 0x0000002f1d00780c */ /* 0x000fe40003f24270 */
[----:B------:R-:W-:Y:S02]  /*14e00*/  PRMT R55, RZ, 0x7610, R55 ;  /* 0x00007610ff377816 */ /* 0x000fe40000000037 */
[----:B------:R-:W-:Y:S01]  /*14e10*/  PRMT R3, RZ, 0x7610, R3 ;  /* 0x00007610ff037816 */ /* 0x000fe20000000003 */
[----:B------:R-:W2:Y:S04]  /*14e20*/  LDL R31, [R1+0xc80] ;  /* 0x000c8000011f7983 */ /* 0x000ea80000100800 */
[----:B---3--:R1:W3:Y:S04]  /*14e30*/  @P0 LDG.E.U16 R56, [R4.64] ;  /* 0x0000000404380981 */ /* 0x0082e8000c1e1500 */
[----:B0-----:R-:W2:Y:S04]  /*14e40*/  LDL R57, [R1+0xc88] ;  /* 0x000c880001397983 */ /* 0x001ea80000100800 */
[----:B-1----:R-:W2:Y:S01]  /*14e50*/  LDL R5, [R1+0xc94] ;  /* 0x000c940001057983 */ /* 0x002ea20000100800 */
[----:B------:R-:W-:-:S05]  /*14e60*/  @P0 IMAD.MOV.U32 R4, RZ, RZ, R61 ;  /* 0x000000ffff040224 */ /* 0x000fca00078e003d */
[----:B--2---:R4:W2:Y:S02]  /*14e70*/  @P0 LDG.E.U16 R55, [R4.64] ;  /* 0x0000000404370981 */ /* 0x0048a4000c1e1500 */
[----:B----4-:R-:W-:Y:S02]  /*14e80*/  @P1 IMAD.MOV.U32 R4, RZ, RZ, R59 ;  /* 0x000000ffff041224 */ /* 0x010fe400078e003b */
[----:B------:R-:W-:-:S05]  /*14e90*/  @P1 IMAD.MOV.U32 R5, RZ, RZ, R58 ;  /* 0x000000ffff051224 */ /* 0x000fca00078e003a */
[----:B------:R-:W4:Y:S04]  /*14ea0*/  @P1 LDG.E.U16 R3, [R4.64] ;  /* 0x0000000404031981 */ /* 0x000f28000c1e1500 */
[----:B---3--:R0:W-:Y:S01]  /*14eb0*/  STL [R1+0x1e94], R56 ;  /* 0x001e943801007387 */ /* 0x0081e20000100800 */
[----:B------:R-:W3:Y:S03]  /*14ec0*/  LDL R61, [R1+0xc78] ;  /* 0x000c7800013d7983 */ /* 0x000ee60000100800 */
[----:B--2---:R-:W-:Y:S01]  /*14ed0*/  STL [R1+0x1e98], R55 ;  /* 0x001e983701007387 */ /* 0x004fe20000100800 */
[----:B------:R-:W2:Y:S02]  /*14ee0*/  LDL R59, [R1+0xc6c] ;  /* 0x000c6c00013b7983 */ /* 0x000ea40000100800 */
[----:B------:R-:W2:Y:S01]  /*14ef0*/  LDL R58, [R1+0xc70] ;  /* 0x000c7000013a7983 */ /* 0x000ea20000100800 */
[----:B----4-:R-:W-:Y:S01]  /*14f00*/  STL [R1+0x380], R3 ;  /* 0x0003800301007387 */ /* 0x010fe20000100800 */
[----:B------:R-:W4:Y:S01]  /*14f10*/  LDL R5, [R1+0xc84] ;  /* 0x000c840001057983 */ /* 0x000f220000100800 */
[----:B0-----:R-:W-:Y:S01]  /*14f20*/  PRMT R56, RZ, 0x7610, R56 ;  /* 0x00007610ff387816 */ /* 0x001fe20000000038 */
[----:B------:R-:W-:Y:S01]  /*14f30*/  @P1 IMAD.MOV.U32 R4, RZ, RZ, R57 ;  /* 0x000000ffff041224 */ /* 0x000fe200078e0039 */
[----:B------:R-:W-:Y:S01]  /*14f40*/  PRMT R30, RZ, 0x7610, R30 ;  /* 0x00007610ff1e7816 */ /* 0x000fe2000000001e */
[----:B------:R-:W2:Y:S04]  /*14f50*/  LDL R57, [R1+0xc64] ;  /* 0x000c640001397983 */ /* 0x000ea80000100800 */
[----:B----4-:R0:W4:Y:S04]  /*14f60*/  @P1 LDG.E.U16 R56, [R4.64] ;  /* 0x0000000404381981 */ /* 0x010128000c1e1500 */
[----:B0-----:R-:W2:Y:S01]  /*14f70*/  LDL R5, [R1+0xc7c] ;  /* 0x000c7c0001057983 */ /* 0x001ea20000100800 */
[----:B------:R-:W-:-:S03]  /*14f80*/  @P1 IMAD.MOV.U32 R4, RZ, RZ, R31 ;  /* 0x000000ffff041224 */ /* 0x000fc600078e001f */
[----:B----4-:R0:W-:Y:S01]  /*14f90*/  STL [R1+0x35c], R56 ;  /* 0x00035c3801007387 */ /* 0x0101e20000100800 */
[----:B------:R-:W-:Y:S02]  /*14fa0*/  PRMT R60, RZ, 0x7610, R60 ;  /* 0x00007610ff3c7816 */ /* 0x000fe4000000003c */
[----:B------:R-:W-:Y:S01]  /*14fb0*/  ISETP.GT.AND P0, PT, R29, 0x30, PT ;  /* 0x000000301d00780c */ /* 0x000fe20003f04270 */
[----:B------:R-:W4:Y:S01]  /*14fc0*/  LDL R31, [R1+0xc5c] ;  /* 0x000c5c00011f7983 */ /* 0x000f220000100800 */
[----:B--2---:R1:W2:Y:S04]  /*14fd0*/  @P1 LDG.E.U16 R30, [R4.64] ;  /* 0x00000004041e1981 */ /* 0x0042a8000c1e1500 */
[----:B0-----:R-:W2:Y:S04]  /*14fe0*/  LDL R56, [R1+0xc68] ;  /* 0x000c680001387983 */ /* 0x001ea80000100800 */
[----:B-1----:R-:W2:Y:S01]  /*14ff0*/  LDL R5, [R1+0xc74] ;  /* 0x000c740001057983 */ /* 0x002ea20000100800 */
[----:B---3--:R-:W-:-:S05]  /*15000*/  @P1 IMAD.MOV.U32 R4, RZ, RZ, R61 ;  /* 0x000000ffff041224 */ /* 0x008fca00078e003d */
[----:B--2---:R0:W2:Y:S04]  /*15010*/  @P1 LDG.E.U16 R60, [R4.64] ;  /* 0x00000004043c1981 */ /* 0x0040a8000c1e1500 */
[----:B------:R1:W-:Y:S01]  /*15020*/  STL [R1+0x358], R30 ;  /* 0x0003581e01007387 */ /* 0x0003e20000100800 */
[----:B------:R-:W-:Y:S01]  /*15030*/  PRMT R54, RZ, 0x7610, R54 ;  /* 0x00007610ff367816 */ /* 0x000fe20000000036 */
[----:B------:R-:W3:Y:S02]  /*15040*/  LDL R61, [R1+0xc54] ;  /* 0x000c5400013d7983 */ /* 0x000ee40000100800 */
[----:B-1----:R-:W3:Y:S01]  /*15050*/  LDL R30, [R1+0xc60] ;  /* 0x000c6000011e7983 */ /* 0x002ee20000100800 */
[----:B0-----:R-:W-:Y:S02]  /*15060*/  @P0 IMAD.MOV.U32 R4, RZ, RZ, R58 ;  /* 0x000000ffff040224 */ /* 0x001fe400078e003a */
[----:B------:R-:W-:-:S05]  /*15070*/  @P0 IMAD.MOV.U32 R5, RZ, RZ, R59 ;  /* 0x000000ffff050224 */ /* 0x000fca00078e003b */
[----:B------:R0:W3:Y:S04]  /*15080*/  @P0 LDG.E.U16 R54, [R4.64] ;  /* 0x0000000404360981 */ /* 0x0000e8000c1e1500 */
[----:B--2---:R1:W-:Y:S04]  /*15090*/  STL [R1+0x354], R60 ;  /* 0x0003543c01007387 */ /* 0x0043e80000100800 */
[----:B-1----:R-:W2:Y:S01]  /*150a0*/  LDL R60, [R1+0xc58] ;  /* 0x000c5800013c7983 */ /* 0x002ea20000100800 */
[----:B------:R-:W-:Y:S01]  /*150b0*/  PRMT R53, RZ, 0x7610, R53 ;  /* 0x00007610ff357816 */ /* 0x000fe20000000035 */
[----:B0-----:R-:W-:-:S02]  /*150c0*/  @P0 IMAD.MOV.U32 R4, RZ, RZ, R56 ;  /* 0x000000ffff040224 */ /* 0x001fc400078e0038 */
[----:B------:R-:W-:-:S05]  /*150d0*/  @P0 IMAD.MOV.U32 R5, RZ, RZ, R57 ;  /* 0x000000ffff050224 */ /* 0x000fca00078e0039 */
[----:B------:R3:W2:Y:S01]  /*150e0*/  @P0 LDG.E.U16 R53, [R4.64] ;  /* 0x0000000404350981 */ /* 0x0006a2000c1e1500 */
[----:B------:R-:W-:Y:S02]  /*150f0*/  PRMT R52, RZ, 0x7610, R52 ;  /* 0x00007610ff347816 */ /* 0x000fe40000000034 */
[----:B------:R-:W-:Y:S01]  /*15100*/  PRMT R51, RZ, 0x7610, R51 ;  /* 0x00007610ff337816 */ /* 0x000fe20000000033 */
[----:B---3--:R-:W-:Y:S02]  /*15110*/  @P0 IMAD.MOV.U32 R4, RZ, RZ, R30 ;  /* 0x000000ffff040224 */ /* 0x008fe400078e001e */
[----:B----4-:R-:W-:-:S05]  /*15120*/  @P0 IMAD.MOV.U32 R5, RZ, RZ, R31 ;  /* 0x000000ffff050224 */ /* 0x010fca00078e001f */
[----:B------:R0:W3:Y:S04]  /*15130*/  @P0 LDG.E.U16 R52, [R4.64] ;  /* 0x0000000404340981 */ /* 0x0000e8000c1e1500 */
[----:B------:R-:W-:Y:S01]  /*15140*/  STL [R1+0x1efc], R54 ;  /* 0x001efc3601007387 */ /* 0x000fe20000100800 */
[----:B------:R-:W4:Y:S02]  /*15150*/  LDL R57, [R1+0xc4c] ;  /* 0x000c4c0001397983 */ /* 0x000f240000100800 */
[----:B------:R-:W4:Y:S02]  /*15160*/  LDL R56, [R1+0xc50] ;  /* 0x000c500001387983 */ /* 0x000f240000100800 */
[----:B0-----:R-:W-:Y:S02]  /*15170*/  @P0 IMAD.MOV.U32 R5, RZ, RZ, R61 ;  /* 0x000000ffff050224 */ /* 0x001fe400078e003d */
[----:B--2---:R-:W-:-:S05]  /*15180*/  @P0 IMAD.MOV.U32 R4, RZ, RZ, R60 ;  /* 0x000000ffff040224 */ /* 0x004fca00078e003c */
[----:B------:R4:W2:Y:S04]  /*15190*/  @P0 LDG.E.U16 R51, [R4.64] ;  /* 0x0000000404330981 */ /* 0x0008a8000c1e1500 */
[----:B------:R-:W-:Y:S01]  /*151a0*/  STL [R1+0x1f00], R53 ;  /* 0x001f003501007387 */ /* 0x000fe20000100800 */
[----:B------:R-:W2:Y:S02]  /*151b0*/  LDL R59, [R1+0xc44] ;  /* 0x000c4400013b7983 */ /* 0x000ea40000100800 */
[----:B------:R-:W2:Y:S01]  /*151c0*/  LDL R58, [R1+0xc48] ;  /* 0x000c4800013a7983 */ /* 0x000ea20000100800 */
[----:B------:R-:W-:Y:S01]  /*151d0*/  ISETP.GT.AND P1, PT, R29, 0x31, PT ;  /* 0x000000311d00780c */ /* 0x000fe20003f24270 */
[----:B------:R-:W2:Y:S04]  /*151e0*/  LDL R31, [R1+0xc3c] ;  /* 0x000c3c00011f7983 */ /* 0x000ea80000100800 */
[----:B------:R-:W2:Y:S04]  /*151f0*/  LDL R30, [R1+0xc40] ;  /* 0x000c4000011e7983 */ /* 0x000ea80000100800 */
[----:B---3--:R-:W-:Y:S01]  /*15200*/  STL [R1+0x1f04], R52 ;  /* 0x001f043401007387 */ /* 0x008fe20000100800 */
[----:B------:R-:W3:Y:S02]  /*15210*/  LDL R61, [R1+0xc34] ;  /* 0x000c3400013d7983 */ /* 0x000ee40000100800 */
[----:B------:R-:W3:Y:S02]  /*15220*/  LDL R60, [R1+0xc38] ;  /* 0x000c3800013c7983 */ /* 0x000ee40000100800 */
[----:B----4-:R-:W-:-:S02]  /*15230*/  @P1 IMAD.MOV.U32 R4, RZ, RZ, R56 ;  /* 0x000000ffff041224 */ /* 0x010fc400078e0038 */
[----:B------:R-:W-:Y:S01]  /*15240*/  @P1 IMAD.MOV.U32 R5, RZ, RZ, R57 ;  /* 0x000000ffff051224 */ /* 0x000fe200078e0039 */
[----:B------:R-:W-:Y:S02]  /*15250*/  PRMT R50, RZ, 0x7610, R50 ;  /* 0x00007610ff327816 */ /* 0x000fe40000000032 */
[----:B------:R-:W-:-:S04]  /*15260*/  PRMT R49, RZ, 0x7610, R49 ;  /* 0x00007610ff317816 */ /* 0x000fc80000000031 */
[----:B------:R0:W4:Y:S04]  /*15270*/  @P1 LDG.E.U16 R50, [R4.64] ;  /* 0x0000000404321981 */ /* 0x000128000c1e1500 */
[----:B--2---:R-:W-:Y:S01]  /*15280*/  STL [R1+0x1f08], R51 ;  /* 0x001f083301007387 */ /* 0x004fe20000100800 */
[----:B------:R-:W2:Y:S02]  /*15290*/  LDL R57, [R1+0xc2c] ;  /* 0x000c2c0001397983 */ /* 0x000ea40000100800 */
[----:B------:R-:W4:Y:S02]  /*152a0*/  LDL R56, [R1+0xc30] ;  /* 0x000c300001387983 */ /* 0x000f240000100800 */
[----:B0-----:R-:W-:Y:S02]  /*152b0*/  @P1 IMAD.MOV.U32 R4, RZ, RZ, R58 ;  /* 0x000000ffff041224 */ /* 0x001fe400078e003a */
[----:B------:R-:W-:Y:S01]  /*152c0*/  @P1 IMAD.MOV.U32 R5, RZ, RZ, R59 ;  /* 0x000000ffff051224 */ /* 0x000fe200078e003b */
[----:B------:R-:W4:Y:S04]  /*152d0*/  LDL R58, [R1+0xc28] ;  /* 0x000c2800013a7983 */ /* 0x000f280000100800 */
[----:B------:R-:W4:Y:S04]  /*152e0*/  LDL R59, [R1+0xc24] ;  /* 0x000c2400013b7983 */ /* 0x000f280000100800 */
[----:B------:R0:W4:Y:S01]  /*152f0*/  @P1 LDG.E.U16 R49, [R4.64] ;  /* 0x0000000404311981 */ /* 0x000122000c1e1500 */
[----:B------:R-:W-:-:S02]  /*15300*/  PRMT R48, RZ, 0x7610, R48 ;  /* 0x00007610ff307816 */ /* 0x000fc40000000030 */
[----:B------:R-:W-:Y:S02]  /*15310*/  ISETP.GT.AND P0, PT, R29, 0x32, PT ;  /* 0x000000321d00780c */ /* 0x000fe40003f04270 */
[----:B------:R-:W-:Y:S01]  /*15320*/  PRMT R47, RZ, 0x7610, R47 ;  /* 0x00007610ff2f7816 */ /* 0x000fe2000000002f */
[----:B0-----:R-:W-:Y:S02]  /*15330*/  @P1 IMAD.MOV.U32 R4, RZ, RZ, R30 ;  /* 0x000000ffff041224 */ /* 0x001fe400078e001e */
[----:B------:R-:W-:Y:S01]  /*15340*/  @P1 IMAD.MOV.U32 R5, RZ, RZ, R31 ;  /* 0x000000ffff051224 */ /* 0x000fe200078e001f */
[----:B------:R-:W4:Y:S04]  /*15350*/  LDL R30, [R1+0xc20] ;  /* 0x000c2000011e7983 */ /* 0x000f280000100800 */
[----:B------:R-:W4:Y:S04]  /*15360*/  LDL R31, [R1+0xc1c] ;  /* 0x000c1c00011f7983 */ /* 0x000f280000100800 */
[----:B------:R3:W4:Y:S01]  /*15370*/  @P1 LDG.E.U16 R48, [R4.64] ;  /* 0x0000000404301981 */ /* 0x000722000c1e1500 */
[----:B------:R-:W-:Y:S01]  /*15380*/  PRMT R46, RZ, 0x7610, R46 ;  /* 0x00007610ff2e7816 */ /* 0x000fe2000000002e */
[----:B---3--:R-:W-:-:S02]  /*15390*/  @P1 IMAD.MOV.U32 R4, RZ, RZ, R60 ;  /* 0x000000ffff041224 */ /* 0x008fc400078e003c */
[----:B------:R-:W-:-:S05]  /*153a0*/  @P1 IMAD.MOV.U32 R5, RZ, RZ, R61 ;  /* 0x000000ffff051224 */ /* 0x000fca00078e003d */
[----:B------:R2:W3:Y:S02]  /*153b0*/  @P1 LDG.E.U16 R47, [R4.64] ;  /* 0x00000004042f1981 */ /* 0x0004e4000c1e1500 */
[----:B--2---:R-:W-:Y:S02]  /*153c0*/  @P0 IMAD.MOV.U32 R5, RZ, RZ, R57 ;  /* 0x000000ffff050224 */ /* 0x004fe400078e0039 */
[----:B----4-:R-:W-:Y:S01]  /*153d0*/  @P0 IMAD.MOV.U32 R4, RZ, RZ, R56 ;  /* 0x000000ffff040224 */ /* 0x010fe200078e0038 */
[----:B------:R-:W2:Y:S04]  /*153e0*/  LDL R57, [R1+0xc14] ;  /* 0x000c140001397983 */ /* 0x000ea80000100800 */
[----:B------:R-:W4:Y:S04]  /*153f0*/  LDL R56, [R1+0xc18] ;  /* 0x000c180001387983 */ /* 0x000f280000100800 */
[----:B------:R0:W3:Y:S01]  /*15400*/  @P0 LDG.E.U16 R46, [R4.64] ;  /* 0x00000004042e0981 */ /* 0x0000e2000c1e1500 */
[----:B------:R-:W-:Y:S01]  /*15410*/  PRMT R45, RZ, 0x7610, R45 ;  /* 0x00007610ff2d7816 */ /* 0x000fe2000000002d */
[----:B0-----:R-:W-:-:S02]  /*15420*/  @P0 IMAD.MOV.U32 R4, RZ, RZ, R58 ;  /* 0x000000ffff040224 */ /* 0x001fc400078e003a */
[----:B------:R-:W-:-:S05]  /*15430*/  @P0 IMAD.MOV.U32 R5, RZ, RZ, R59 ;  /* 0x000000ffff050224 */ /* 0x000fca00078e003b */
[----:B------:R0:W3:Y:S01]  /*15440*/  @P0 LDG.E.U16 R45, [R4.64] ;  /* 0x00000004042d0981 */ /* 0x0000e2000c1e1500 */
[----:B------:R-:W-:Y:S02]  /*15450*/  PRMT R44, RZ, 0x7610, R44 ;  /* 0x00007610ff2c7816 */ /* 0x000fe4000000002c */
[----:B------:R-:W-:Y:S01]  /*15460*/  PRMT R43, RZ, 0x7610, R43 ;  /* 0x00007610ff2b7816 */ /* 0x000fe2000000002b */
[----:B0-----:R-:W-:Y:S02]  /*15470*/  @P0 IMAD.MOV.U32 R4, RZ, RZ, R30 ;  /* 0x000000ffff040224 */ /* 0x001fe400078e001e */
[----:B------:R-:W-:-:S05]  /*15480*/  @P0 IMAD.MOV.U32 R5, RZ, RZ, R31 ;  /* 0x000000ffff050224 */ /* 0x000fca00078e001f */
[----:B------:R2:W3:Y:S02]  /*15490*/  @P0 LDG.E.U16 R44, [R4.64] ;  /* 0x00000004042c0981 */ /* 0x0004e4000c1e1500 */
[----:B--2---:R-:W-:Y:S02]  /*154a0*/  @P0 IMAD.MOV.U32 R5, RZ, RZ, R57 ;  /* 0x000000ffff050224 */ /* 0x004fe400078e0039 */
[----:B----4-:R-:W-:Y:S01]  /*154b0*/  @P0 IMAD.MOV.U32 R4, RZ, RZ, R56 ;  /* 0x000000ffff040224 */ /* 0x010fe200078e0038 */
[----:B---3--:R-:W-:Y:S01]  /*154c0*/  STL [R1+0x1e9c], R46 ;  /* 0x001e9c2e01007387 */ /* 0x008fe20000100800 */
[----:B------:R-:W2:Y:S02]  /*154d0*/  LDL R60, [R1+0xbec] ;  /* 0x000bec00013c7983 */ /* 0x000ea40000100800 */
[----:B------:R-:W3:Y:S01]  /*154e0*/  LDL R59, [R1+0xbf0] ;  /* 0x000bf000013b7983 */ /* 0x000ee20000100800 */
[----:B------:R2:W4:Y:S01]  /*154f0*/  @P0 LDG.E.U16 R43, [R4.64] ;  /* 0x00000004042b0981 */ /* 0x000522000c1e1500 */
[----:B------:R-:W-:-:S03]  /*15500*/  ISETP.GT.AND P1, PT, R29, 0x34, PT ;  /* 0x000000341d00780c */ /* 0x000fc60003f24270 */
[----:B------:R-:W-:Y:S01]  /*15510*/  STL [R1+0x1ea0], R45 ;  /* 0x001ea02d01007387 */ /* 0x000fe20000100800 */
[----:B------:R-:W4:Y:S02]  /*15520*/  LDL R61, [R1+0xbe4] ;  /* 0x000be400013d7983 */ /* 0x000f240000100800 */
[----:B------:R-:W4:Y:S02]  /*15530*/  LDL R58, [R1+0xbe8] ;  /* 0x000be800013a7983 */ /* 0x000f240000100800 */
[----:B------:R-:W4:Y:S01]  /*15540*/  LDL R31, [R1+0xbdc] ;  /* 0x000bdc00011f7983 */ /* 0x000f220000100800 */
[----:B------:R-:W4:Y:S04]  /*15550*/  LDL R30, [R1+0xbe0] ;  /* 0x000be000011e7983 */ /* 0x000f280000100800 */
[----:B------:R0:W-:Y:S01]  /*15560*/  STL [R1+0x1ea4], R44 ;  /* 0x001ea42c01007387 */ /* 0x0001e20000100800 */
[----:B------:R-:W4:Y:S02]  /*15570*/  LDL R57, [R1+0xbd4] ;  /* 0x000bd40001397983 */ /* 0x000f240000100800 */
[----:B------:R-:W4:Y:S02]  /*15580*/  LDL R56, [R1+0xbd8] ;  /* 0x000bd80001387983 */ /* 0x000f240000100800 */
[----:B--2---:R-:W-:-:S02]  /*15590*/  @P1 IMAD.MOV.U32 R5, RZ, RZ, R60 ;  /* 0x000000ffff051224 */ /* 0x004fc400078e003c */
[----:B---3--:R-:W-:Y:S01]  /*155a0*/  @P1 IMAD.MOV.U32 R4, RZ, RZ, R59 ;  /* 0x000000ffff041224 */ /* 0x008fe200078e003b */
[----:B----4-:R-:W-:Y:S01]  /*155b0*/  STL [R1+0x1ea8], R43 ;  /* 0x001ea82b01007387 */ /* 0x010fe20000100800 */
[----:B------:R-:W2:Y:S02]  /*155c0*/  LDL R60, [R1+0xbcc] ;  /* 0x000bcc00013c7983 */ /* 0x000ea40000100800 */
[----:B------:R-:W3:Y:S02]  /*155d0*/  LDL R59, [R1+0xbd0] ;  /* 0x000bd000013b7983 */ /* 0x000ee40000100800 */
[----:B0-----:R-:W4:Y:S01]  /*155e0*/  LDL R44, [R1+0xbc8] ;  /* 0x000bc800012c7983 */ /* 0x001f220000100800 */
[----:B------:R-:W-:Y:S02]  /*155f0*/  PRMT R42, RZ, 0x7610, R42 ;  /* 0x00007610ff2a7816 */ /* 0x000fe4000000002a */
[----:B------:R-:W-:-:S04]  /*15600*/  PRMT R41, RZ, 0x7610, R41 ;  /* 0x00007610ff297816 */ /* 0x000fc80000000029 */
[----:B------:R0:W4:Y:S01]  /*15610*/  @P1 LDG.E.U16 R42, [R4.64] ;  /* 0x00000004042a1981 */ /* 0x000122000c1e1500 */
[----:B------:R-:W-:Y:S02]  /*15620*/  PRMT R40, RZ, 0x7610, R40 ;  /* 0x00007610ff287816 */ /* 0x000fe40000000028 */
[----:B------:R-:W-:Y:S01]  /*15630*/  ISETP.GT.AND P0, PT, R29, 0x35, PT ;  /* 0x000000351d00780c */ /* 0x000fe20003f04270 */
[----:B0-----:R-:W-:Y:S02]  /*15640*/  @P1 IMAD.MOV.U32 R4, RZ, RZ, R58 ;  /* 0x000000ffff041224 */ /* 0x001fe400078e003a */
[----:B------:R-:W-:Y:S01]  /*15650*/  @P1 IMAD.MOV.U32 R5, RZ, RZ, R61 ;  /* 0x000000ffff051224 */ /* 0x000fe200078e003d */
[----:B------:R-:W4:Y:S04]  /*15660*/  LDL R58, [R1+0xbc4] ;  /* 0x000bc400013a7983 */ /* 0x000f280000100800 */
[----:B------:R0:W4:Y:S01]  /*15670*/  @P1 LDG.E.U16 R41, [R4.64] ;  /* 0x0000000404291981 */ /* 0x000122000c1e1500 */
[----:B------:R-:W-:Y:S01]  /*15680*/  PRMT R39, RZ, 0x7610, R39 ;  /* 0x00007610ff277816 */ /* 0x000fe20000000027 */
[----:B0-----:R-:W-:-:S02]  /*15690*/  @P1 IMAD.MOV.U32 R4, RZ, RZ, R30 ;  /* 0x000000ffff041224 */ /* 0x001fc400078e001e */
[----:B------:R-:W-:Y:S01]  /*156a0*/  @P1 IMAD.MOV.U32 R5, RZ, RZ, R31 ;  /* 0x000000ffff051224 */ /* 0x000fe200078e001f */
[----:B------:R-:W4:Y:S04]  /*156b0*/  LDL R30, [R1+0xbc0] ;  /* 0x000bc000011e7983 */ /* 0x000f280000100800 */
[----:B------:R-:W4:Y:S04]  /*156c0*/  LDL R31, [R1+0xbbc] ;  /* 0x000bbc00011f7983 */ /* 0x000f280000100800 */
[----:B------:R0:W4:Y:S01]  /*156d0*/  @P1 LDG.E.U16 R40, [R4.64] ;  /* 0x0000000404281981 */ /* 0x000122000c1e1500 */
[----:B------:R-:W-:Y:S01]  /*156e0*/  PRMT R38, RZ, 0x7610, R38 ;  /* 0x00007610ff267816 */ /* 0x000fe20000000026 */
[----:B0-----:R-:W-:-:S02]  /*156f0*/  @P1 IMAD.MOV.U32 R4, RZ, RZ, R56 ;  /* 0x000000ffff041224 */ /* 0x001fc400078e0038 */
[----:B------:R-:W-:Y:S01]  /*15700*/  @P1 IMAD.MOV.U32 R5, RZ, RZ, R57 ;  /* 0x000000ffff051224 */ /* 0x000fe200078e0039 */
[----:B------:R-:W4:Y:S04]  /*15710*/  LDL R56, [R1+0xbb8] ;  /* 0x000bb80001387983 */ /* 0x000f280000100800 */
[----:B------:R-:W4:Y:S04]  /*15720*/  LDL R57, [R1+0xbb4] ;  /* 0x000bb40001397983 */ /* 0x000f280000100800 */
[----:B------:R2:W4:Y:S02]  /*15730*/  @P1 LDG.E.U16 R39, [R4.64] ;  /* 0x0000000404271981 */ /* 0x000524000c1e1500 */
[----:B--2---:R-:W-:-:S02]  /*15740*/  @P0 IMAD.MOV.U32 R5, RZ, RZ, R60 ;  /* 0x000000ffff050224 */ /* 0x004fc400078e003c */
[----:B---3--:R-:W-:Y:S01]  /*15750*/  @P0 IMAD.MOV.U32 R4, RZ, RZ, R59 ;  /* 0x000000ffff040224 */ /* 0x008fe200078e003b */
[----:B------:R-:W2:Y:S01]  /*15760*/  LDL R60, [R1+0xbac] ;  /* 0x000bac00013c7983 */ /* 0x000ea20000100800 */
[----:B------:R-:W-:Y:S02]  /*15770*/  PRMT R37, RZ, 0x7610, R37 ;  /* 0x00007610ff257816 */ /* 0x000fe40000000025 */
[----:B------:R-:W-:Y:S02]  /*15780*/  PRMT R36, RZ, 0x7610, R36 ;  /* 0x00007610ff247816 */ /* 0x000fe40000000024 */
[----:B------:R-:W-:Y:S01]  /*15790*/  ISETP.GT.AND P1, PT, R29, 0x36, PT ;  /* 0x000000361d00780c */ /* 0x000fe20003f24270 */
[----:B------:R4:W3:Y:S01]  /*157a0*/  @P0 LDG.E.U16 R38, [R4.64] ;  /* 0x0000000404260981 */ /* 0x0008e2000c1e1500 */
[----:B------:R-:W-:Y:S02]  /*157b0*/  PRMT R35, RZ, 0x7610, R35 ;  /* 0x00007610ff237816 */ /* 0x000fe40000000023 */
[----:B------:R-:W-:Y:S01]  /*157c0*/  PRMT R34, RZ, 0x7610, R34 ;  /* 0x00007610ff227816 */ /* 0x000fe20000000022 */
[----:B------:R-:W3:Y:S01]  /*157d0*/  LDL R59, [R1+0xb64] ;  /* 0x000b6400013b7983 */ /* 0x000ee20000100800 */
[----:B----4-:R-:W-:-:S03]  /*157e0*/  @P0 IMAD.MOV.U32 R4, RZ, RZ, R44 ;  /* 0x000000ffff040224 */ /* 0x010fc600078e002c */
[----:B------:R-:W4:Y:S01]  /*157f0*/  LDL R44, [R1+0xbb0] ;  /* 0x000bb000012c7983 */ /* 0x000f220000100800 */
[----:B------:R-:W-:-:S03]  /*15800*/  @P0 IMAD.MOV.U32 R5, RZ, RZ, R58 ;  /* 0x000000ffff050224 */ /* 0x000fc600078e003a */
[----:B------:R-:W3:Y:S04]  /*15810*/  LDL R58, [R1+0xb68] ;  /* 0x000b6800013a7983 */ /* 0x000ee80000100800 */
[----:B------:R0:W3:Y:S02]  /*15820*/  @P0 LDG.E.U16 R37, [R4.64] ;  /* 0x0000000404250981 */ /* 0x0000e4000c1e1500 */
[----:B0-----:R-:W-:Y:S02]  /*15830*/  @P0 IMAD.MOV.U32 R4, RZ, RZ, R30 ;  /* 0x000000ffff040224 */ /* 0x001fe400078e001e */
[----:B------:R-:W-:Y:S01]  /*15840*/  @P0 IMAD.MOV.U32 R5, RZ, RZ, R31 ;  /* 0x000000ffff050224 */ /* 0x000fe200078e001f */
[----:B------:R-:W3:Y:S04]  /*15850*/  LDL R30, [R1+0xb70] ;  /* 0x000b7000011e7983 */ /* 0x000ee80000100800 */
[----:B------:R-:W3:Y:S04]  /*15860*/  LDL R31, [R1+0xb6c] ;  /* 0x000b6c00011f7983 */ /* 0x000ee80000100800 */
[----:B------:R0:W3:Y:S02]  /*15870*/  @P0 LDG.E.U16 R36, [R4.64] ;  /* 0x0000000404240981 */ /* 0x0000e4000c1e1500 */
[----:B0-----:R-:W-:-:S02]  /*15880*/  @P0 IMAD.MOV.U32 R4, RZ, RZ, R56 ;  /* 0x000000ffff040224 */ /* 0x001fc400078e0038 */
[----:B------:R-:W-:Y:S01]  /*15890*/  @P0 IMAD.MOV.U32 R5, RZ, RZ, R57 ;  /* 0x000000ffff050224 */ /* 0x000fe200078e0039 */
[----:B------:R-:W3:Y:S04]  /*158a0*/  LDL R56, [R1+0xb60] ;  /* 0x000b600001387983 */ /* 0x000ee80000100800 */
[----:B------:R-:W3:Y:S04]  /*158b0*/  LDL R57, [R1+0xb5c] ;  /* 0x000b5c0001397983 */ /* 0x000ee80000100800 */
[----:B------:R2:W3:Y:S02]  /*158c0*/  @P0 LDG.E.U16 R35, [R4.64] ;  /* 0x0000000404230981 */ /* 0x0004e4000c1e1500 */
[----:B--2---:R-:W-:-:S02]  /*158d0*/  @P1 IMAD.MOV.U32 R5, RZ, RZ, R60 ;  /* 0x000000ffff051224 */ /* 0x004fc400078e003c */
[----:B----4-:R-:W-:Y:S01]  /*158e0*/  @P1 IMAD.MOV.U32 R4, RZ, RZ, R44 ;  /* 0x000000ffff041224 */ /* 0x010fe200078e002c */
[----:B------:R-:W-:Y:S01]  /*158f0*/  ISETP.GT.AND P0, PT, R29, 0x38, PT ;  /* 0x000000381d00780c */ /* 0x000fe20003f04270 */
[----:B------:R-:W2:Y:S04]  /*15900*/  LDL R60, [R1+0xb54] ;  /* 0x000b5400013c7983 */ /* 0x000ea80000100800 */
[----:B------:R3:W4:Y:S04]  /*15910*/  @P1 LDG.E.U16 R34, [R4.64] ;  /* 0x0000000404221981 */ /* 0x000728000c1e1500 */
[----:B------:R-:W2:Y:S04]  /*15920*/  LDL R44, [R1+0xb58] ;  /* 0x000b5800012c7983 */ /* 0x000ea80000100800 */
[----:B---3--:R-:W-:-:S02]  /*15930*/  @P0 IMAD.MOV.U32 R4, RZ, RZ, R30 ;  /* 0x000000ffff040224 */ /* 0x008fc400078e001e */
[----:B------:R-:W-:Y:S01]  /*15940*/  @P0 IMAD.MOV.U32 R5, RZ, RZ, R31 ;  /* 0x000000ffff050224 */ /* 0x000fe200078e001f */
[----:B------:R-:W-:Y:S02]  /*15950*/  PRMT R28, RZ, 0x7610, R28 ;  /* 0x00007610ff1c7816 */ /* 0x000fe4000000001c */
[----:B------:R-:W-:-:S04]  /*15960*/  PRMT R27, RZ, 0x7610, R27 ;  /* 0x00007610ff1b7816 */ /* 0x000fc8000000001b */
[----:B------:R0:W3:Y:S04]  /*15970*/  @P0 LDG.E.U16 R28, [R4.64] ;  /* 0x00000004041c0981 */ /* 0x0000e8000c1e1500 */
[----:B----4-:R1:W-:Y:S01]  /*15980*/  STL [R1+0x1eac], R34 ;  /* 0x001eac2201007387 */ /* 0x0103e20000100800 */
[----:B------:R-:W4:Y:S02]  /*15990*/  LDL R31, [R1+0xaec] ;  /* 0x000aec00011f7983 */ /* 0x000f240000100800 */
[----:B------:R-:W3:Y:S02]  /*159a0*/  LDL R30, [R1+0xaf0] ;  /* 0x000af000011e7983 */ /* 0x000ee40000100800 */
[----:B0-----:R-:W-:Y:S02]  /*159b0*/  @P0 IMAD.MOV.U32 R4, RZ, RZ, R58 ;  /* 0x000000ffff040224 */ /* 0x001fe400078e003a */
[----:B------:R-:W-:Y:S01]  /*159c0*/  @P0 IMAD.MOV.U32 R5, RZ, RZ, R59 ;  /* 0x000000ffff050224 */ /* 0x000fe200078e003b */
[----:B------:R-:W3:Y:S04]  /*159d0*/  LDL R58, [R1+0xae8] ;  /* 0x000ae800013a7983 */ /* 0x000ee80000100800 */
[----:B------:R-:W3:Y:S04]  /*159e0*/  LDL R59, [R1+0xae4] ;  /* 0x000ae400013b7983 */ /* 0x000ee80000100800 */
[----:B------:R0:W3:Y:S01]  /*159f0*/  @P0 LDG.E.U16 R27, [R4.64] ;  /* 0x00000004041b0981 */ /* 0x0000e2000c1e1500 */
[----:B------:R-:W-:-:S02]  /*15a00*/  PRMT R26, RZ, 0x7610, R26 ;  /* 0x00007610ff1a7816 */ /* 0x000fc4000000001a */
[----:B------:R-:W-:Y:S02]  /*15a10*/  ISETP.GT.AND P2, PT, R29, 0x3c, PT ;  /* 0x0000003c1d00780c */ /* 0x000fe40003f44270 */
[----:B------:R-:W-:Y:S01]  /*15a20*/  PRMT R25, RZ, 0x7610, R25 ;  /* 0x00007610ff197816 */ /* 0x000fe20000000019 */
[----:B-1----:R-:W3:Y:S01]  /*15a30*/  LDL R34, [R1+0xad8] ;  /* 0x000ad80001227983 */ /* 0x002ee20000100800 */
[----:B0-----:R-:W-:Y:S02]  /*15a40*/  @P0 IMAD.MOV.U32 R4, RZ, RZ, R56 ;  /* 0x000000ffff040224 */ /* 0x001fe400078e0038 */
[----:B------:R-:W-:Y:S01]  /*15a50*/  @P0 IMAD.MOV.U32 R5, RZ, RZ, R57 ;  /* 0x000000ffff050224 */ /* 0x000fe200078e0039 */
[----:B------:R-:W3:Y:S04]  /*15a60*/  LDL R56, [R1+0xae0] ;  /* 0x000ae00001387983 */ /* 0x000ee80000100800 */
[----:B------:R-:W3:Y:S04]  /*15a70*/  LDL R57, [R1+0xadc] ;  /* 0x000adc0001397983 */ /* 0x000ee80000100800 */
[----:B------:R2:W3:Y:S02]  /*15a80*/  @P0 LDG.E.U16 R26, [R4.64] ;  /* 0x00000004041a0981 */ /* 0x0004e4000c1e1500 */
[----:B--2---:R-:W-:-:S02]  /*15a90*/  @P0 IMAD.MOV.U32 R4, RZ, RZ, R44 ;  /* 0x000000ffff040224 */ /* 0x004fc400078e002c */
[----:B------:R-:W-:Y:S01]  /*15aa0*/  @P0 IMAD.MOV.U32 R5, RZ, RZ, R60 ;  /* 0x000000ffff050224 */ /* 0x000fe200078e003c */
[----:B------:R-:W2:Y:S04]  /*15ab0*/  LDL R44, [R1+0xad4] ;  /* 0x000ad400012c7983 */ /* 0x000ea80000100800 */
[----:B------:R4:W2:Y:S02]  /*15ac0*/  @P0 LDG.E.U16 R25, [R4.64] ;  /* 0x0000000404190981 */ /* 0x0008a4000c1e1500 */
[----:B----4-:R-:W-:Y:S02]  /*15ad0*/  @P2 IMAD.MOV.U32 R5, RZ, RZ, R31 ;  /* 0x000000ffff052224 */ /* 0x010fe400078e001f */
[----:B---3--:R-:W-:Y:S01]  /*15ae0*/  @P2 IMAD.MOV.U32 R4, RZ, RZ, R30 ;  /* 0x000000ffff042224 */ /* 0x008fe200078e001e */
[----:B------:R-:W3:Y:S04]  /*15af0*/  LDL R31, [R1+0xba4] ;  /* 0x000ba400011f7983 */ /* 0x000ee80000100800 */
[----:B------:R-:W4:Y:S01]  /*15b00*/  LDL R30, [R1+0xba8] ;  /* 0x000ba800011e7983 */ /* 0x000f220000100800 */
[----:B------:R-:W-:-:S02]  /*15b10*/  PRMT R24, RZ, 0x7610, R24 ;  /* 0x00007610ff187816 */ /* 0x000fc40000000018 */
[----:B------:R-:W-:-:S04]  /*15b20*/  PRMT R23, RZ, 0x7610, R23 ;  /* 0x00007610ff177816 */ /* 0x000fc80000000017 */
[----:B------:R0:W4:Y:S01]  /*15b30*/  @P2 LDG.E.U16 R24, [R4.64] ;  /* 0x0000000404182981 */ /* 0x000122000c1e1500 */
[----:B------:R-:W-:Y:S01]  /*15b40*/  PRMT R22, RZ, 0x7610, R22 ;  /* 0x00007610ff167816 */ /* 0x000fe20000000016 */
[----:B0-----:R-:W-:Y:S02]  /*15b50*/  @P2 IMAD.MOV.U32 R4, RZ, RZ, R58 ;  /* 0x000000ffff042224 */ /* 0x001fe400078e003a */
[----:B------:R-:W-:Y:S01]  /*15b60*/  @P2 IMAD.MOV.U32 R5, RZ, RZ, R59 ;  /* 0x000000ffff052224 */ /* 0x000fe200078e003b */
[----:B------:R-:W-:Y:S02]  /*15b70*/  PRMT R21, RZ, 0x7610, R21 ;  /* 0x00007610ff157816 */ /* 0x000fe40000000015 */
[----:B------:R-:W-:Y:S01]  /*15b80*/  PRMT R33, RZ, 0x7610, R33 ;  /* 0x00007610ff217816 */ /* 0x000fe20000000021 */
[----:B------:R-:W4:Y:S04]  /*15b90*/  LDL R59, [R1+0xb4c] ;  /* 0x000b4c00013b7983 */ /* 0x000f280000100800 */
[----:B------:R0:W4:Y:S04]  /*15ba0*/  @P2 LDG.E.U16 R23, [R4.64] ;  /* 0x0000000404172981 */ /* 0x000128000c1e1500 */
[----:B------:R-:W4:Y:S01]  /*15bb0*/  LDL R58, [R1+0xb50] ;  /* 0x000b5000013a7983 */ /* 0x000f220000100800 */
[----:B0-----:R-:W-:-:S02]  /*15bc0*/  @P2 IMAD.MOV.U32 R4, RZ, RZ, R56 ;  /* 0x000000ffff042224 */ /* 0x001fc400078e0038 */
[----:B------:R-:W-:Y:S01]  /*15bd0*/  @P2 IMAD.MOV.U32 R5, RZ, RZ, R57 ;  /* 0x000000ffff052224 */ /* 0x000fe200078e0039 */
[----:B------:R-:W4:Y:S04]  /*15be0*/  LDL R56, [R1+0xb48] ;  /* 0x000b480001387983 */ /* 0x000f280000100800 */
[----:B------:R-:W4:Y:S04]  /*15bf0*/  LDL R57, [R1+0xb44] ;  /* 0x000b440001397983 */ /* 0x000f280000100800 */
[----:B------:R0:W4:Y:S02]  /*15c00*/  @P2 LDG.E.U16 R22, [R4.64] ;  /* 0x0000000404162981 */ /* 0x000124000c1e1500 */
[----:B0-----:R-:W-:-:S02]  /*15c10*/  @P2 IMAD.MOV.U32 R4, RZ, RZ, R34 ;  /* 0x000000ffff042224 */ /* 0x001fc400078e0022 */
[----:B--2---:R-:W-:Y:S01]  /*15c20*/  @P2 IMAD.MOV.U32 R5, RZ, RZ, R44 ;  /* 0x000000ffff052224 */ /* 0x004fe200078e002c */
[----:B------:R-:W-:Y:S01]  /*15c30*/  ISETP.GT.AND P0, PT, R29, 0x39, PT ;  /* 0x000000391d00780c */ /* 0x000fe20003f04270 */
[----:B------:R-:W2:Y:S04]  /*15c40*/  LDL R44, [R1+0xb3c] ;  /* 0x000b3c00012c7983 */ /* 0x000ea80000100800 */
[----:B------:R3:W2:Y:S04]  /*15c50*/  @P2 LDG.E.U16 R21, [R4.64] ;  /* 0x0000000404152981 */ /* 0x0006a8000c1e1500 */
[----:B------:R-:W2:Y:S01]  /*15c60*/  LDL R34, [R1+0xb40] ;  /* 0x000b400001227983 */ /* 0x000ea20000100800 */
[----:B---3--:R-:W-:-:S02]  /*15c70*/  @P1 IMAD.MOV.U32 R5, RZ, RZ, R31 ;  /* 0x000000ffff051224 */ /* 0x008fc400078e001f */
[----:B----4-:R-:W-:Y:S01]  /*15c80*/  @P1 IMAD.MOV.U32 R4, RZ, RZ, R30 ;  /* 0x000000ffff041224 */ /* 0x010fe200078e001e */
[----:B------:R-:W3:Y:S04]  /*15c90*/  LDL R31, [R1+0xb34] ;  /* 0x000b3400011f7983 */ /* 0x000ee80000100800 */
[----:B------:R-:W4:Y:S04]  /*15ca0*/  LDL R30, [R1+0xb38] ;  /* 0x000b3800011e7983 */ /* 0x000f280000100800 */
[----:B------:R0:W3:Y:S01]  /*15cb0*/  @P1 LDG.E.U16 R33, [R4.64] ;  /* 0x0000000404211981 */ /* 0x0000e2000c1e1500 */
[----:B------:R-:W-:-:S02]  /*15cc0*/  PRMT R20, RZ, 0x7610, R20 ;  /* 0x00007610ff147816 */ /* 0x000fc40000000014 */
[----:B------:R-:W-:Y:S01]  /*15cd0*/  PRMT R19, RZ, 0x7610, R19 ;  /* 0x00007610ff137816 */ /* 0x000fe20000000013 */
[----:B0-----:R-:W-:Y:S02]  /*15ce0*/  @P0 IMAD.MOV.U32 R5, RZ, RZ, R59 ;  /* 0x000000ffff050224 */ /* 0x001fe400078e003b */
[----:B------:R-:W-:-:S05]  /*15cf0*/  @P0 IMAD.MOV.U32 R4, RZ, RZ, R58 ;  /* 0x000000ffff040224 */ /* 0x000fca00078e003a */
[----:B------:R0:W4:Y:S02]  /*15d00*/  @P0 LDG.E.U16 R20, [R4.64] ;  /* 0x0000000404140981 */ /* 0x000124000c1e1500 */
[----:B0-----:R-:W-:Y:S02]  /*15d10*/  @P0 IMAD.MOV.U32 R4, RZ, RZ, R56 ;  /* 0x000000ffff040224 */ /* 0x001fe400078e0038 */
[----:B------:R-:W-:-:S05]  /*15d20*/  @P0 IMAD.MOV.U32 R5, RZ, RZ, R57 ;  /* 0x000000ffff050224 */ /* 0x000fca00078e0039 */
[----:B------:R2:W4:Y:S02]  /*15d30*/  @P0 LDG.E.U16 R19, [R4.64] ;  /* 0x0000000404130981 */ /* 0x000524000c1e1500 */
[----:B--2---:R-:W-:Y:S02]  /*15d40*/  @P0 IMAD.MOV.U32 R5, RZ, RZ, R44 ;  /* 0x000000ffff050224 */ /* 0x004fe400078e002c */
[----:B---3--:R0:W-:Y:S01]  /*15d50*/  STL [R1+0x1eb0], R33 ;  /* 0x001eb02101007387 */ /* 0x0081e20000100800 */
[----:B------:R-:W2:Y:S02]  /*15d60*/  LDL R60, [R1+0xacc] ;  /* 0x000acc00013c7983 */ /* 0x000ea40000100800 */
[----:B------:R-:W3:Y:S02]  /*15d70*/  LDL R59, [R1+0xad0] ;  /* 0x000ad000013b7983 */ /* 0x000ee40000100800 */
[----:B------:R-:W3:Y:S01]  /*15d80*/  LDL R58, [R1+0xac4] ;  /* 0x000ac400013a7983 */ /* 0x000ee20000100800 */
[----:B------:R-:W3:Y:S04]  /*15d90*/  LDL R57, [R1+0xac8] ;  /* 0x000ac80001397983 */ /* 0x000ee80000100800 */
[----:B------:R-:W3:Y:S04]  /*15da0*/  LDL R56, [R1+0xabc] ;  /* 0x000abc0001387983 */ /* 0x000ee80000100800 */
[----:B------:R-:W3:Y:S01]  /*15db0*/  LDL R44, [R1+0xac0] ;  /* 0x000ac000012c7983 */ /* 0x000ee20000100800 */
[----:B------:R-:W-:-:S02]  /*15dc0*/  PRMT R18, RZ, 0x7610, R18 ;  /* 0x00007610ff127816 */ /* 0x000fc40000000012 */
[----:B------:R-:W-:Y:S01]  /*15dd0*/  ISETP.GT.AND P2, PT, R29, 0x3d, PT ;  /* 0x0000003d1d00780c */ /* 0x000fe20003f44270 */
[----:B------:R-:W-:Y:S01]  /*15de0*/  @P0 IMAD.MOV.U32 R4, RZ, RZ, R34 ;  /* 0x000000ffff040224 */ /* 0x000fe200078e0022 */
[----:B------:R-:W-:Y:S01]  /*15df0*/  PRMT R17, RZ, 0x7610, R17 ;  /* 0x00007610ff117816 */ /* 0x000fe20000000011 */
[----:B------:R-:W3:Y:S04]  /*15e00*/  LDL R34, [R1+0xab4] ;  /* 0x000ab40001227983 */ /* 0x000ee80000100800 */
[----:B------:R4:W3:Y:S04]  /*15e10*/  @P0 LDG.E.U16 R18, [R4.64] ;  /* 0x0000000404120981 */ /* 0x0008e8000c1e1500 */
[----:B0-----:R-:W3:Y:S01]  /*15e20*/  LDL R33, [R1+0xab8] ;  /* 0x000ab80001217983 */ /* 0x001ee20000100800 */
[----:B------:R-:W-:Y:S01]  /*15e30*/  PRMT R16, RZ, 0x7610, R16 ;  /* 0x00007610ff107816 */ /* 0x000fe20000000010 */
[----:B----4-:R-:W-:-:S02]  /*15e40*/  @P0 IMAD.MOV.U32 R4, RZ, RZ, R30 ;  /* 0x000000ffff040224 */ /* 0x010fc400078e001e */
[----:B------:R-:W-:Y:S01]  /*15e50*/  @P0 IMAD.MOV.U32 R5, RZ, RZ, R31 ;  /* 0x000000ffff050224 */ /* 0x000fe200078e001f */
[----:B------:R-:W4:Y:S04]  /*15e60*/  LDL R30, [R1+0xba0] ;  /* 0x000ba000011e7983 */ /* 0x000f280000100800 */
[----:B------:R-:W4:Y:S04]  /*15e70*/  LDL R31, [R1+0xb9c] ;  /* 0x000b9c00011f7983 */ /* 0x000f280000100800 */
[----:B------:R2:W4:Y:S01]  /*15e80*/  @P0 LDG.E.U16 R17, [R4.64] ;  /* 0x0000000404110981 */ /* 0x000522000c1e1500 */
[----:B------:R-:W-:Y:S01]  /*15e90*/  PRMT R15, RZ, 0x7610, R15 ;  /* 0x00007610ff0f7816 */ /* 0x000fe2000000000f */
[----:B--2---:R-:W-:-:S02]  /*15ea0*/  @P2 IMAD.MOV.U32 R5, RZ, RZ, R60 ;  /* 0x000000ffff052224 */ /* 0x004fc400078e003c */
[----:B---3--:R-:W-:-:S05]  /*15eb0*/  @P2 IMAD.MOV.U32 R4, RZ, RZ, R59 ;  /* 0x000000ffff042224 */ /* 0x008fca00078e003b */
[----:B------:R0:W2:Y:S02]  /*15ec0*/  @P2 LDG.E.U16 R16, [R4.64] ;  /* 0x0000000404102981 */ /* 0x0000a4000c1e1500 */
[----:B0-----:R-:W-:Y:S02]  /*15ed0*/  @P2 IMAD.MOV.U32 R4, RZ, RZ, R57 ;  /* 0x000000ffff042224 */ /* 0x001fe400078e0039 */
[----:B------:R-:W-:Y:S01]  /*15ee0*/  @P2 IMAD.MOV.U32 R5, RZ, RZ, R58 ;  /* 0x000000ffff052224 */ /* 0x000fe200078e003a */
[----:B------:R-:W3:Y:S04]  /*15ef0*/  LDL R57, [R1+0xb98] ;  /* 0x000b980001397983 */ /* 0x000ee80000100800 */
[----:B------:R-:W2:Y:S04]  /*15f00*/  LDL R58, [R1+0xb94] ;  /* 0x000b9400013a7983 */ /* 0x000ea80000100800 */
[----:B------:R0:W2:Y:S02]  /*15f10*/  @P2 LDG.E.U16 R15, [R4.64] ;  /* 0x00000004040f2981 */ /* 0x0000a4000c1e1500 */
[----:B0-----:R-:W-:-:S02]  /*15f20*/  @P2 IMAD.MOV.U32 R4, RZ, RZ, R44 ;  /* 0x000000ffff042224 */ /* 0x001fc400078e002c */
[----:B------:R-:W-:Y:S01]  /*15f30*/  @P2 IMAD.MOV.U32 R5, RZ, RZ, R56 ;  /* 0x000000ffff052224 */ /* 0x000fe200078e0038 */
[----:B------:R-:W2:Y:S04]  /*15f40*/  LDL R44, [R1+0xb30] ;  /* 0x000b3000012c7983 */ /* 0x000ea80000100800 */
[----:B------:R-:W2:Y:S01]  /*15f50*/  LDL R56, [R1+0xb2c] ;  /* 0x000b2c0001387983 */ /* 0x000ea20000100800 */
[----:B------:R-:W-:Y:S02]  /*15f60*/  PRMT R14, RZ, 0x7610, R14 ;  /* 0x00007610ff0e7816 */ /* 0x000fe4000000000e */
[----:B------:R-:W-:-:S04]  /*15f70*/  PRMT R13, RZ, 0x7610, R13 ;  /* 0x00007610ff0d7816 */ /* 0x000fc8000000000d */
[----:B------:R0:W2:Y:S01]  /*15f80*/  @P2 LDG.E.U16 R14, [R4.64] ;  /* 0x00000004040e2981 */ /* 0x0000a2000c1e1500 */
[----:B------:R-:W-:Y:S02]  /*15f90*/  PRMT R32, RZ, 0x7610, R32 ;  /* 0x00007610ff207816 */ /* 0x000fe40000000020 */
[----:B------:R-:W-:Y:S01]  /*15fa0*/  ISETP.GT.AND P0, PT, R29, 0x3a, PT ;  /* 0x0000003a1d00780c */ /* 0x000fe20003f04270 */
[----:B0-----:R-:W-:Y:S02]  /*15fb0*/  @P2 IMAD.MOV.U32 R4, RZ, RZ, R33 ;  /* 0x000000ffff042224 */ /* 0x001fe400078e0021 */
[----:B------:R-:W-:Y:S01]  /*15fc0*/  @P2 IMAD.MOV.U32 R5, RZ, RZ, R34 ;  /* 0x000000ffff052224 */ /* 0x000fe200078e0022 */
[----:B------:R-:W2:Y:S04]  /*15fd0*/  LDL R33, [R1+0xb28] ;  /* 0x000b280001217983 */ /* 0x000ea80000100800 */
[----:B------:R-:W2:Y:S04]  /*15fe0*/  LDL R34, [R1+0xb24] ;  /* 0x000b240001227983 */ /* 0x000ea80000100800 */
[----:B------:R4:W2:Y:S01]  /*15ff0*/  @P2 LDG.E.U16 R13, [R4.64] ;  /* 0x00000004040d2981 */ /* 0x0008a2000c1e1500 */
[----:B------:R-:W-:Y:S01]  /*16000*/  PRMT R12, RZ, 0x7610, R12 ;  /* 0x00007610ff0c7816 */ /* 0x000fe2000000000c */
[----:B----4-:R-:W-:-:S02]  /*16010*/  @P1 IMAD.MOV.U32 R4, RZ, RZ, R30 ;  /* 0x000000ffff041224 */ /* 0x010fc400078e001e */
[----:B------:R-:W-:Y:S01]  /*16020*/  @P1 IMAD.MOV.U32 R5, RZ, RZ, R31 ;  /* 0x000000ffff051224 */ /* 0x000fe200078e001f */
[----:B------:R-:W-:Y:S02]  /*16030*/  PRMT R11, RZ, 0x7610, R11 ;  /* 0x00007610ff0b7816 */ /* 0x000fe4000000000b */
[----:B------:R-:W-:Y:S01]  /*16040*/  PRMT R10, RZ, 0x7610, R10 ;  /* 0x00007610ff0a7816 */ /* 0x000fe2000000000a */
[----:B------:R-:W4:Y:S04]  /*16050*/  LDL R31, [R1+0xb1c] ;  /* 0x000b1c00011f7983 */ /* 0x000f280000100800 */
[----:B------:R3:W4:Y:S04]  /*16060*/  @P1 LDG.E.U16 R32, [R4.64] ;  /* 0x0000000404201981 */ /* 0x000728000c1e1500 */
[----:B------:R-:W4:Y:S01]  /*16070*/  LDL R30, [R1+0xb20] ;  /* 0x000b2000011e7983 */ /* 0x000f220000100800 */
[----:B---3--:R-:W-:-:S02]  /*16080*/  @P1 IMAD.MOV.U32 R4, RZ, RZ, R57 ;  /* 0x000000ffff041224 */ /* 0x008fc400078e0039 */
[----:B--2---:R-:W-:-:S05]  /*16090*/  @P1 IMAD.MOV.U32 R5, RZ, RZ, R58 ;  /* 0x000000ffff051224 */ /* 0x004fca00078e003a */
[----:B------:R0:W2:Y:S02]  /*160a0*/  @P1 LDG.E.U16 R12, [R4.64] ;  /* 0x00000004040c1981 */ /* 0x0000a4000c1e1500 */
[----:B0-----:R-:W-:Y:S02]  /*160b0*/  @P0 IMAD.MOV.U32 R4, RZ, RZ, R44 ;  /* 0x000000ffff040224 */ /* 0x001fe400078e002c */
[----:B------:R-:W-:-:S05]  /*160c0*/  @P0 IMAD.MOV.U32 R5, RZ, RZ, R56 ;  /* 0x000000ffff050224 */ /* 0x000fca00078e0038 */
[----:B------:R0:W3:Y:S02]  /*160d0*/  @P0 LDG.E.U16 R11, [R4.64] ;  /* 0x00000004040b0981 */ /* 0x0000e4000c1e1500 */
[----:B0-----:R-:W-:Y:S02]  /*160e0*/  @P0 IMAD.MOV.U32 R4, RZ, RZ, R33 ;  /* 0x000000ffff040224 */ /* 0x001fe400078e0021 */
[----:B------:R-:W-:-:S05]  /*160f0*/  @P0 IMAD.MOV.U32 R5, RZ, RZ, R34 ;  /* 0x000000ffff050224 */ /* 0x000fca00078e0022 */
[----:B------:R0:W3:Y:S04]  /*16100*/  @P0 LDG.E.U16 R10, [R4.64] ;  /* 0x00000004040a0981 */ /* 0x0000e8000c1e1500 */
[----:B----4-:R-:W-:Y:S04]  /*16110*/  STL [R1+0x1eb4], R32 ;  /* 0x001eb42001007387 */ /* 0x010fe80000100800 */
[----:B--2---:R1:W-:Y:S01]  /*16120*/  STL [R1+0x1eb8], R12 ;  /* 0x001eb80c01007387 */ /* 0x0043e20000100800 */
[----:B------:R-:W2:Y:S02]  /*16130*/  LDL R57, [R1+0xb14] ;  /* 0x000b140001397983 */ /* 0x000ea40000100800 */
[----:B------:R-:W4:Y:S01]  /*16140*/  LDL R56, [R1+0xb18] ;  /* 0x000b180001387983 */ /* 0x000f220000100800 */
[----:B---3--:R-:W-:Y:S01]  /*16150*/  STL [R1+0x1ebc], R11 ;  /* 0x001ebc0b01007387 */ /* 0x008fe20000100800 */
[----:B------:R-:W3:Y:S02]  /*16160*/  LDL R34, [R1+0xaac] ;  /* 0x000aac0001227983 */ /* 0x000ee40000100800 */
[----:B------:R-:W3:Y:S01]  /*16170*/  LDL R33, [R1+0xab0] ;  /* 0x000ab00001217983 */ /* 0x000ee20000100800 */
[----:B------:R-:W-:-:S02]  /*16180*/  PRMT R9, RZ, 0x7610, R9 ;  /* 0x00007610ff097816 */ /* 0x000fc40000000009 */
[----:B------:R-:W-:Y:S01]  /*16190*/  ISETP.GT.AND P1, PT, R29, 0x3e, PT ;  /* 0x0000003e1d00780c */ /* 0x000fe20003f24270 */
[----:B0-----:R-:W-:Y:S02]  /*161a0*/  @P0 IMAD.MOV.U32 R4, RZ, RZ, R30 ;  /* 0x000000ffff040224 */ /* 0x001fe400078e001e */
[----:B------:R-:W-:Y:S01]  /*161b0*/  @P0 IMAD.MOV.U32 R5, RZ, RZ, R31 ;  /* 0x000000ffff050224 */ /* 0x000fe200078e001f */
[----:B------:R-:W-:-:S04]  /*161c0*/  PRMT R8, RZ, 0x7610, R8 ;  /* 0x00007610ff087816 */ /* 0x000fc80000000008 */
[----:B------:R2:W3:Y:S04]  /*161d0*/  @P0 LDG.E.U16 R9, [R4.64] ;  /* 0x0000000404090981 */ /* 0x0004e8000c1e1500 */
[----:B------:R-:W-:Y:S01]  /*161e0*/  STL [R1+0x1ec0], R10 ;  /* 0x001ec00a01007387 */ /* 0x000fe20000100800 */
[----:B------:R-:W3:Y:S02]  /*161f0*/  LDL R44, [R1+0xaa4] ;  /* 0x000aa400012c7983 */ /* 0x000ee40000100800 */
[----:B-1----:R-:W3:Y:S01]  /*16200*/  LDL R12, [R1+0xaa8] ;  /* 0x000aa800010c7983 */ /* 0x002ee20000100800 */
[----:B------:R-:W-:Y:S02]  /*16210*/  PRMT R7, RZ, 0x7610, R7 ;  /* 0x00007610ff077816 */ /* 0x000fe40000000007 */
[----:B------:R-:W-:Y:S01]  /*16220*/  PRMT R6, RZ, 0x7610, R6 ;  /* 0x00007610ff067816 */ /* 0x000fe20000000006 */
[----:B------:R-:W3:Y:S04]  /*16230*/  LDL R31, [R1+0xa9c] ;  /* 0x000a9c00011f7983 */ /* 0x000ee80000100800 */
[----:B------:R-:W3:Y:S01]  /*16240*/  LDL R30, [R1+0xaa0] ;  /* 0x000aa000011e7983 */ /* 0x000ee20000100800 */
[----:B--2---:R-:W-:-:S02]  /*16250*/  @P0 IMAD.MOV.U32 R5, RZ, RZ, R57 ;  /* 0x000000ffff050224 */ /* 0x004fc400078e0039 */
[----:B----4-:R-:W-:-:S05]  /*16260*/  @P0 IMAD.MOV.U32 R4, RZ, RZ, R56 ;  /* 0x000000ffff040224 */ /* 0x010fca00078e0038 */
[----:B------:R3:W2:Y:S02]  /*16270*/  @P0 LDG.E.U16 R8, [R4.64] ;  /* 0x0000000404080981 */ /* 0x0006a4000c1e1500 */
[----:B---3--:R-:W-:Y:S02]  /*16280*/  @P1 IMAD.MOV.U32 R5, RZ, RZ, R34 ;  /* 0x000000ffff051224 */ /* 0x008fe400078e0022 */
[----:B------:R-:W-:-:S05]  /*16290*/  @P1 IMAD.MOV.U32 R4, RZ, RZ, R33 ;  /* 0x000000ffff041224 */ /* 0x000fca00078e0021 */
[----:B------:R0:W3:Y:S02]  /*162a0*/  @P1 LDG.E.U16 R7, [R4.64] ;  /* 0x0000000404071981 */ /* 0x0000e4000c1e1500 */
[----:B0-----:R-:W-:Y:S02]  /*162b0*/  @P1 IMAD.MOV.U32 R5, RZ, RZ, R44 ;  /* 0x000000ffff051224 */ /* 0x001fe400078e002c */
[----:B------:R-:W-:Y:S01]  /*162c0*/  @P1 IMAD.MOV.U32 R4, RZ, RZ, R12 ;  /* 0x000000ffff041224 */ /* 0x000fe200078e000c */
[----:B------:R-:W-:Y:S04]  /*162d0*/  STL [R1+0x1ec4], R9 ;  /* 0x001ec40901007387 */ /* 0x000fe80000100800 */
[----:B------:R0:W4:Y:S04]  /*162e0*/  @P1 LDG.E.U16 R6, [R4.64] ;  /* 0x0000000404061981 */ /* 0x000128000c1e1500 */
[----:B--2---:R-:W-:Y:S01]  /*162f0*/  STL [R1+0x1ec8], R8 ;  /* 0x001ec80801007387 */ /* 0x004fe20000100800 */
[----:B------:R-:W2:Y:S02]  /*16300*/  LDL R34, [R1+0xa94] ;  /* 0x000a940001227983 */ /* 0x000ea40000100800 */
[----:B------:R-:W2:Y:S01]  /*16310*/  LDL R33, [R1+0xa98] ;  /* 0x000a980001217983 */ /* 0x000ea20000100800 */
[----:B---3--:R1:W-:Y:S01]  /*16320*/  STL [R1+0x1ecc], R7 ;  /* 0x001ecc0701007387 */ /* 0x0083e20000100800 */
[----:B------:R-:W3:Y:S02]  /*16330*/  LDL R58, [R1+0xc0c] ;  /* 0x000c0c00013a7983 */ /* 0x000ee40000100800 */
[----:B------:R-:W3:Y:S01]  /*16340*/  LDL R12, [R1+0xc10] ;  /* 0x000c1000010c7983 */ /* 0x000ee20000100800 */
[----:B0-----:R-:W-:-:S02]  /*16350*/  PRMT R5, RZ, 0x7610, R5 ;  /* 0x00007610ff057816 */ /* 0x001fc40000000005 */
[----:B------:R-:W-:-:S04]  /*16360*/  ISETP.GT.AND P0, PT, R29, 0x33, PT ;  /* 0x000000331d00780c */ /* 0x000fc80003f04270 */
[----:B------:R2:W3:Y:S01]  /*16370*/  @P1 LDG.E.U16 R5, [R30.64] ;  /* 0x000000041e051981 */ /* 0x0004e2000c1e1500 */
[----:B------:R-:W-:-:S03]  /*16380*/  PRMT R4, RZ, 0x7610, R4 ;  /* 0x00007610ff047816 */ /* 0x000fc60000000004 */
[----:B----4-:R-:W-:Y:S01]  /*16390*/  STL [R1+0x1ed0], R6 ;  /* 0x001ed00601007387 */ /* 0x010fe20000100800 */
[----:B------:R-:W4:Y:S02]  /*163a0*/  LDL R57, [R1+0xc04] ;  /* 0x000c040001397983 */ /* 0x000f240000100800 */
[----:B-1----:R-:W4:Y:S01]  /*163b0*/  LDL R7, [R1+0xc08] ;  /* 0x000c080001077983 */ /* 0x002f220000100800 */
[----:B------:R-:W-:Y:S01]  /*163c0*/  PRMT R10, RZ, 0x7610, R10 ;  /* 0x00007610ff0a7816 */ /* 0x000fe2000000000a */
[----:B------:R-:W4:Y:S04]  /*163d0*/  LDL R56, [R1+0xbfc] ;  /* 0x000bfc0001387983 */ /* 0x000f280000100800 */
[----:B------:R-:W4:Y:S01]  /*163e0*/  LDL R44, [R1+0xc00] ;  /* 0x000c0000012c7983 */ /* 0x000f220000100800 */
[----:B--2---:R-:W-:-:S02]  /*163f0*/  @P1 IMAD.MOV.U32 R31, RZ, RZ, R34 ;  /* 0x000000ffff1f1224 */ /* 0x004fc400078e0022 */
[----:B------:R-:W-:-:S05]  /*16400*/  @P1 IMAD.MOV.U32 R30, RZ, RZ, R33 ;  /* 0x000000ffff1e1224 */ /* 0x000fca00078e0021 */
[----:B------:R3:W2:Y:S02]  /*16410*/  @P1 LDG.E.U16 R4, [R30.64] ;  /* 0x000000041e041981 */ /* 0x0006a4000c1e1500 */
[----:B---3--:R-:W-:Y:S02]  /*16420*/  @P0 IMAD.MOV.U32 R31, RZ, RZ, R58 ;  /* 0x000000ffff1f0224 */ /* 0x008fe400078e003a */
[----:B------:R-:W-:-:S05]  /*16430*/  @P0 IMAD.MOV.U32 R30, RZ, RZ, R12 ;  /* 0x000000ffff1e0224 */ /* 0x000fca00078e000c */
[----:B------:R4:W3:Y:S04]  /*16440*/  @P0 LDG.E.U16 R10, [R30.64] ;  /* 0x000000041e0a0981 */ /* 0x0008e8000c1e1500 */
[----:B------:R0:W-:Y:S01]  /*16450*/  STL [R1+0x1ed4], R5 ;  /* 0x001ed40501007387 */ /* 0x0001e20000100800 */
[----:B------:R-:W3:Y:S02]  /*16460*/  LDL R34, [R1+0xbf4] ;  /* 0x000bf40001227983 */ /* 0x000ee40000100800 */
[----:B------:R-:W3:Y:S01]  /*16470*/  LDL R33, [R1+0xbf8] ;  /* 0x000bf80001217983 */ /* 0x000ee20000100800 */
[----:B0-----:R-:W-:Y:S01]  /*16480*/  PRMT R5, RZ, 0x7610, R5 ;  /* 0x00007610ff057816 */ /* 0x001fe20000000005 */
[----:B----4-:R-:W-:Y:S02]  /*16490*/  @P0 IMAD.MOV.U32 R31, RZ, RZ, R57 ;  /* 0x000000ffff1f0224 */ /* 0x010fe400078e0039 */
[----:B------:R-:W-:-:S05]  /*164a0*/  @P0 IMAD.MOV.U32 R30, RZ, RZ, R7 ;  /* 0x000000ffff1e0224 */ /* 0x000fca00078e0007 */
[----:B------:R0:W4:Y:S04]  /*164b0*/  @P0 LDG.E.U16 R5, [R30.64] ;  /* 0x000000041e050981 */ /* 0x000128000c1e1500 */
[----:B--2---:R1:W-:Y:S01]  /*164c0*/  STL [R1+0x1ed8], R4 ;  /* 0x001ed80401007387 */ /* 0x0043e20000100800 */
[----:B------:R-:W2:Y:S03]  /*164d0*/  LDL R12, [R1+0xb8c] ;  /* 0x000b8c00010c7983 */ /* 0x000ea60000100800 */
[----:B---3--:R3:W-:Y:S01]  /*164e0*/  STL [R1+0x258], R10 ;  /* 0x0002580a01007387 */ /* 0x0087e20000100800 */
[----:B-1----:R-:W2:Y:S02]  /*164f0*/  LDL R4, [R1+0xb88] ;  /* 0x000b880001047983 */ /* 0x002ea40000100800 */
[----:B------:R-:W2:Y:S01]  /*16500*/  LDL R7, [R1+0xb84] ;  /* 0x000b840001077983 */ /* 0x000ea20000100800 */
[----:B---3--:R-:W3:Y:S01]  /*16510*/  LDL R10, [R1+0xb90] ;  /* 0x000b9000010a7983 */ /* 0x008ee20000100800 */
[----:B0-----:R-:W-:Y:S01]  /*16520*/  @P0 IMAD.MOV.U32 R30, RZ, RZ, R44 ;  /* 0x000000ffff1e0224 */ /* 0x001fe200078e002c */
[----:B------:R-:W-:Y:S01]  /*16530*/  PRMT R55, RZ, 0x7610, R55 ;  /* 0x00007610ff377816 */ /* 0x000fe20000000037 */
[----:B------:R-:W3:Y:S01]  /*16540*/  LDL R44, [R1+0xb7c] ;  /* 0x000b7c00012c7983 */ /* 0x000ee20000100800 */
[----:B------:R-:W-:Y:S01]  /*16550*/  ISETP.GT.AND P1, PT, R29, 0x37, PT ;  /* 0x000000371d00780c */ /* 0x000fe20003f24270 */
[----:B------:R-:W-:Y:S01]  /*16560*/  @P0 IMAD.MOV.U32 R31, RZ, RZ, R56 ;  /* 0x000000ffff1f0224 */ /* 0x000fe200078e0038 */
[----:B----4-:R0:W-:Y:S04]  /*16570*/  STL [R1+0x250], R5 ;  /* 0x0002500501007387 */ /* 0x0101e80000100800 */
[----:B------:R1:W4:Y:S01]  /*16580*/  @P0 LDG.E.U16 R55, [R30.64] ;  /* 0x000000041e370981 */ /* 0x000322000c1e1500 */
[----:B------:R-:W-:-:S03]  /*16590*/  PRMT R54, RZ, 0x7610, R54 ;  /* 0x00007610ff367816 */ /* 0x000fc60000000036 */
[----:B0-----:R-:W4:Y:S01]  /*165a0*/  LDL R5, [R1+0xb80] ;  /* 0x000b800001057983 */ /* 0x001f220000100800 */
[----:B-1----:R-:W-:Y:S02]  /*165b0*/  @P0 IMAD.MOV.U32 R30, RZ, RZ, R33 ;  /* 0x000000ffff1e0224 */ /* 0x002fe400078e0021 */
[----:B------:R-:W-:Y:S02]  /*165c0*/  @P0 IMAD.MOV.U32 R31, RZ, RZ, R34 ;  /* 0x000000ffff1f0224 */ /* 0x000fe400078e0022 */
[----:B------:R-:W4:Y:S01]  /*165d0*/  LDL R33, [R1+0xb78] ;  /* 0x000b780001217983 */ /* 0x000f220000100800 */
[----:B------:R-:W4:Y:S04]  /*165e0*/  LDL R34, [R1+0xb74] ;  /* 0x000b740001227983 */ /* 0x000f280000100800 */
[----:B------:R2:W4:Y:S02]  /*165f0*/  @P0 LDG.E.U16 R54, [R30.64] ;  /* 0x000000041e360981 */ /* 0x000524000c1e1500 */
[----:B--2---:R-:W-:-:S02]  /*16600*/  @P1 IMAD.MOV.U32 R31, RZ, RZ, R12 ;  /* 0x000000ffff1f1224 */ /* 0x004fc400078e000c */
[----:B------:R-:W2:Y:S01]  /*16610*/  LDL R12, [R1+0xb0c] ;  /* 0x000b0c00010c7983 */ /* 0x000ea20000100800 */
[----:B---3--:R-:W-:-:S03]  /*16620*/  @P1 IMAD.MOV.U32 R30, RZ, RZ, R10 ;  /* 0x000000ffff1e1224 */ /* 0x008fc600078e000a */
[----:B------:R-:W3:Y:S01]  /*16630*/  LDL R10, [R1+0xb10] ;  /* 0x000b1000010a7983 */ /* 0x000ee20000100800 */
[----:B------:R-:W-:Y:S02]  /*16640*/  PRMT R53, RZ, 0x7610, R53 ;  /* 0x00007610ff357816 */ /* 0x000fe40000000035 */
[----:B------:R-:W-:-:S04]  /*16650*/  PRMT R52, RZ, 0x7610, R52 ;  /* 0x00007610ff347816 */ /* 0x000fc80000000034 */
[----:B------:R0:W3:Y:S01]  /*16660*/  @P1 LDG.E.U16 R53, [R30.64] ;  /* 0x000000041e351981 */ /* 0x0000e2000c1e1500 */
[----:B------:R-:W-:Y:S02]  /*16670*/  PRMT R51, RZ, 0x7610, R51 ;  /* 0x00007610ff337816 */ /* 0x000fe40000000033 */
[----:B------:R-:W-:Y:S01]  /*16680*/  ISETP.GT.AND P0, PT, R29, 0x3b, PT ;  /* 0x0000003b1d00780c */ /* 0x000fe20003f04270 */
[----:B0-----:R-:W-:Y:S02]  /*16690*/  @P1 IMAD.MOV.U32 R30, RZ, RZ, R4 ;  /* 0x000000ffff1e1224 */ /* 0x001fe400078e0004 */
[----:B------:R-:W-:Y:S01]  /*166a0*/  @P1 IMAD.MOV.U32 R31, RZ, RZ, R7 ;  /* 0x000000ffff1f1224 */ /* 0x000fe200078e0007 */
[----:B------:R-:W3:Y:S04]  /*166b0*/  LDL R4, [R1+0xb08] ;  /* 0x000b080001047983 */ /* 0x000ee80000100800 */
[----:B------:R-:W3:Y:S04]  /*166c0*/  LDL R7, [R1+0xb04] ;  /* 0x000b040001077983 */ /* 0x000ee80000100800 */
[----:B------:R4:W3:Y:S01]  /*166d0*/  @P1 LDG.E.U16 R52, [R30.64] ;  /* 0x000000041e341981 */ /* 0x0008e2000c1e1500 */
[----:B------:R-:W-:Y:S01]  /*166e0*/  PRMT R46, RZ, 0x7610, R46 ;  /* 0x00007610ff2e7816 */ /* 0x000fe2000000002e */
[----:B----4-:R-:W-:-:S02]  /*166f0*/  @P1 IMAD.MOV.U32 R30, RZ, RZ, R5 ;  /* 0x000000ffff1e1224 */ /* 0x010fc400078e0005 */
        /* <DEDUP_REMOVED lines=12> */
[----:B------:R-:W-:Y:S02]  /*167c0*/  PRMT R45, RZ, 0x7610, R45 ;  /* 0x00007610ff2d7816 */ /* 0x000fe4000000002d */
[----:B------:R-:W-:Y:S02]  /*167d0*/  PRMT R43, RZ, 0x7610, R43 ;  /* 0x00007610ff2b7816 */ /* 0x000fe4000000002b */
[----:B------:R-:W-:Y:S01]  /*167e0*/  ISETP.GT.AND P1, PT, R29, 0x3f, PT ;  /* 0x0000003f1d00780c */ /* 0x000fe20003f24270 */
[----:B------:R-:W2:Y:S04]  /*167f0*/  LDL R12, [R1+0xa90] ;  /* 0x000a9000010c7983 */ /* 0x000ea80000100800 */
[----:B------:R0:W3:Y:S01]  /*16800*/  @P0 LDG.E.U16 R9, [R30.64] ;  /* 0x000000041e090981 */ /* 0x0000e2000c1e1500 */
[----:B------:R-:W-:Y:S02]  /*16810*/  STL [R1+0x248], R55 ;  /* 0x0002483701007387 */ /* 0x000fe40000100800 */
[----:B------:R-:W2:Y:S01]  /*16820*/  LDL R10, [R1+0xa84] ;  /* 0x000a8400010a7983 */ /* 0x000ea20000100800 */
[----:B------:R-:W-:Y:S01]  /*16830*/  PRMT R32, RZ, 0x7610, R32 ;  /* 0x00007610ff207816 */ /* 0x000fe20000000020 */
[----:B0-----:R-:W-:-:S02]  /*16840*/  @P0 IMAD.MOV.U32 R30, RZ, RZ, R4 ;  /* 0x000000ffff1e0224 */ /* 0x001fc400078e0004 */
[----:B------:R-:W-:-:S05]  /*16850*/  @P0 IMAD.MOV.U32 R31, RZ, RZ, R7 ;  /* 0x000000ffff1f0224 */ /* 0x000fca00078e0007 */
[----:B------:R4:W2:Y:S02]  /*16860*/  @P0 LDG.E.U16 R45, [R30.64] ;  /* 0x000000041e2d0981 */ /* 0x0008a4000c1e1500 */
[----:B----4-:R-:W-:Y:S02]  /*16870*/  @P0 IMAD.MOV.U32 R30, RZ, RZ, R5 ;  /* 0x000000ffff1e0224 */ /* 0x010fe400078e0005 */
[----:B------:R-:W-:-:S05]  /*16880*/  @P0 IMAD.MOV.U32 R31, RZ, RZ, R44 ;  /* 0x000000ffff1f0224 */ /* 0x000fca00078e002c */
[----:B------:R0:W4:Y:S02]  /*16890*/  @P0 LDG.E.U16 R43, [R30.64] ;  /* 0x000000041e2b0981 */ /* 0x000124000c1e1500 */
[----:B0-----:R-:W-:Y:S02]  /*168a0*/  @P0 IMAD.MOV.U32 R30, RZ, RZ, R33 ;  /* 0x000000ffff1e0224 */ /* 0x001fe400078e0021 */
[----:B------:R-:W-:-:S05]  /*168b0*/  @P0 IMAD.MOV.U32 R31, RZ, RZ, R34 ;  /* 0x000000ffff1f0224 */ /* 0x000fca00078e0022 */
[----:B------:R0:W4:Y:S02]  /*168c0*/  @P0 LDG.E.U16 R32, [R30.64] ;  /* 0x000000041e200981 */ /* 0x000124000c1e1500 */
[----:B0-----:R-:W-:Y:S02]  /*168d0*/  @P1 IMAD.MOV.U32 R31, RZ, RZ, R2 ;  /* 0x000000ffff1f1224 */ /* 0x001fe400078e0002 */
[----:B---3--:R0:W-:Y:S01]  /*168e0*/  STL [R1+0x218], R9 ;  /* 0x0002180901007387 */ /* 0x0081e20000100800 */
[----:B------:R-:W3:Y:S03]  /*168f0*/  LDL R7, [R1+0xa7c] ;  /* 0x000a7c0001077983 */ /* 0x000ee60000100800 */
[----:B0-----:R-:W3:Y:S01]  /*16900*/  LDL R9, [R1+0xa88] ;  /* 0x000a880001097983 */ /* 0x001ee20000100800 */
[----:B------:R-:W-:Y:S02]  /*16910*/  STL [R1+0x240], R54 ;  /* 0x0002403601007387 */ /* 0x000fe40000100800 */
[----:B------:R-:W4:Y:S02]  /*16920*/  LDL R4, [R1+0xa78] ;  /* 0x000a780001047983 */ /* 0x000f240000100800 */
[----:B------:R-:W4:Y:S01]  /*16930*/  LDL R5, [R1+0xa74] ;  /* 0x000a740001057983 */ /* 0x000f220000100800 */
[----:B------:R-:W-:Y:S01]  /*16940*/  STL [R1+0x238], R53 ;  /* 0x0002383501007387 */ /* 0x000fe20000100800 */
[----:B------:R-:W-:Y:S02]  /*16950*/  STL [R1+0x230], R52 ;  /* 0x0002303401007387 */ /* 0x000fe40000100800 */
[----:B------:R0:W-:Y:S02]  /*16960*/  STL [R1+0x14bc], R2 ;  /* 0x0014bc0201007387 */ /* 0x0001e40000100800 */
[----:B0-----:R-:W4:Y:S01]  /*16970*/  LDL.LU R2, [R1+0xa80] ;  /* 0x000a800001027983 */ /* 0x001f220000300800 */
[----:B------:R-:W-:Y:S01]  /*16980*/  PRMT R11, RZ, 0x7610, R11 ;  /* 0x00007610ff0b7816 */ /* 0x000fe2000000000b */
[----:B--2---:R-:W-:Y:S01]  /*16990*/  @P1 IMAD.MOV.U32 R30, RZ, RZ, R12 ;  /* 0x000000ffff1e1224 */ /* 0x004fe200078e000c */
[----:B------:R-:W-:-:S04]  /*169a0*/  PRMT R8, RZ, 0x7610, R8 ;  /* 0x00007610ff087816 */ /* 0x000fc80000000008 */
[----:B------:R0:W2:Y:S01]  /*169b0*/  @P1 LDG.E.U16 R11, [R30.64] ;  /* 0x000000041e0b1981 */ /* 0x0000a2000c1e1500 */
[----:B------:R-:W-:Y:S01]  /*169c0*/  PRMT R6, RZ, 0x7610, R6 ;  /* 0x00007610ff067816 */ /* 0x000fe20000000006 */
[----:B0-----:R-:W-:Y:S01]  /*169d0*/  @P1 IMAD.MOV.U32 R31, RZ, RZ, R10 ;  /* 0x000000ffff1f1224 */ /* 0x001fe200078e000a */
[----:B------:R-:W-:Y:S01]  /*169e0*/  PRMT R0, RZ, 0x7610, R0 ;  /* 0x00007610ff007816 */ /* 0x000fe20000000000 */
[----:B---3--:R-:W-:-:S05]  /*169f0*/  @P1 IMAD.MOV.U32 R30, RZ, RZ, R9 ;  /* 0x000000ffff1e1224 */ /* 0x008fca00078e0009 */
[----:B------:R0:W3:Y:S02]  /*16a00*/  @P1 LDG.E.U16 R8, [R30.64] ;  /* 0x000000041e081981 */ /* 0x0000e4000c1e1500 */
[----:B0-----:R-:W-:Y:S02]  /*16a10*/  @P1 IMAD.MOV.U32 R31, RZ, RZ, R7 ;  /* 0x000000ffff1f1224 */ /* 0x001fe400078e0007 */
[----:B----4-:R-:W-:-:S05]  /*16a20*/  @P1 IMAD.MOV.U32 R30, RZ, RZ, R2 ;  /* 0x000000ffff1e1224 */ /* 0x010fca00078e0002 */
[----:B------:R0:W4:Y:S02]  /*16a30*/  @P1 LDG.E.U16 R6, [R30.64] ;  /* 0x000000041e061981 */ /* 0x000124000c1e1500 */
[----:B0-----:R-:W-:Y:S02]  /*16a40*/  @P1 IMAD.MOV.U32 R30, RZ, RZ, R4 ;  /* 0x000000ffff1e1224 */ /* 0x001fe400078e0004 */
[----:B------:R-:W-:-:S05]  /*16a50*/  @P1 IMAD.MOV.U32 R31, RZ, RZ, R5 ;  /* 0x000000ffff1f1224 */ /* 0x000fca00078e0005 */
[----:B------:R-:W2:Y:S04]  /*16a60*/  @P1 LDG.E.U16 R0, [R30.64] ;  /* 0x000000041e001981 */ /* 0x000ea8000c1e1500 */
[----:B------:R-:W-:Y:S01]  /*16a70*/  STL [R1+0x228], R51 ;  /* 0x0002283301007387 */ /* 0x000fe20000100800 */
[----:B------:R-:W-:Y:S02]  /*16a80*/  STL [R1+0x1504], R2 ;  /* 0x0015040201007387 */ /* 0x000fe40000100800 */
[----:B------:R-:W-:Y:S02]  /*16a90*/  STL [R1+0x220], R46 ;  /* 0x0002202e01007387 */ /* 0x000fe40000100800 */
[----:B------:R-:W-:Y:S01]  /*16aa0*/  STL [R1+0x1e60], R2 ;  /* 0x001e600201007387 */ /* 0x000fe20000100800 */
[----:B------:R-:W3:Y:S01]  /*16ab0*/  LDL.LU R34, [R1+0x350] ;  /* 0x0003500001227983 */ /* 0x000ee20000300800 */
[----:B------:R0:W-:Y:S03]  /*16ac0*/  STL [R1+0x208], R43 ;  /* 0x0002082b01007387 */ /* 0x0001e60000100800 */
[----:B------:R-:W1:Y:S04]  /*16ad0*/  S2R R3, SR_TID.X ;  /* 0x0000000000037919 */ /* 0x000e680000002100 */
[----:B------:R-:W1:Y:S04]  /*16ae0*/  S2R R33, SR_TID.X ;  /* 0x0000000000217919 */ /* 0x000e680000002100 */
[----:B------:R-:W-:Y:S06]  /*16af0*/  BAR.SYNC.DEFER_BLOCKING 0x0 ;  /* 0x0000000000007b1d */ /* 0x000fec0000010000 */
[----:B0-----:R-:W3:Y:S01]  /*16b00*/  LDL.LU R43, [R1+0x34c] ;  /* 0x00034c00012b7983 */ /* 0x001ee20000300800 */
[----:B------:R-:W3:Y:S02]  /*16b10*/  LDL.LU R44, [R1+0x348] ;  /* 0x00034800012c7983 */ /* 0x000ee40000300800 */
[----:B------:R0:W-:Y:S02]  /*16b20*/  STL [R1+0x210], R45 ;  /* 0x0002102d01007387 */ /* 0x0001e40000100800 */
[----:B0-----:R-:W4:Y:S01]  /*16b30*/  LDL.LU R45, [R1+0x344] ;  /* 0x00034400012d7983 */ /* 0x001f220000300800 */
[----:B------:R-:W4:Y:S02]  /*16b40*/  LDL.LU R46, [R1+0x310] ;  /* 0x00031000012e7983 */ /* 0x000f240000300800 */
[----:B------:R-:W4:Y:S02]  /*16b50*/  LDL.LU R51, [R1+0x30c] ;  /* 0x00030c0001337983 */ /* 0x000f240000300800 */
[----:B------:R-:W4:Y:S01]  /*16b60*/  LDL.LU R52, [R1+0x308] ;  /* 0x0003080001347983 */ /* 0x000f220000300800 */
[----:B------:R-:W4:Y:S01]  /*16b70*/  LDL.LU R53, [R1+0x304] ;  /* 0x0003040001357983 */ /* 0x000f220000300800 */
[----:B------:R-:W4:Y:S02]  /*16b80*/  LDL.LU R54, [R1+0x290] ;  /* 0x0002900001367983 */ /* 0x000f240000300800 */
[----:B------:R-:W4:Y:S02]  /*16b90*/  LDL.LU R55, [R1+0x28c] ;  /* 0x00028c0001377983 */ /* 0x000f240000300800 */
[----:B------:R-:W4:Y:S01]  /*16ba0*/  LDL.LU R56, [R1+0x288] ;  /* 0x0002880001387983 */ /* 0x000f220000300800 */
[----:B------:R-:W4:Y:S01]  /*16bb0*/  LDL.LU R57, [R1+0x284] ;  /* 0x0002840001397983 */ /* 0x000f220000300800 */
[----:B------:R-:W4:Y:S02]  /*16bc0*/  LDL.LU R58, [R1+0x260] ;  /* 0x00026000013a7983 */ /* 0x000f240000300800 */
[----:B------:R-:W4:Y:S02]  /*16bd0*/  LDL.LU R59, [R1+0x25c] ;  /* 0x00025c00013b7983 */ /* 0x000f240000300800 */
[----:B------:R-:W4:Y:S01]  /*16be0*/  LDL.LU R60, [R1+0x254] ;  /* 0x00025400013c7983 */ /* 0x000f220000300800 */
[----:B------:R-:W-:Y:S01]  /*16bf0*/  STL [R1+0x204], R32 ;  /* 0x0002042001007387 */ /* 0x000fe20000100800 */
[----:B------:R-:W4:Y:S03]  /*16c00*/  LDL.LU R61, [R1+0x24c] ;  /* 0x00024c00013d7983 */ /* 0x000f260000300800 */
[----:B--2---:R0:W-:Y:S04]  /*16c10*/  STL [R1+0x1f0], R0 ;  /* 0x0001f00001007387 */ /* 0x0041e80000100800 */
[----:B0-----:R-:W2:Y:S01]  /*16c20*/  LDL.LU R0, [R1+0x1f4] ;  /* 0x0001f40001007983 */ /* 0x001ea20000300800 */
[----:B------:R-:W-:Y:S02]  /*16c30*/  STL [R1+0x1da8], R30 ;  /* 0x001da81e01007387 */ /* 0x000fe40000100800 */
[----:B------:R-:W-:Y:S02]  /*16c40*/  STL [R1+0x1db0], R30 ;  /* 0x001db01e01007387 */ /* 0x000fe40000100800 */
[----:B------:R-:W-:Y:S01]  /*16c50*/  STL [R1+0x200], R11 ;  /* 0x0002000b01007387 */ /* 0x000fe20000100800 */
[----:B------:R-:W-:Y:S01]  /*16c60*/  STL [R1+0x1db8], R30 ;  /* 0x001db81e01007387 */ /* 0x000fe20000100800 */
[----:B------:R-:W-:Y:S02]  /*16c70*/  STL [R1+0x1dc0], R30 ;  /* 0x001dc01e01007387 */ /* 0x000fe40000100800 */
[----:B------:R-:W-:Y:S02]  /*16c80*/  STL [R1+0x1dc8], R30 ;  /* 0x001dc81e01007387 */ /* 0x000fe40000100800 */
[----:B---3--:R-:W-:Y:S01]  /*16c90*/  STL [R1+0x1fc], R8 ;  /* 0x0001fc0801007387 */ /* 0x008fe20000100800 */
[----:B------:R-:W-:Y:S01]  /*16ca0*/  STL [R1+0x1dd0], R30 ;  /* 0x001dd01e01007387 */ /* 0x000fe20000100800 */
[----:B------:R-:W-:Y:S02]  /*16cb0*/  STL [R1+0x1dd8], R30 ;  /* 0x001dd81e01007387 */ /* 0x000fe40000100800 */
[----:B------:R-:W-:Y:S02]  /*16cc0*/  STL [R1+0x1de0], R30 ;  /* 0x001de01e01007387 */ /* 0x000fe40000100800 */
[----:B------:R-:W-:Y:S01]  /*16cd0*/  STL [R1+0x1de8], R30 ;  /* 0x001de81e01007387 */ /* 0x000fe20000100800 */
[----:B------:R-:W-:Y:S01]  /*16ce0*/  STL [R1+0x1df0], R30 ;  /* 0x001df01e01007387 */ /* 0x000fe20000100800 */
[----:B----4-:R-:W-:Y:S03]  /*16cf0*/  STL [R1+0x1f8], R6 ;  /* 0x0001f80601007387 */ /* 0x010fe60000100800 */
[----:B------:R-:W-:Y:S01]  /*16d00*/  STL [R1+0x1df8], R30 ;  /* 0x001df81e01007387 */ /* 0x000fe20000100800 */
[----:B------:R-:W-:Y:S03]  /*16d10*/  STL [R1+0x1e00], R30 ;  /* 0x001e001e01007387 */ /* 0x000fe60000100800 */
[----:B------:R-:W-:Y:S01]  /*16d20*/  STL [R1+0x1e08], R30 ;  /* 0x001e081e01007387 */ /* 0x000fe20000100800 */
[----:B------:R-:W-:Y:S02]  /*16d30*/  STL [R1+0x1e10], R30 ;  /* 0x001e101e01007387 */ /* 0x000fe40000100800 */
[----:B------:R-:W-:Y:S02]  /*16d40*/  STL [R1+0x1e18], R30 ;  /* 0x001e181e01007387 */ /* 0x000fe40000100800 */
[----:B------:R-:W-:Y:S01]  /*16d50*/  STL [R1+0x1e20], R30 ;  /* 0x001e201e01007387 */ /* 0x000fe20000100800 */
[----:B------:R-:W-:Y:S01]  /*16d60*/  STL [R1+0x1e28], R30 ;  /* 0x001e281e01007387 */ /* 0x000fe20000100800 */
[----:B------:R-:W-:Y:S02]  /*16d70*/  STL [R1+0x1e30], R30 ;  /* 0x001e301e01007387 */ /* 0x000fe40000100800 */
[----:B------:R-:W-:Y:S02]  /*16d80*/  STL [R1+0x1e38], R30 ;  /* 0x001e381e01007387 */ /* 0x000fe40000100800 */
[----:B------:R-:W-:Y:S01]  /*16d90*/  STL [R1+0x1e40], R30 ;  /* 0x001e401e01007387 */ /* 0x000fe20000100800 */
[----:B------:R-:W-:Y:S01]  /*16da0*/  STL [R1+0x1e48], R30 ;  /* 0x001e481e01007387 */ /* 0x000fe20000100800 */
[----:B------:R-:W-:Y:S02]  /*16db0*/  STL [R1+0x1e50], R30 ;  /* 0x001e501e01007387 */ /* 0x000fe40000100800 */
[----:B------:R-:W-:Y:S02]  /*16dc0*/  STL [R1+0x1e58], R30 ;  /* 0x001e581e01007387 */ /* 0x000fe40000100800 */
[----:B------:R0:W-:Y:S01]  /*16dd0*/  STL [R1+0x1e64], R30 ;  /* 0x001e641e01007387 */ /* 0x0001e20000100800 */
        /* <DEDUP_REMOVED lines=21> */
[----:B-1----:R-:W-:Y:S01]  /*16f30*/  LOP3.LUT R3, R3, 0x1f, RZ, 0xc0, !PT ;  /* 0x0000001f03037812 */ /* 0x002fe200078ec0ff */
[----:B------:R-:W-:Y:S02]  /*16f40*/  STL [R1+0x1e2c], R31 ;  /* 0x001e2c1f01007387 */ /* 0x000fe40000100800 */
[----:B------:R-:W-:Y:S01]  /*16f50*/  STL [R1+0x1e34], R31 ;  /* 0x001e341f01007387 */ /* 0x000fe20000100800 */
[----:B------:R-:W-:Y:S01]  /*16f60*/  STL [R1+0x1e3c], R31 ;  /* 0x001e3c1f01007387 */ /* 0x000fe20000100800 */
[----:B------:R-:W-:Y:S02]  /*16f70*/  STL [R1+0x1e44], R31 ;  /* 0x001e441f01007387 */ /* 0x000fe40000100800 */
[----:B------:R-:W-:Y:S02]  /*16f80*/  STL [R1+0x1e4c], R31 ;  /* 0x001e4c1f01007387 */ /* 0x000fe40000100800 */
[----:B------:R-:W-:Y:S01]  /*16f90*/  IMAD.SHL.U32 R3, R3, 0x2, RZ ;  /* 0x0000000203037824 */ /* 0x000fe200078e00ff */
[----:B------:R-:W-:Y:S01]  /*16fa0*/  STL [R1+0x1e54], R31 ;  /* 0x001e541f01007387 */ /* 0x000fe20000100800 */
[----:B------:R-:W-:Y:S02]  /*16fb0*/  STL [R1+0x1e5c], R31 ;  /* 0x001e5c1f01007387 */ /* 0x000fe40000100800 */
[----:B------:R-:W-:Y:S02]  /*16fc0*/  STL [R1+0x1e68], R31 ;  /* 0x001e681f01007387 */ /* 0x000fe40000100800 */
[----:B------:R-:W-:Y:S01]  /*16fd0*/  STL [R1+0x1d98], R29 ;  /* 0x001d981d01007387 */ /* 0x000fe20000100800 */
[----:B------:R-:W-:Y:S01]  /*16fe0*/  LOP3.LUT R32, R33, 0x1f, RZ, 0xc0, !PT ;  /* 0x0000001f21207812 */ /* 0x000fe200078ec0ff */
[----:B------:R-:W-:Y:S01]  /*16ff0*/  STL [R1+0x1da0], R29 ;  /* 0x001da01d01007387 */ /* 0x000fe20000100800 */
[----:B------:R-:W-:Y:S03]  /*17000*/  STL [R1+0x1e74], R29 ;  /* 0x001e741d01007387 */ /* 0x000fe60000100800 */
[----:B------:R1:W-:Y:S04]  /*17010*/  STS.U16 [R3+0x400], R51 ;  /* 0x0004003303007388 */ /* 0x0003e80000000400 */
[----:B------:R3:W-:Y:S04]  /*17020*/  STS.U16 [R3+0x4c0], R52 ;  /* 0x0004c03403007388 */ /* 0x0007e80000000400 */
[----:B------:R4:W-:Y:S01]  /*17030*/  STS.U16 [R3+0x480], R53 ;  /* 0x0004803503007388 */ /* 0x0009e20000000400 */
[----:B------:R-:W-:-:S02]  /*17040*/  LOP3.LUT R2, R32, 0x20, RZ, 0xfc, !PT ;  /* 0x0000002020027812 */ /* 0x000fc400078efcff */
[----:B0-----:R-:W-:Y:S01]  /*17050*/  LOP3.LUT R30, R33, 0x1f, RZ, 0xc0, !PT ;  /* 0x0000001f211e7812 */ /* 0x001fe200078ec0ff */
[----:B------:R0:W-:Y:S04]  /*17060*/  STS.U16 [R3+0x800], R54 ;  /* 0x0008003603007388 */ /* 0x0001e80000000400 */
[----:B------:R0:W-:Y:S04]  /*17070*/  STS.U16 [R3+0xc00], R59 ;  /* 0x000c003b03007388 */ /* 0x0001e80000000400 */
[----:B-1----:R-:W2:Y:S01]  /*17080*/  LDL.LU R51, [R1+0x1ec] ;  /* 0x0001ec0001337983 */ /* 0x002ea20000300800 */
[----:B---3--:R-:W3:Y:S02]  /*17090*/  LDL.LU R52, [R1+0x1e8] ;  /* 0x0001e80001347983 */ /* 0x008ee40000300800 */
[----:B----4-:R-:W4:Y:S01]  /*170a0*/  LDL.LU R53, [R1+0x1e4] ;  /* 0x0001e40001357983 */ /* 0x010f220000300800 */
[----:B------:R1:W-:Y:S04]  /*170b0*/  STS.U16 [R3+0xcc0], R60 ;  /* 0x000cc03c03007388 */ /* 0x0003e80000000400 */
[----:B0-----:R-:W4:Y:S01]  /*170c0*/  LDL.LU R54, [R1+0x190] ;  /* 0x0001900001367983 */ /* 0x001f220000300800 */
[----:B------:R-:W4:Y:S03]  /*170d0*/  LDL.LU R59, [R1+0x18c] ;  /* 0x00018c00013b7983 */ /* 0x000f260000300800 */
[----:B------:R0:W-:Y:S01]  /*170e0*/  STS.U16 [R3+0xc80], R61 ;  /* 0x000c803d03007388 */ /* 0x0001e20000000400 */
[----:B------:R-:W-:-:S02]  /*170f0*/  ISETP.GE.AND P1, PT, R2, R29, PT ;  /* 0x0000001d0200720c */ /* 0x000fc40003f26270 */
[----:B------:R-:W-:Y:S01]  /*17100*/  ISETP.GE.AND P0, PT, R30, R29, PT ;  /* 0x0000001d1e00720c */ /* 0x000fe20003f06270 */
[----:B-1----:R-:W4:Y:S01]  /*17110*/  LDL.LU R60, [R1+0x188] ;  /* 0x00018800013c7983 */ /* 0x002f220000300800 */
[----:B0-----:R-:W4:Y:S02]  /*17120*/  LDL.LU R61, [R1+0x184] ;  /* 0x00018400013d7983 */ /* 0x001f240000300800 */
        /* <DEDUP_REMOVED lines=12> */
[----:B------:R-:W4:Y:S01]  /*171f0*/  LDL.LU R32, [R1+0x80] ;  /* 0x0000800001207983 */ /* 0x000f220000300800 */
[----:B------:R0:W-:Y:S01]  /*17200*/  STS.U16 [R3], R34 ;  /* 0x0000002203007388 */ /* 0x0001e20000000400 */
[----:B------:R-:W4:Y:S03]  /*17210*/  LDL.LU R33, [R1+0x6c] ;  /* 0x00006c0001217983 */ /* 0x000f260000300800 */
[----:B------:R1:W-:Y:S04]  /*17220*/  STS.U16 [R3+0x40], R43 ;  /* 0x0000402b03007388 */ /* 0x0003e80000000400 */
[----:B------:R1:W-:Y:S04]  /*17230*/  STS.U16 [R3+0x80], R44 ;  /* 0x0000802c03007388 */ /* 0x0003e80000000400 */
[----:B------:R1:W-:Y:S04]  /*17240*/  STS.U16 [R3+0xc0], R45 ;  /* 0x0000c02d03007388 */ /* 0x0003e80000000400 */
[----:B------:R1:W-:Y:S04]  /*17250*/  STS.U16 [R3+0x440], R46 ;  /* 0x0004402e03007388 */ /* 0x0003e80000000400 */
[----:B------:R1:W-:Y:S04]  /*17260*/  STS.U16 [R3+0x840], R55 ;  /* 0x0008403703007388 */ /* 0x0003e80000000400 */
[----:B0-----:R-:W4:Y:S01]  /*17270*/  LDL.LU R34, [R1+0x68] ;  /* 0x0000680001227983 */ /* 0x001f220000300800 */
[----:B-1----:R-:W4:Y:S02]  /*17280*/  LDL.LU R43, [R1+0x64] ;  /* 0x00006400012b7983 */ /* 0x002f240000300800 */
[----:B------:R-:W4:Y:S01]  /*17290*/  LDL.LU R44, [R1+0x40] ;  /* 0x00004000012c7983 */ /* 0x000f220000300800 */
[----:B------:R-:W4:Y:S01]  /*172a0*/  LDL.LU R45, [R1+0x3c] ;  /* 0x00003c00012d7983 */ /* 0x000f220000300800 */
[----:B------:R-:W4:Y:S03]  /*172b0*/  LDL.LU R46, [R1+0x38] ;  /* 0x00003800012e7983 */ /* 0x000f260000300800 */
[----:B------:R0:W-:Y:S01]  /*172c0*/  STS.U16 [R3+0x880], R56 ;  /* 0x0008803803007388 */ /* 0x0001e20000000400 */
[----:B------:R-:W4:Y:S03]  /*172d0*/  LDL.LU R55, [R1+0x34] ;  /* 0x0000340001377983 */ /* 0x000f260000300800 */
[----:B------:R1:W-:Y:S04]  /*172e0*/  STS.U16 [R3+0x8c0], R57 ;  /* 0x0008c03903007388 */ /* 0x0003e80000000400 */
[----:B------:R1:W-:Y:S04]  /*172f0*/  STS.U16 [R3+0xc40], R58 ;  /* 0x000c403a03007388 */ /* 0x0003e80000000400 */
[----:B0-----:R-:W4:Y:S01]  /*17300*/  LDL.LU R56, [R1+0x10] ;  /* 0x0000100001387983 */ /* 0x001f220000300800 */
[----:B-1----:R-:W4:Y:S02]  /*17310*/  LDL.LU R57, [R1+0xc] ;  /* 0x00000c0001397983 */ /* 0x002f240000300800 */
[----:B------:R-:W4:Y:S01]  /*17320*/  LDL.LU R58, [R1+0x8] ;  /* 0x00000800013a7983 */ /* 0x000f220000300800 */
[----:B--2---:R0:W-:Y:S04]  /*17330*/  STS.U16 [R3+0x1000], R0 ;  /* 0x0010000003007388 */ /* 0x0041e80000000400 */
[----:B0-----:R-:W2:Y:S04]  /*17340*/  LDL.LU R0, [R1+0x4] ;  /* 0x0000040001007983 */ /* 0x001ea80000300800 */
[----:B------:R0:W-:Y:S04]  /*17350*/  STS.U16 [R3+0x1040], R51 ;  /* 0x0010403303007388 */ /* 0x0001e80000000400 */
[----:B---3--:R1:W-:Y:S04]  /*17360*/  STS.U16 [R3+0x1080], R52 ;  /* 0x0010803403007388 */ /* 0x0083e80000000400 */
[----:B----4-:R3:W-:Y:S04]  /*17370*/  STS.U16 [R3+0x10c0], R53 ;  /* 0x0010c03503007388 */ /* 0x0107e80000000400 */
[----:B------:R4:W-:Y:S04]  /*17380*/  STS.U16 [R3+0x1440], R54 ;  /* 0x0014403603007388 */ /* 0x0009e80000000400 */
[----:B------:R4:W-:Y:S04]  /*17390*/  STS.U16 [R3+0x1400], R59 ;  /* 0x0014003b03007388 */ /* 0x0009e80000000400 */
[----:B0-----:R-:W2:Y:S01]  /*173a0*/  LDL.LU R51, [R1+0x1f08] ;  /* 0x001f080001337983 */ /* 0x001ea20000300800 */
[----:B-1----:R-:W2:Y:S03]  /*173b0*/  LDL.LU R52, [R1+0x1f04] ;  /* 0x001f040001347983 */ /* 0x002ea60000300800 */
[----:B---3--:R-:W3:Y:S01]  /*173c0*/  LDL.LU R53, [R1+0x1f00] ;  /* 0x001f000001357983 */ /* 0x008ee20000300800 */
[----:B----4-:R-:W4:Y:S03]  /*173d0*/  LDL.LU R54, [R1+0x1efc] ;  /* 0x001efc0001367983 */ /* 0x010f260000300800 */
[----:B------:R-:W4:Y:S04]  /*173e0*/  LDL.LU R59, [R1+0x1ef8] ;  /* 0x001ef800013b7983 */ /* 0x000f280000300800 */
[----:B------:R0:W-:Y:S04]  /*173f0*/  STS.U16 [R3+0x14c0], R60 ;  /* 0x0014c03c03007388 */ /* 0x0001e80000000400 */
[----:B------:R1:W-:Y:S04]  /*17400*/  STS.U16 [R3+0x1480], R61 ;  /* 0x0014803d03007388 */ /* 0x0003e80000000400 */
[----:B0-----:R-:W4:Y:S01]  /*17410*/  LDL.LU R60, [R1+0x1ef4] ;  /* 0x001ef400013c7983 */ /* 0x001f220000300800 */
[----:B-1----:R-:W4:Y:S03]  /*17420*/  LDL.LU R61, [R1+0x1ef0] ;  /* 0x001ef000013d7983 */ /* 0x002f260000300800 */
[----:B------:R0:W-:Y:S04]  /*17430*/  STS.U16 [R3+0x20c0], R12 ;  /* 0x0020c00c03007388 */ /* 0x0001e80000000400 */
[----:B------:R1:W-:Y:S04]  /*17440*/  STS.U16 [R3+0x2440], R32 ;  /* 0x0024402003007388 */ /* 0x0003e80000000400 */
[----:B------:R1:W-:Y:S04]  /*17450*/  STS.U16 [R3+0x2400], R33 ;  /* 0x0024002103007388 */ /* 0x0003e80000000400 */
[----:B0-----:R-:W4:Y:S01]  /*17460*/  LDL.LU R12, [R1+0x340] ;  /* 0x00034000010c7983 */ /* 0x001f220000300800 */
[----:B-1----:R-:W4:Y:S03]  /*17470*/  LDL.LU R32, [R1+0x33c] ;  /* 0x00033c0001207983 */ /* 0x002f260000300800 */
[----:B------:R0:W-:Y:S01]  /*17480*/  STS.U16 [R3+0x24c0], R34 ;  /* 0x0024c02203007388 */ /* 0x0001e20000000400 */
        /* <DEDUP_REMOVED lines=21> */
[----:B------:R-:W-:Y:S04]  /*175e0*/  STS.U16 [R3+0x1800], R29 ;  /* 0x0018001d03007388 */ /* 0x000fe80000000400 */
[----:B------:R-:W-:Y:S04]  /*175f0*/  STS.U16 [R3+0x1840], R31 ;  /* 0x0018401f03007388 */ /* 0x000fe80000000400 */
[----:B------:R-:W-:Y:S04]  /*17600*/  STS.U16 [R3+0x18c0], R4 ;  /* 0x0018c00403007388 */ /* 0x000fe80000000400 */
[----:B------:R-:W-:Y:S04]  /*17610*/  STS.U16 [R3+0x1c40], R5 ;  /* 0x001c400503007388 */ /* 0x000fe80000000400 */
[----:B------:R-:W-:Y:S04]  /*17620*/  STS.U16 [R3+0x1c00], R6 ;  /* 0x001c000603007388 */ /* 0x000fe80000000400 */
[----:B------:R-:W-:Y:S01]  /*17630*/  STS.U16 [R3+0x1cc0], R7 ;  /* 0x001cc00703007388 */ /* 0x000fe20000000400 */
[----:B0-----:R-:W-:-:S03]  /*17640*/  LOP3.LUT R2, R3, 0x10, RZ, 0x3c, !PT ;  /* 0x0000001003027812 */ /* 0x001fc600078e3cff */
[----:B------:R-:W-:Y:S04]  /*17650*/  STS.U16 [R3+0x1c80], R8 ;  /* 0x001c800803007388 */ /* 0x000fe80000000400 */
        /* <DEDUP_REMOVED lines=16> */
[----:B----4-:R-:W-:Y:S04]  /*17760*/  STS.U16 [R3+0x3000], R54 ;  /* 0x0030003603007388 */ /* 0x010fe80000000400 */
[----:B---3--:R-:W-:Y:S04]  /*17770*/  STS.U16 [R3+0x3040], R53 ;  /* 0x0030403503007388 */ /* 0x008fe80000000400 */
[----:B------:R-:W-:Y:S04]  /*17780*/  STS.U16 [R3+0x3080], R52 ;  /* 0x0030803403007388 */ /* 0x000fe80000000400 */
        /* <DEDUP_REMOVED lines=8> */
[----:B------:R-:W-:Y:S01]  /*17810*/  STS.U16 [R2+0x100], R12 ;  /* 0x0001000c02007388 */ /* 0x000fe20000000400 */
[----:B------:R-:W-:Y:S02]  /*17820*/  STS.U16 [R2+0x140], R32 ;  /* 0x0001402002007388 */ /* 0x000fe40000000400 */
[----:B------:R-:W-:Y:S01]  /*17830*/  STS.U16 [R2+0x180], R33 ;  /* 0x0001802102007388 */ /* 0x000fe20000000400 */
        /* <DEDUP_REMOVED lines=9> */
[----:B--2---:R0:W-:Y:S04]  /*178d0*/  STS.U16 [R2+0xd40], R0 ;  /* 0x000d400002007388 */ /* 0x0041e80000000400 */
[----:B0-----:R-:W2:Y:S01]  /*178e0*/  LDL.LU R0, [R1+0x23c] ;  /* 0x00023c0001007983 */ /* 0x001ea20000300800 */
[----:B------:R-:W3:Y:S02]  /*178f0*/  LDL.LU R39, [R1+0x234] ;  /* 0x0002340001277983 */ /* 0x000ee40000300800 */
[----:B------:R-:W4:Y:S02]  /*17900*/  LDL.LU R40, [R1+0x22c] ;  /* 0x00022c0001287983 */ /* 0x000f240000300800 */
[----:B------:R-:W3:Y:S01]  /*17910*/  LDL.LU R41, [R1+0x1e0] ;  /* 0x0001e00001297983 */ /* 0x000ee20000300800 */
[----:B------:R-:W3:Y:S01]  /*17920*/  LDL.LU R42, [R1+0x1bc] ;  /* 0x0001bc00012a7983 */ /* 0x000ee20000300800 */
[----:B------:R-:W3:Y:S02]  /*17930*/  LDL.LU R51, [R1+0x1b8] ;  /* 0x0001b80001337983 */ /* 0x000ee40000300800 */
[----:B------:R-:W3:Y:S02]  /*17940*/  LDL.LU R52, [R1+0x1b4] ;  /* 0x0001b40001347983 */ /* 0x000ee40000300800 */
[----:B------:R-:W3:Y:S01]  /*17950*/  LDL.LU R53, [R1+0x180] ;  /* 0x0001800001357983 */ /* 0x000ee20000300800 */
[----:B------:R-:W3:Y:S01]  /*17960*/  LDL.LU R54, [R1+0x17c] ;  /* 0x00017c0001367983 */ /* 0x000ee20000300800 */
[----:B------:R-:W3:Y:S02]  /*17970*/  LDL.LU R29, [R1+0x178] ;  /* 0x00017800011d7983 */ /* 0x000ee40000300800 */
[----:B------:R-:W3:Y:S02]  /*17980*/  LDL.LU R31, [R1+0x174] ;  /* 0x00017400011f7983 */ /* 0x000ee40000300800 */
[----:B------:R-:W3:Y:S01]  /*17990*/  LDL.LU R4, [R1+0x150] ;  /* 0x0001500001047983 */ /* 0x000ee20000300800 */
        /* <DEDUP_REMOVED lines=19> */
[----:B--2---:R0:W-:Y:S04]  /*17ad0*/  STS.U16 [R2+0xd00], R0 ;  /* 0x000d000002007388 */ /* 0x0041e80000000400 */
[----:B0-----:R-:W2:Y:S01]  /*17ae0*/  LDL.LU R0, [R1+0x1eec] ;  /* 0x001eec0001007983 */ /* 0x001ea20000300800 */
[----:B---3--:R-:W-:Y:S02]  /*17af0*/  STS.U16 [R2+0xdc0], R39 ;  /* 0x000dc02702007388 */ /* 0x008fe40000000400 */
[----:B----4-:R-:W-:Y:S01]  /*17b00*/  STS.U16 [R2+0xd80], R40 ;  /* 0x000d802802007388 */ /* 0x010fe20000000400 */
[----:B------:R-:W-:Y:S04]  /*17b10*/  STS.U16 [R2+0x1100], R41 ;  /* 0x0011002902007388 */ /* 0x000fe80000000400 */
[----:B------:R-:W-:Y:S01]  /*17b20*/  STS.U16 [R2+0x1140], R42 ;  /* 0x0011402a02007388 */ /* 0x000fe20000000400 */
[----:B------:R-:W-:Y:S02]  /*17b30*/  STS.U16 [R2+0x1180], R51 ;  /* 0x0011803302007388 */ /* 0x000fe40000000400 */
[----:B------:R-:W-:Y:S02]  /*17b40*/  STS.U16 [R2+0x11c0], R52 ;  /* 0x0011c03402007388 */ /* 0x000fe40000000400 */
[----:B------:R-:W-:Y:S01]  /*17b50*/  STS.U16 [R2+0x1540], R53 ;  /* 0x0015403502007388 */ /* 0x000fe20000000400 */
        /* <DEDUP_REMOVED lines=12> */
[----:B------:R0:W-:Y:S01]  /*17c20*/  STS.U16 [R2+0x2140], R32 ;  /* 0x0021402002007388 */ /* 0x0001e20000000400 */
[----:B------:R1:W-:Y:S02]  /*17c30*/  STS.U16 [R2+0x2180], R33 ;  /* 0x0021802102007388 */ /* 0x0003e40000000400 */
[----:B------:R3:W-:Y:S02]  /*17c40*/  STS.U16 [R2+0x21c0], R34 ;  /* 0x0021c02202007388 */ /* 0x0007e40000000400 */
[----:B------:R4:W-:Y:S01]  /*17c50*/  STS.U16 [R2+0x2540], R43 ;  /* 0x0025402b02007388 */ /* 0x0009e20000000400 */
[----:B------:R4:W-:Y:S01]  /*17c60*/  STS.U16 [R2+0x2500], R44 ;  /* 0x0025002c02007388 */ /* 0x0009e20000000400 */
[----:B------:R4:W-:Y:S03]  /*17c70*/  STS.U16 [R2+0x25c0], R45 ;  /* 0x0025c02d02007388 */ /* 0x0009e60000000400 */
[----:B0-----:R-:W2:Y:S01]  /*17c80*/  LDL.LU R32, [R1+0x330] ;  /* 0x0003300001207983 */ /* 0x001ea20000300800 */
[----:B-1----:R-:W2:Y:S02]  /*17c90*/  LDL.LU R33, [R1+0x32c] ;  /* 0x00032c0001217983 */ /* 0x002ea40000300800 */
[----:B---3--:R-:W3:Y:S02]  /*17ca0*/  LDL.LU R34, [R1+0x328] ;  /* 0x0003280001227983 */ /* 0x008ee40000300800 */
[----:B----4-:R-:W4:Y:S01]  /*17cb0*/  LDL.LU R43, [R1+0x324] ;  /* 0x00032400012b7983 */ /* 0x010f220000300800 */
[----:B------:R-:W3:Y:S04]  /*17cc0*/  LDL.LU R44, [R1+0x2f0] ;  /* 0x0002f000012c7983 */ /* 0x000ee80000300800 */
[----:B------:R0:W-:Y:S01]  /*17cd0*/  STS.U16 [R2+0x2580], R46 ;  /* 0x0025802e02007388 */ /* 0x0001e20000000400 */
[----:B------:R-:W3:Y:S02]  /*17ce0*/  LDL.LU R45, [R1+0x2ac] ;  /* 0x0002ac00012d7983 */ /* 0x000ee40000300800 */
[----:B------:R1:W-:Y:S02]  /*17cf0*/  STS.U16 [R2+0x2900], R55 ;  /* 0x0029003702007388 */ /* 0x0003e40000000400 */
[----:B------:R1:W-:Y:S01]  /*17d00*/  STS.U16 [R2+0x2940], R56 ;  /* 0x0029403802007388 */ /* 0x0003e20000000400 */
[----:B------:R1:W-:Y:S01]  /*17d10*/  STS.U16 [R2+0x2980], R57 ;  /* 0x0029803902007388 */ /* 0x0003e20000000400 */
[----:B------:R1:W-:Y:S03]  /*17d20*/  STS.U16 [R2+0x29c0], R58 ;  /* 0x0029c03a02007388 */ /* 0x0003e60000000400 */
[----:B0-----:R-:W3:Y:S01]  /*17d30*/  LDL.LU R46, [R1+0x2a8] ;  /* 0x0002a800012e7983 */ /* 0x001ee20000300800 */
[----:B-1----:R-:W3:Y:S03]  /*17d40*/  LDL.LU R55, [R1+0x2a4] ;  /* 0x0002a40001377983 */ /* 0x002ee60000300800 */
[----:B------:R-:W3:Y:S04]  /*17d50*/  LDL.LU R56, [R1+0x270] ;  /* 0x0002700001387983 */ /* 0x000ee80000300800 */
[----:B------:R-:W4:Y:S01]  /*17d60*/  LDL.LU R57, [R1+0x26c] ;  /* 0x00026c0001397983 */ /* 0x000f220000300800 */
[----:B------:R-:W4:Y:S03]  /*17d70*/  LDL.LU R58, [R1+0x268] ;  /* 0x00026800013a7983 */ /* 0x000f260000300800 */
[----:B--2---:R0:W-:Y:S04]  /*17d80*/  STS.U16 [R2+0x2d40], R0 ;  /* 0x002d400002007388 */ /* 0x0041e80000000400 */
[----:B0-----:R-:W2:Y:S01]  /*17d90*/  LDL.LU R0, [R1+0x264] ;  /* 0x0002640001007983 */ /* 0x001ea20000300800 */
[----:B------:R-:W-:Y:S02]  /*17da0*/  STS.U16 [R2+0x2d00], R61 ;  /* 0x002d003d02007388 */ /* 0x000fe40000000400 */
[----:B------:R-:W-:Y:S02]  /*17db0*/  STS.U16 [R2+0x2dc0], R60 ;  /* 0x002dc03c02007388 */ /* 0x000fe40000000400 */
[----:B------:R-:W-:Y:S01]  /*17dc0*/  STS.U16 [R2+0x2d80], R59 ;  /* 0x002d803b02007388 */ /* 0x000fe20000000400 */
[----:B------:R-:W-:Y:S01]  /*17dd0*/  STS.U16 [R2+0x3100], R50 ;  /* 0x0031003202007388 */ /* 0x000fe20000000400 */
[----:B------:R-:W-:Y:S02]  /*17de0*/  STS.U16 [R2+0x3140], R49 ;  /* 0x0031403102007388 */ /* 0x000fe40000000400 */
[----:B------:R-:W-:Y:S02]  /*17df0*/  STS.U16 [R2+0x3180], R48 ;  /* 0x0031803002007388 */ /* 0x000fe40000000400 */
[----:B------:R-:W-:Y:S01]  /*17e00*/  STS.U16 [R2+0x31c0], R47 ;  /* 0x0031c02f02007388 */ /* 0x000fe20000000400 */
[----:B------:R-:W-:Y:S04]  /*17e10*/  STS.U16 [R2+0x3540], R38 ;  /* 0x0035402602007388 */ /* 0x000fe80000000400 */
[----:B------:R-:W2:Y:S01]  /*17e20*/  LDL.LU R39, [R1+0x224] ;  /* 0x0002240001277983 */ /* 0x000ea20000300800 */
[----:B------:R-:W-:Y:S02]  /*17e30*/  STS.U16 [R2+0x3500], R37 ;  /* 0x0035002502007388 */ /* 0x000fe40000000400 */
[----:B------:R-:W2:Y:S02]  /*17e40*/  LDL.LU R40, [R1+0x21c] ;  /* 0x00021c0001287983 */ /* 0x000ea40000300800 */
[----:B------:R-:W-:Y:S02]  /*17e50*/  STS.U16 [R2+0x35c0], R36 ;  /* 0x0035c02402007388 */ /* 0x000fe40000000400 */
[C---:B------:R-:W-:Y:S01]  /*17e60*/  IMAD.SHL.U32 R51, R30.reuse, 0x2, RZ ;  /* 0x000000021e337824 */ /* 0x040fe200078e00ff */
[----:B------:R-:W2:Y:S04]  /*17e70*/  LDL.LU R41, [R1+0x214] ;  /* 0x0002140001297983 */ /* 0x000ea80000300800 */
[----:B------:R-:W-:Y:S01]  /*17e80*/  STS.U16 [R2+0x3580], R35 ;  /* 0x0035802302007388 */ /* 0x000fe20000000400 */
[----:B------:R-:W2:Y:S02]  /*17e90*/  LDL.LU R42, [R1+0x20c] ;  /* 0x00020c00012a7983 */ /* 0x000ea40000300800 */
[----:B------:R-:W-:Y:S02]  /*17ea0*/  STS.U16 [R2+0x3900], R20 ;  /* 0x0039001402007388 */ /* 0x000fe40000000400 */
[----:B------:R-:W2:Y:S01]  /*17eb0*/  LDL.LU R4, [R1+0x1b0] ;  /* 0x0001b00001047983 */ /* 0x000ea20000300800 */
[----:B------:R-:W-:Y:S04]  /*17ec0*/  STS.U16 [R2+0x3940], R19 ;  /* 0x0039401302007388 */ /* 0x000fe80000000400 */
[----:B------:R-:W2:Y:S01]  /*17ed0*/  LDL.LU R5, [R1+0x19c] ;  /* 0x00019c0001057983 */ /* 0x000ea20000300800 */
[----:B------:R-:W-:Y:S02]  /*17ee0*/  STS.U16 [R2+0x3980], R18 ;  /* 0x0039801202007388 */ /* 0x000fe40000000400 */
[----:B------:R-:W2:Y:S02]  /*17ef0*/  LDL.LU R6, [R1+0x198] ;  /* 0x0001980001067983 */ /* 0x000ea40000300800 */
[----:B------:R-:W-:Y:S01]  /*17f00*/  STS.U16 [R2+0x39c0], R17 ;  /* 0x0039c01102007388 */ /* 0x000fe20000000400 */
[----:B------:R-:W-:Y:S01]  /*17f10*/  LOP3.LUT R51, R51, 0x20, RZ, 0x3c, !PT ;  /* 0x0000002033337812 */ /* 0x000fe200078e3cff */
        /* <DEDUP_REMOVED lines=9> */
[----:B------:R0:W-:Y:S01]  /*17fb0*/  STS.U16 [R51+0x200], R32 ;  /* 0x0002002033007388 */ /* 0x0001e20000000400 */
[----:B------:R-:W2:Y:S04]  /*17fc0*/  LDL.LU R12, [R1+0x100] ;  /* 0x00010000010c7983 */ /* 0x000ea80000300800 */
[----:B------:R1:W-:Y:S01]  /*17fd0*/  STS.U16 [R51+0x240], R33 ;  /* 0x0002402133007388 */ /* 0x0003e20000000400 */
[----:B---3--:R3:W-:Y:S02]  /*17fe0*/  STS.U16 [R51+0x280], R34 ;  /* 0x0002802233007388 */ /* 0x0087e40000000400 */
[----:B----4-:R4:W-:Y:S02]  /*17ff0*/  STS.U16 [R51+0x2c0], R43 ;  /* 0x0002c02b33007388 */ /* 0x0109e40000000400 */
[----:B------:R4:W-:Y:S01]  /*18000*/  STS.U16 [R51+0x640], R44 ;  /* 0x0006402c33007388 */ /* 0x0009e20000000400 */
[----:B------:R4:W-:Y:S04]  /*18010*/  STS.U16 [R51+0x600], R45 ;  /* 0x0006002d33007388 */ /* 0x0009e80000000400 */
[----:B0-----:R-:W2:Y:S01]  /*18020*/  LDL.LU R32, [R1+0xfc] ;  /* 0x0000fc0001207983 */ /* 0x001ea20000300800 */
[----:B-1----:R-:W2:Y:S02]  /*18030*/  LDL.LU R33, [R1+0xf8] ;  /* 0x0000f80001217983 */ /* 0x002ea40000300800 */
[----:B---3--:R-:W3:Y:S01]  /*18040*/  LDL.LU R34, [R1+0xf4] ;  /* 0x0000f40001227983 */ /* 0x008ee20000300800 */
[----:B----4-:R-:W4:Y:S01]  /*18050*/  LDL.LU R43, [R1+0xd0] ;  /* 0x0000d000012b7983 */ /* 0x010f220000300800 */
[----:B------:R-:W3:Y:S02]  /*18060*/  LDL.LU R44, [R1+0xcc] ;  /* 0x0000cc00012c7983 */ /* 0x000ee40000300800 */
[----:B------:R0:W-:Y:S02]  /*18070*/  STS.U16 [R51+0x6c0], R46 ;  /* 0x0006c02e33007388 */ /* 0x0001e40000000400 */
[----:B------:R-:W3:Y:S01]  /*18080*/  LDL.LU R45, [R1+0xc8] ;  /* 0x0000c800012d7983 */ /* 0x000ee20000300800 */
[----:B------:R1:W-:Y:S01]  /*18090*/  STS.U16 [R51+0x680], R55 ;  /* 0x0006803733007388 */ /* 0x0003e20000000400 */
[----:B------:R1:W-:Y:S02]  /*180a0*/  STS.U16 [R51+0xa00], R56 ;  /* 0x000a003833007388 */ /* 0x0003e40000000400 */
[----:B------:R1:W-:Y:S02]  /*180b0*/  STS.U16 [R51+0xa40], R57 ;  /* 0x000a403933007388 */ /* 0x0003e40000000400 */
[----:B------:R1:W-:Y:S01]  /*180c0*/  STS.U16 [R51+0xa80], R58 ;  /* 0x000a803a33007388 */ /* 0x0003e20000000400 */
[----:B0-----:R-:W4:Y:S01]  /*180d0*/  LDL.LU R46, [R1+0xc4] ;  /* 0x0000c400012e7983 */ /* 0x001f220000300800 */
[----:B-1----:R-:W4:Y:S02]  /*180e0*/  LDL.LU R55, [R1+0xa0] ;  /* 0x0000a00001377983 */ /* 0x002f240000300800 */
[----:B------:R-:W4:Y:S01]  /*180f0*/  LDL.LU R56, [R1+0x8c] ;  /* 0x00008c0001387983 */ /* 0x000f220000300800 */
[----:B------:R-:W4:Y:S01]  /*18100*/  LDL.LU R57, [R1+0x88] ;  /* 0x0000880001397983 */ /* 0x000f220000300800 */
[----:B------:R-:W4:Y:S03]  /*18110*/  LDL.LU R58, [R1+0x84] ;  /* 0x00008400013a7983 */ /* 0x000f260000300800 */
[----:B--2---:R0:W-:Y:S04]  /*18120*/  STS.U16 [R51+0xac0], R0 ;  /* 0x000ac00033007388 */ /* 0x0041e80000000400 */
[----:B0-----:R-:W2:Y:S01]  /*18130*/  LDL.LU R0, [R1+0x50] ;  /* 0x0000500001007983 */ /* 0x001ea20000300800 */
[----:B------:R-:W2:Y:S02]  /*18140*/  LDL.LU R52, [R1+0x4c] ;  /* 0x00004c0001347983 */ /* 0x000ea40000300800 */
[----:B------:R-:W2:Y:S02]  /*18150*/  LDL.LU R53, [R1+0x48] ;  /* 0x0000480001357983 */ /* 0x000ea40000300800 */
[----:B------:R-:W2:Y:S01]  /*18160*/  LDL.LU R54, [R1+0x44] ;  /* 0x0000440001367983 */ /* 0x000ea20000300800 */
[----:B------:R-:W2:Y:S01]  /*18170*/  LDL.LU R29, [R1+0x20] ;  /* 0x00002000011d7983 */ /* 0x000ea20000300800 */
[----:B------:R-:W2:Y:S02]  /*18180*/  LDL.LU R31, [R1+0x1c] ;  /* 0x00001c00011f7983 */ /* 0x000ea40000300800 */
[----:B------:R-:W2:Y:S01]  /*18190*/  LDL.LU R2, [R1+0x18] ;  /* 0x0000180001027983 */ /* 0x000ea20000300800 */
[----:B------:R0:W-:Y:S01]  /*181a0*/  STS.U16 [R51+0xe40], R39 ;  /* 0x000e402733007388 */ /* 0x0001e20000000400 */
[----:B------:R1:W-:Y:S02]  /*181b0*/  STS.U16 [R51+0xe00], R40 ;  /* 0x000e002833007388 */ /* 0x0003e40000000400 */
[----:B------:R1:W-:Y:S02]  /*181c0*/  STS.U16 [R51+0xec0], R41 ;  /* 0x000ec02933007388 */ /* 0x0003e40000000400 */
[----:B------:R1:W-:Y:S01]  /*181d0*/  STS.U16 [R51+0xe80], R42 ;  /* 0x000e802a33007388 */ /* 0x0003e20000000400 */
[----:B------:R1:W-:Y:S01]  /*181e0*/  STS.U16 [R51+0x1200], R4 ;  /* 0x0012000433007388 */ /* 0x0003e20000000400 */
[----:B------:R1:W-:Y:S03]  /*181f0*/  STS.U16 [R51+0x1240], R5 ;  /* 0x0012400533007388 */ /* 0x0003e60000000400 */
[----:B0-----:R-:W2:Y:S01]  /*18200*/  LDL.LU R39, [R1+0x1ee8] ;  /* 0x001ee80001277983 */ /* 0x001ea20000300800 */
[----:B-1----:R-:W2:Y:S03]  /*18210*/  LDL.LU R40, [R1+0x1ee4] ;  /* 0x001ee40001287983 */ /* 0x002ea60000300800 */
[----:B------:R-:W2:Y:S01]  /*18220*/  LDL.LU R41, [R1+0x1ee0] ;  /* 0x001ee00001297983 */ /* 0x000ea20000300800 */
[----:B------:R-:W2:Y:S03]  /*18230*/  LDL.LU R42, [R1+0x1edc] ;  /* 0x001edc00012a7983 */ /* 0x000ea60000300800 */
[----:B------:R-:W2:Y:S01]  /*18240*/  LDL.LU R4, [R1+0x1ed8] ;  /* 0x001ed80001047983 */ /* 0x000ea20000300800 */
[----:B------:R-:W2:Y:S03]  /*18250*/  LDL.LU R5, [R1+0x1ed4] ;  /* 0x001ed40001057983 */ /* 0x000ea60000300800 */
        /* <DEDUP_REMOVED lines=15> */
[----:B---3--:R3:W-:Y:S01]  /*18350*/  STS.U16 [R51+0x1ac0], R34 ;  /* 0x001ac02233007388 */ /* 0x0087e20000000400 */
[----:B----4-:R4:W-:Y:S01]  /*18360*/  STS.U16 [R51+0x1e40], R43 ;  /* 0x001e402b33007388 */ /* 0x0109e20000000400 */
[----:B------:R4:W-:Y:S03]  /*18370*/  STS.U16 [R51+0x1e00], R44 ;  /* 0x001e002c33007388 */ /* 0x0009e60000000400 */
[----:B0-----:R-:W2:Y:S01]  /*18380*/  LDL.LU R12, [R1+0x1eb8] ;  /* 0x001eb800010c7983 */ /* 0x001ea20000300800 */
[----:B-1----:R-:W2:Y:S02]  /*18390*/  LDL.LU R32, [R1+0x1eb4] ;  /* 0x001eb40001207983 */ /* 0x002ea40000300800 */
[----:B------:R-:W2:Y:S02]  /*183a0*/  LDL.LU R33, [R1+0x1eb0] ;  /* 0x001eb00001217983 */ /* 0x000ea40000300800 */
[----:B---3--:R-:W3:Y:S01]  /*183b0*/  LDL.LU R34, [R1+0x1eac] ;  /* 0x001eac0001227983 */ /* 0x008ee20000300800 */
[----:B----4-:R-:W4:Y:S01]  /*183c0*/  LDL.LU R43, [R1+0x1ea8] ;  /* 0x001ea800012b7983 */ /* 0x010f220000300800 */
[----:B------:R-:W3:Y:S03]  /*183d0*/  LDL.LU R44, [R1+0x1ea4] ;  /* 0x001ea400012c7983 */ /* 0x000ee60000300800 */
[----:B------:R0:W-:Y:S01]  /*183e0*/  STS.U16 [R51+0x1ec0], R45 ;  /* 0x001ec02d33007388 */ /* 0x0001e20000000400 */
[----:B------:R1:W-:Y:S02]  /*183f0*/  STS.U16 [R51+0x1e80], R46 ;  /* 0x001e802e33007388 */ /* 0x0003e40000000400 */
[----:B------:R1:W-:Y:S02]  /*18400*/  STS.U16 [R51+0x2200], R55 ;  /* 0x0022003733007388 */ /* 0x0003e40000000400 */
[----:B------:R1:W-:Y:S01]  /*18410*/  STS.U16 [R51+0x2240], R56 ;  /* 0x0022403833007388 */ /* 0x0003e20000000400 */
[----:B------:R1:W-:Y:S01]  /*18420*/  STS.U16 [R51+0x2280], R57 ;  /* 0x0022803933007388 */ /* 0x0003e20000000400 */
[----:B------:R1:W-:Y:S03]  /*18430*/  STS.U16 [R51+0x22c0], R58 ;  /* 0x0022c03a33007388 */ /* 0x0003e60000000400 */
[----:B0-----:R-:W3:Y:S01]  /*18440*/  LDL.LU R45, [R1+0x1ea0] ;  /* 0x001ea000012d7983 */ /* 0x001ee20000300800 */
[----:B-1----:R-:W3:Y:S03]  /*18450*/  LDL.LU R46, [R1+0x1e9c] ;  /* 0x001e9c00012e7983 */ /* 0x002ee60000300800 */
[----:B------:R-:W3:Y:S01]  /*18460*/  LDL.LU R55, [R1+0x1e98] ;  /* 0x001e980001377983 */ /* 0x000ee20000300800 */
[----:B------:R-:W3:Y:S03]  /*18470*/  LDL.LU R56, [R1+0x1e94] ;  /* 0x001e940001387983 */ /* 0x000ee60000300800 */
[----:B------:R-:W3:Y:S01]  /*18480*/  LDL.LU R57, [R1+0x1e90] ;  /* 0x001e900001397983 */ /* 0x000ee20000300800 */
[----:B------:R-:W3:Y:S03]  /*18490*/  LDL.LU R58, [R1+0x1e8c] ;  /* 0x001e8c00013a7983 */ /* 0x000ee60000300800 */
[----:B--2---:R0:W-:Y:S04]  /*184a0*/  STS.U16 [R51+0x2640], R0 ;  /* 0x0026400033007388 */ /* 0x0041e80000000400 */
[----:B0-----:R-:W2:Y:S01]  /*184b0*/  LDL.LU R0, [R1+0x1e88] ;  /* 0x001e880001007983 */ /* 0x001ea20000300800 */
[----:B------:R0:W-:Y:S02]  /*184c0*/  STS.U16 [R51+0x2600], R52 ;  /* 0x0026003433007388 */ /* 0x0001e40000000400 */
[----:B------:R1:W-:Y:S02]  /*184d0*/  STS.U16 [R51+0x26c0], R53 ;  /* 0x0026c03533007388 */ /* 0x0003e40000000400 */
[----:B------:R1:W-:Y:S01]  /*184e0*/  STS.U16 [R51+0x2680], R54 ;  /* 0x0026803633007388 */ /* 0x0003e20000000400 */
[----:B------:R1:W-:Y:S01]  /*184f0*/  STS.U16 [R51+0x2a00], R29 ;  /* 0x002a001d33007388 */ /* 0x0003e20000000400 */
[----:B------:R-:W-:Y:S02]  /*18500*/  STS.U16 [R51+0x2a40], R31 ;  /* 0x002a401f33007388 */ /* 0x000fe40000000400 */
[----:B------:R-:W-:Y:S01]  /*18510*/  STS.U16 [R51+0x2a80], R2 ;  /* 0x002a800233007388 */ /* 0x000fe20000000400 */
[----:B0-----:R-:W3:Y:S01]  /*18520*/  LDL.LU R52, [R1+0x320] ;  /* 0x0003200001347983 */ /* 0x001ee20000300800 */
[----:B-1----:R-:W4:Y:S03]  /*18530*/  LDL.LU R53, [R1+0x31c] ;  /* 0x00031c0001357983 */ /* 0x002f260000300800 */
[----:B------:R-:W4:Y:S01]  /*18540*/  LDL.LU R54, [R1+0x318] ;  /* 0x0003180001367983 */ /* 0x000f220000300800 */
[----:B------:R-:W4:Y:S03]  /*18550*/  LDL.LU R29, [R1+0x314] ;  /* 0x00031400011d7983 */ /* 0x000f260000300800 */
[----:B--2---:R0:W-:Y:S04]  /*18560*/  STS.U16 [R51+0x2ac0], R0 ;  /* 0x002ac00033007388 */ /* 0x0041e80000000400 */
[----:B0-----:R-:W2:Y:S01]  /*18570*/  LDL.LU R0, [R1+0x2a0] ;  /* 0x0002a00001007983 */ /* 0x001ea20000300800 */
[----:B---3--:R-:W-:Y:S02]  /*18580*/  STS.U16 [R51+0x2e40], R58 ;  /* 0x002e403a33007388 */ /* 0x008fe40000000400 */
[----:B------:R-:W-:Y:S02]  /*18590*/  STS.U16 [R51+0x2e00], R57 ;  /* 0x002e003933007388 */ /* 0x000fe40000000400 */
[----:B------:R-:W-:Y:S01]  /*185a0*/  STS.U16 [R51+0x2ec0], R56 ;  /* 0x002ec03833007388 */ /* 0x000fe20000000400 */
[----:B------:R-:W-:Y:S01]  /*185b0*/  STS.U16 [R51+0x2e80], R55 ;  /* 0x002e803733007388 */ /* 0x000fe20000000400 */
[----:B------:R-:W-:Y:S02]  /*185c0*/  STS.U16 [R51+0x3200], R46 ;  /* 0x0032002e33007388 */ /* 0x000fe40000000400 */
[----:B------:R-:W-:Y:S02]  /*185d0*/  STS.U16 [R51+0x3240], R45 ;  /* 0x0032402d33007388 */ /* 0x000fe40000000400 */
[----:B------:R-:W-:Y:S01]  /*185e0*/  STS.U16 [R51+0x3280], R44 ;  /* 0x0032802c33007388 */ /* 0x000fe20000000400 */
[----:B----4-:R-:W-:Y:S01]  /*185f0*/  STS.U16 [R51+0x32c0], R43 ;  /* 0x0032c02b33007388 */ /* 0x010fe20000000400 */
[----:B------:R-:W-:Y:S02]  /*18600*/  STS.U16 [R51+0x3640], R34 ;  /* 0x0036402233007388 */ /* 0x000fe40000000400 */
[----:B------:R-:W-:Y:S02]  /*18610*/  STS.U16 [R51+0x3600], R33 ;  /* 0x0036002133007388 */ /* 0x000fe40000000400 */
[----:B------:R-:W-:Y:S01]  /*18620*/  STS.U16 [R51+0x36c0], R32 ;  /* 0x0036c02033007388 */ /* 0x000fe20000000400 */
[----:B------:R-:W-:Y:S01]  /*18630*/  STS.U16 [R51+0x3680], R12 ;  /* 0x0036800c33007388 */ /* 0x000fe20000000400 */
[----:B------:R-:W-:-:S02]  /*18640*/  IMAD.SHL.U32 R30, R30, 0x2, RZ ;  /* 0x000000021e1e7824 */ /* 0x000fc400078e00ff */
[----:B------:R-:W-:Y:S02]  /*18650*/  STS.U16 [R51+0x3a00], R11 ;  /* 0x003a000b33007388 */ /* 0x000fe40000000400 */
[----:B------:R-:W-:Y:S01]  /*18660*/  STS.U16 [R51+0x3a40], R10 ;  /* 0x003a400a33007388 */ /* 0x000fe20000000400 */
[----:B------:R-:W-:Y:S01]  /*18670*/  STS.U16 [R51+0x3a80], R9 ;  /* 0x003a800933007388 */ /* 0x000fe20000000400 */
[----:B------:R-:W-:Y:S02]  /*18680*/  STS.U16 [R51+0x3ac0], R8 ;  /* 0x003ac00833007388 */ /* 0x000fe40000000400 */
[----:B------:R-:W-:Y:S01]  /*18690*/  STS.U16 [R51+0x3e40], R7 ;  /* 0x003e400733007388 */ /* 0x000fe20000000400 */
[----:B------:R-:W-:Y:S01]  /*186a0*/  LOP3.LUT R30, R30, 0x30, RZ, 0x3c, !PT ;  /* 0x000000301e1e7812 */ /* 0x000fe200078e3cff */
[----:B------:R-:W3:Y:S04]  /*186b0*/  LDL.LU R31, [R1+0x298] ;  /* 0x00029800011f7983 */ /* 0x000ee80000300800 */
[----:B------:R-:W-:Y:S01]  /*186c0*/  STS.U16 [R51+0x3e00], R6 ;  /* 0x003e000633007388 */ /* 0x000fe20000000400 */
[----:B------:R-:W4:Y:S02]  /*186d0*/  LDL.LU R2, [R1+0x294] ;  /* 0x0002940001027983 */ /* 0x000f240000300800 */
[----:B------:R0:W-:Y:S02]  /*186e0*/  STS.U16 [R51+0x3ec0], R5 ;  /* 0x003ec00533007388 */ /* 0x0001e40000000400 */
[----:B------:R1:W-:Y:S01]  /*186f0*/  STS.U16 [R51+0x3e80], R4 ;  /* 0x003e800433007388 */ /* 0x0003e20000000400 */
[----:B------:R1:W-:Y:S01]  /*18700*/  STS.U16 [R30+0x300], R52 ;  /* 0x000300341e007388 */ /* 0x0003e20000000400 */
[----:B------:R1:W-:Y:S02]  /*18710*/  STS.U16 [R30+0x340], R53 ;  /* 0x000340351e007388 */ /* 0x0003e40000000400 */
[----:B------:R1:W-:Y:S02]  /*18720*/  STS.U16 [R30+0x380], R54 ;  /* 0x000380361e007388 */ /* 0x0003e40000000400 */
[----:B------:R1:W-:Y:S01]  /*18730*/  STS.U16 [R30+0x3c0], R29 ;  /* 0x0003c01d1e007388 */ /* 0x0003e20000000400 */
[----:B0-----:R-:W3:Y:S01]  /*18740*/  LDL R5, [R1+0x1354] ;  /* 0x0013540001057983 */ /* 0x001ee20000100800 */
[----:B-1----:R-:W3:Y:S02]  /*18750*/  LDL.LU R51, [R1+0x1e84] ;  /* 0x001e840001337983 */ /* 0x002ee40000300800 */
[----:B------:R-:W3:Y:S01]  /*18760*/  LDL R4, [R1+0x134c] ;  /* 0x00134c0001047983 */ /* 0x000ee20000100800 */
[----:B------:R-:W3:Y:S04]  /*18770*/  LDL.LU R52, [R1+0x1e80] ;  /* 0x001e800001347983 */ /* 0x000ee80000300800 */
[----:B------:R-:W3:Y:S01]  /*18780*/  LDL.LU R53, [R1+0x1e7c] ;  /* 0x001e7c0001357983 */ /* 0x000ee20000300800 */
[----:B------:R-:W3:Y:S02]  /*18790*/  LDL.LU R54, [R1+0x1e78] ;  /* 0x001e780001367983 */ /* 0x000ee40000300800 */
[----:B------:R-:W3:Y:S01]  /*187a0*/  LDL.LU R29, [R1+0x1e74] ;  /* 0x001e7400011d7983 */ /* 0x000ee20000300800 */
[----:B--2---:R0:W-:Y:S04]  /*187b0*/  STS.U16 [R30+0x740], R0 ;  /* 0x000740001e007388 */ /* 0x0041e80000000400 */
[----:B0-----:R-:W2:Y:S04]  /*187c0*/  LDL.LU R0, [R1+0x1e70] ;  /* 0x001e700001007983 */ /* 0x001ea80000300800 */
[----:B--2---:R0:W-:Y:S04]  /*187d0*/  STS.U16 [R30+0x700], R0 ;  /* 0x000700001e007388 */ /* 0x0041e80000000400 */
[----:B0-----:R-:W2:Y:S01]  /*187e0*/  LDL.LU R0, [R1+0x1e6c] ;  /* 0x001e6c0001007983 */ /* 0x001ea20000300800 */
[----:B---3--:R-:W-:-:S04]  /*187f0*/  @!P1 LOP3.LUT R5, R5, R4, RZ, 0x3c, !PT ;  /* 0x0000000405059212 */ /* 0x008fc800078e3cff */
[C---:B------:R-:W-:Y:S01]  /*18800*/  @!P1 LOP3.LUT R4, R5.reuse, R4, RZ, 0x3c, !PT ;  /* 0x0000000405049212 */ /* 0x040fe200078e3cff */
[----:B------:R0:W-:Y:S03]  /*18810*/  STS.U16 [R30+0x7c0], R31 ;  /* 0x0007c01f1e007388 */ /* 0x0001e60000000400 */
[----:B------:R-:W-:Y:S01]  /*18820*/  @!P1 LOP3.LUT R5, R5, R4, RZ, 0x3c, !PT ;  /* 0x0000000405059212 */ /* 0x000fe200078e3cff */
[----:B----4-:R1:W-:Y:S04]  /*18830*/  STS.U16 [R30+0x780], R2 ;  /* 0x000780021e007388 */ /* 0x0103e80000000400 */
[----:B0-----:R-:W3:Y:S04]  /*18840*/  LDL.LU R31, [R1+0x1e68] ;  /* 0x001e6800011f7983 */ /* 0x001ee80000300800 */
[----:B-1----:R-:W4:Y:S01]  /*18850*/  LDL.LU R30, [R1+0x1e64] ;  /* 0x001e6400011e7983 */ /* 0x002f220000300800 */
[----:B------:R-:W3:Y:S01]  /*18860*/  LDL.LU R2, [R1+0x1e60] ;  /* 0x001e600001027983 */ /* 0x000ee20000300800 */
[----:B--2---:R-:W-:-:S06]  /*18870*/  PRMT R0, RZ, 0x7610, R0 ;  /* 0x00007610ff007816 */ /* 0x004fcc0000000000 */
[----:B------:R0:W2:Y:S04]  /*18880*/  @!P1 LDG.E.U16 R0, [R4.64] ;  /* 0x0000000404009981 */ /* 0x0000a8000c1e1500 */
[----:B0-----:R-:W2:Y:S04]  /*18890*/  LDL R4, [R1+0x1344] ;  /* 0x0013440001047983 */ /* 0x001ea80000100800 */
[----:B------:R-:W2:Y:S01]  /*188a0*/  LDL R5, [R1+0x1350] ;  /* 0x0013500001057983 */ /* 0x000ea20000100800 */
[----:B---3--:R-:W-:Y:S02]  /*188b0*/  PRMT R2, RZ, 0x7610, R2 ;  /* 0x00007610ff027816 */ /* 0x008fe40000000002 */
[----:B--2---:R-:W-:-:S04]  /*188c0*/  @!P0 LOP3.LUT R5, R5, R4, RZ, 0x3c, !PT ;  /* 0x0000000405058212 */ /* 0x004fc800078e3cff */
[----:B------:R-:W-:-:S04]  /*188d0*/  @!P0 LOP3.LUT R4, R5, R4, RZ, 0x3c, !PT ;  /* 0x0000000405048212 */ /* 0x000fc800078e3cff */
[----:B------:R-:W-:Y:S01]  /*188e0*/  @!P0 LOP3.LUT R5, R5, R4, RZ, 0x3c, !PT ;  /* 0x0000000405058212 */ /* 0x000fe200078e3cff */
[----:B------:R-:W-:Y:S04]  /*188f0*/  STL [R1+0x1d18], R0 ;  /* 0x001d180001007387 */ /* 0x000fe80000100800 */
[----:B------:R0:W2:Y:S04]  /*18900*/  @!P0 LDG.E.U16 R2, [R4.64] ;  /* 0x0000000404028981 */ /* 0x0000a8000c1e1500 */
[----:B0-----:R-:W3:Y:S04]  /*18910*/  LDL R4, [R1+0xa6c] ;  /* 0x000a6c0001047983 */ /* 0x001ee80000100800 */
[----:B------:R-:W3:Y:S01]  /*18920*/  LDL R5, [R1+0xa70] ;  /* 0x000a700001057983 */ /* 0x000ee20000100800 */
[----:B------:R-:W-:-:S02]  /*18930*/  PRMT R31, RZ, 0x7610, R31 ;  /* 0x00007610ff1f7816 */ /* 0x000fc4000000001f */
[----:B---3--:R-:W-:-:S04]  /*18940*/  @!P0 LOP3.LUT R5, R5, R4, RZ, 0x3c, !PT ;  /* 0x0000000405058212 */ /* 0x008fc800078e3cff */
[----:B------:R-:W-:-:S04]  /*18950*/  @!P0 LOP3.LUT R4, R5, R4, RZ, 0x3c, !PT ;  /* 0x0000000405048212 */ /* 0x000fc800078e3cff */
[----:B------:R-:W-:-:S05]  /*18960*/  @!P0 LOP3.LUT R5, R5, R4, RZ, 0x3c, !PT ;  /* 0x0000000405058212 */ /* 0x000fca00078e3cff */
[----:B------:R-:W3:Y:S04]  /*18970*/  @!P0 LDG.E.U16 R31, [R4.64] ;  /* 0x00000004041f8981 */ /* 0x000ee8000c1e1500 */
[----:B--2---:R-:W-:Y:S04]  /*18980*/  STL [R1+0x1d1c], R2 ;  /* 0x001d1c0201007387 */ /* 0x004fe80000100800 */
[----:B---3--:R0:W-:Y:S04]  /*18990*/  STL [R1+0x174], R31 ;  /* 0x0001741f01007387 */ /* 0x0081e80000100800 */
[----:B0-----:R-:W2:Y:S01]  /*189a0*/  LDL.LU R31, [R1+0x1e5c] ;  /* 0x001e5c00011f7983 */ /* 0x001ea20000300800 */
[----:B------:R-:W3:Y:S02]  /*189b0*/  LDL R4, [R1+0xa64] ;  /* 0x000a640001047983 */ /* 0x000ee40000100800 */
[----:B------:R-:W3:Y:S01]  /*189c0*/  LDL R5, [R1+0xa68] ;  /* 0x000a680001057983 */ /* 0x000ee20000100800 */
[----:B----4-:R-:W-:-:S02]  /*189d0*/  PRMT R30, RZ, 0x7610, R30 ;  /* 0x00007610ff1e7816 */ /* 0x010fc4000000001e */
[----:B---3--:R-:W-:-:S04]  /*189e0*/  @!P1 LOP3.LUT R5, R5, R4, RZ, 0x3c, !PT ;  /* 0x0000000405059212 */ /* 0x008fc800078e3cff */
[----:B------:R-:W-:-:S04]  /*189f0*/  @!P1 LOP3.LUT R4, R5, R4, RZ, 0x3c, !PT ;  /* 0x0000000405049212 */ /* 0x000fc800078e3cff */
[----:B------:R-:W-:-:S05]  /*18a00*/  @!P1 LOP3.LUT R5, R5, R4, RZ, 0x3c, !PT ;  /* 0x0000000405059212 */ /* 0x000fca00078e3cff */
[----:B------:R-:W3:Y:S04]  /*18a10*/  @!P1 LDG.E.U16 R30, [R4.64] ;  /* 0x00000004041e9981 */ /* 0x000ee8000c1e1500 */
[----:B---3--:R0:W-:Y:S04]  /*18a20*/  STL [R1+0x170], R30 ;  /* 0x0001701e01007387 */ /* 0x0081e80000100800 */
[----:B0-----:R-:W3:Y:S01]  /*18a30*/  LDL.LU R30, [R1+0x1e58] ;  /* 0x001e5800011e7983 */ /* 0x001ee20000300800 */
[----:B------:R-:W4:Y:S02]  /*18a40*/  LDL R4, [R1+0xa2c] ;  /* 0x000a2c0001047983 */ /* 0x000f240000100800 */
[----:B------:R-:W4:Y:S01]  /*18a50*/  LDL R5, [R1+0xa30] ;  /* 0x000a300001057983 */ /* 0x000f220000100800 */
[----:B--2---:R-:W-:-:S02]  /*18a60*/  PRMT R31, RZ, 0x7610, R31 ;  /* 0x00007610ff1f7816 */ /* 0x004fc4000000001f */
[----:B----4-:R-:W-:-:S04]  /*18a70*/  @!P0 LOP3.LUT R5, R5, R4, RZ, 0x3c, !PT ;  /* 0x0000000405058212 */ /* 0x010fc800078e3cff */
[----:B------:R-:W-:-:S04]  /*18a80*/  @!P0 LOP3.LUT R4, R5, R4, RZ, 0x3c, !PT ;  /* 0x0000000405048212 */ /* 0x000fc800078e3cff */
[----:B------:R-:W-:-:S05]  /*18a90*/  @!P0 LOP3.LUT R5, R5, R4, RZ, 0x3c, !PT ;  /* 0x0000000405058212 */ /* 0x000fca00078e3cff */
[----:B------:R-:W2:Y:S04]  /*18aa0*/  @!P0 LDG.E.U16 R31, [R4.64] ;  /* 0x00000004041f8981 */ /* 0x000ea8000c1e1500 */
[----:B--2---:R0:W-:Y:S04]  /*18ab0*/  STL [R1+0x16c], R31 ;  /* 0x00016c1f01007387 */ /* 0x0041e80000100800 */
[----:B0-----:R-:W2:Y:S01]  /*18ac0*/  LDL.LU R31, [R1+0x1e54] ;  /* 0x001e5400011f7983 */ /* 0x001ea20000300800 */
[----:B------:R-:W4:Y:S02]  /*18ad0*/  LDL R4, [R1+0xa24] ;  /* 0x000a240001047983 */ /* 0x000f240000100800 */
[----:B------:R-:W4:Y:S01]  /*18ae0*/  LDL R5, [R1+0xa28] ;  /* 0x000a280001057983 */ /* 0x000f220000100800 */
[----:B---3--:R-:W-:-:S02]  /*18af0*/  PRMT R30, RZ, 0x7610, R30 ;  /* 0x00007610ff1e7816 */ /* 0x008fc4000000001e */
[----:B----4-:R-:W-:-:S04]  /*18b00*/  @!P1 LOP3.LUT R5, R5, R4, RZ, 0x3c, !PT ;  /* 0x0000000405059212 */ /* 0x010fc800078e3cff */
        /* <DEDUP_REMOVED lines=398> */
[----:B------:R0:W3:Y:S04]  /*1a3f0*/  @!P1 LDG.E.U16 R30, [R4.64] ;  /* 0x00000004041e9981 */ /* 0x0000e8000c1e1500 */
[----:B0-----:R-:W4:Y:S04]  /*1a400*/  LDL R4, [R1+0x85c] ;  /* 0x00085c0001047983 */ /* 0x001f280000100800 */
[----:B------:R-:W4:Y:S01]  /*1a410*/  LDL R5, [R1+0x860] ;  /* 0x0008600001057983 */ /* 0x000f220000100800 */
[----:B------:R-:W-:Y:S02]  /*1a420*/  PRMT R29, RZ, 0x7610, R29 ;  /* 0x00007610ff1d7816 */ /* 0x000fe4000000001d */
[----:B----4-:R-:W-:-:S04]  /*1a430*/  @!P0 LOP3.LUT R5, R5, R4, RZ, 0x3c, !PT ;  /* 0x0000000405058212 */ /* 0x010fc800078e3cff */
[----:B------:R-:W-:-:S04]  /*1a440*/  @!P0 LOP3.LUT R4, R5, R4, RZ, 0x3c, !PT ;  /* 0x0000000405048212 */ /* 0x000fc800078e3cff */
[----:B------:R-:W-:-:S05]  /*1a450*/  @!P0 LOP3.LUT R5, R5, R4, RZ, 0x3c, !PT ;  /* 0x0000000405058212 */ /* 0x000fca00078e3cff */
[----:B------:R-:W4:Y:S04]  /*1a460*/  @!P0 LDG.E.U16 R29, [R4.64] ;  /* 0x00000004041d8981 */ /* 0x000f28000c1e1500 */
[----:B---3--:R0:W-:Y:S04]  /*1a470*/  STL [R1+0x20], R30 ;  /* 0x0000201e01007387 */ /* 0x0081e80000100800 */
[----:B0-----:R-:W3:Y:S04]  /*1a480*/  LDL R30, [R1+0x7d8] ;  /* 0x0007d800011e7983 */ /* 0x001ee80000100800 */
[----:B----4-:R0:W-:Y:S04]  /*1a490*/  STL [R1+0x14], R29 ;  /* 0x0000141d01007387 */ /* 0x0101e80000100800 */
[----:B0-----:R-:W4:Y:S01]  /*1a4a0*/  LDL.LU R29, [R1+0x1da0] ;  /* 0x001da000011d7983 */ /* 0x001f220000300800 */
[----:B------:R-:W3:Y:S02]  /*1a4b0*/  LDL R4, [R1+0x854] ;  /* 0x0008540001047983 */ /* 0x000ee40000100800 */
[----:B------:R-:W3:Y:S01]  /*1a4c0*/  LDL R5, [R1+0x858] ;  /* 0x0008580001057983 */ /* 0x000ee20000100800 */
[----:B--2---:R-:W-:-:S02]  /*1a4d0*/  PRMT R31, RZ, 0x7610, R31 ;  /* 0x00007610ff1f7816 */ /* 0x004fc4000000001f */
[----:B---3--:R-:W-:-:S04]  /*1a4e0*/  @!P1 LOP3.LUT R5, R5, R4, RZ, 0x3c, !PT ;  /* 0x0000000405059212 */ /* 0x008fc800078e3cff */
[----:B------:R-:W-:-:S04]  /*1a4f0*/  @!P1 LOP3.LUT R4, R5, R4, RZ, 0x3c, !PT ;  /* 0x0000000405049212 */ /* 0x000fc800078e3cff */
[----:B------:R-:W-:-:S05]  /*1a500*/  @!P1 LOP3.LUT R5, R5, R4, RZ, 0x3c, !PT ;  /* 0x0000000405059212 */ /* 0x000fca00078e3cff */
[----:B------:R-:W2:Y:S04]  /*1a510*/  @!P1 LDG.E.U16 R31, [R4.64] ;  /* 0x00000004041f9981 */ /* 0x000ea8000c1e1500 */
[----:B--2---:R0:W-:Y:S04]  /*1a520*/  STL [R1+0x10], R31 ;  /* 0x0000101f01007387 */ /* 0x0041e80000100800 */
        /* <DEDUP_REMOVED lines=17> */
[----:B--2---:R0:W-:Y:S04]  /*1a640*/  STL [R1], R31 ;  /* 0x0000001f01007387 */ /* 0x0041e80000100800 */
        /* <DEDUP_REMOVED lines=8> */
[----:B0-----:R-:W4:Y:S01]  /*1a6d0*/  LDL R5, [R1+0x7d4] ;  /* 0x0007d40001057983 */ /* 0x001f220000100800 */
[----:B------:R-:W-:Y:S01]  /*1a6e0*/  PRMT R28, RZ, 0x7610, R28 ;  /* 0x00007610ff1c7816 */ /* 0x000fe2000000001c */
[----:B------:R-:W-:Y:S02]  /*1a6f0*/  @!P1 IMAD.MOV.U32 R4, RZ, RZ, R30 ;  /* 0x000000ffff049224 */ /* 0x000fe400078e001e */
[----:B---3--:R-:W-:Y:S01]  /*1a700*/  STL [R1+0x1d30], R29 ;  /* 0x001d301d01007387 */ /* 0x008fe20000100800 */
[----:B------:R-:W-:Y:S01]  /*1a710*/  PRMT R27, RZ, 0x7610, R27 ;  /* 0x00007610ff1b7816 */ /* 0x000fe2000000001b */
[----:B------:R-:W3:Y:S02]  /*1a720*/  LDL R30, [R1+0x12b0] ;  /* 0x0012b000011e7983 */ /* 0x000ee40000100800 */
[----:B----4-:R0:W4:Y:S04]  /*1a730*/  @!P1 LDG.E.U16 R28, [R4.64] ;  /* 0x00000004041c9981 */ /* 0x010128000c1e1500 */
[----:B0-----:R-:W2:Y:S04]  /*1a740*/  LDL R4, [R1+0x79c] ;  /* 0x00079c0001047983 */ /* 0x001ea80000100800 */
[----:B------:R-:W2:Y:S02]  /*1a750*/  LDL R5, [R1+0x7a0] ;  /* 0x0007a00001057983 */ /* 0x000ea40000100800 */
[----:B--2---:R-:W-:-:S04]  /*1a760*/  @!P0 LOP3.LUT R5, R5, R4, RZ, 0x3c, !PT ;  /* 0x0000000405058212 */ /* 0x004fc800078e3cff */
[----:B------:R-:W-:-:S04]  /*1a770*/  @!P0 LOP3.LUT R4, R5, R4, RZ, 0x3c, !PT ;  /* 0x0000000405048212 */ /* 0x000fc800078e3cff */
[----:B------:R-:W-:Y:S01]  /*1a780*/  @!P0 LOP3.LUT R5, R5, R4, RZ, 0x3c, !PT ;  /* 0x0000000405058212 */ /* 0x000fe200078e3cff */
[----:B----4-:R-:W-:Y:S04]  /*1a790*/  STL [R1+0x1d34], R28 ;  /* 0x001d341c01007387 */ /* 0x010fe80000100800 */
[----:B------:R0:W2:Y:S04]  /*1a7a0*/  @!P0 LDG.E.U16 R27, [R4.64] ;  /* 0x00000004041b8981 */ /* 0x0000a8000c1e1500 */
[----:B0-----:R-:W4:Y:S04]  /*1a7b0*/  LDL R4, [R1+0x794] ;  /* 0x0007940001047983 */ /* 0x001f280000100800 */
[----:B------:R-:W4:Y:S01]  /*1a7c0*/  LDL R5, [R1+0x798] ;  /* 0x0007980001057983 */ /* 0x000f220000100800 */
[----:B------:R-:W-:-:S02]  /*1a7d0*/  PRMT R26, RZ, 0x7610, R26 ;  /* 0x00007610ff1a7816 */ /* 0x000fc4000000001a */
[----:B----4-:R-:W-:-:S04]  /*1a7e0*/  @!P1 LOP3.LUT R5, R5, R4, RZ, 0x3c, !PT ;  /* 0x0000000405059212 */ /* 0x010fc800078e3cff */
[----:B------:R-:W-:-:S04]  /*1a7f0*/  @!P1 LOP3.LUT R4, R5, R4, RZ, 0x3c, !PT ;  /* 0x0000000405049212 */ /* 0x000fc800078e3cff */
[----:B------:R-:W-:Y:S01]  /*1a800*/  @!P1 LOP3.LUT R5, R5, R4, RZ, 0x3c, !PT ;  /* 0x0000000405059212 */ /* 0x000fe200078e3cff */
[----:B--2---:R-:W-:Y:S04]  /*1a810*/  STL [R1+0x1d38], R27 ;  /* 0x001d381b01007387 */ /* 0x004fe80000100800 */
        /* <DEDUP_REMOVED lines=17> */
[----:B0-----:R-:W4:Y:S01]  /*1a930*/  LDL R5, [R1+0x12a4] ;  /* 0x0012a40001057983 */ /* 0x001f220000100800 */
[----:B------:R-:W-:Y:S01]  /*1a940*/  PRMT R23, RZ, 0x7610, R23 ;  /* 0x00007610ff177816 */ /* 0x000fe20000000017 */
[----:B---3--:R-:W-:-:S02]  /*1a950*/  @!P0 IMAD.MOV.U32 R4, RZ, RZ, R30 ;  /* 0x000000ffff048224 */ /* 0x008fc400078e001e */
[----:B--2---:R-:W-:Y:S01]  /*1a960*/  STL [R1+0x1d44], R24 ;  /* 0x001d441801007387 */ /* 0x004fe20000100800 */
[----:B------:R-:W-:Y:S01]  /*1a970*/  PRMT R22, RZ, 0x7610, R22 ;  /* 0x00007610ff167816 */ /* 0x000fe20000000016 */
[----:B------:R-:W2:Y:S02]  /*1a980*/  LDL R30, [R1+0x1338] ;  /* 0x00133800011e7983 */ /* 0x000ea40000100800 */
[----:B----4-:R0:W3:Y:S04]  /*1a990*/  @!P0 LDG.E.U16 R23, [R4.64] ;  /* 0x0000000404178981 */ /* 0x0100e8000c1e1500 */
[----:B0-----:R-:W4:Y:S04]  /*1a9a0*/  LDL R4, [R1+0x12ac] ;  /* 0x0012ac0001047983 */ /* 0x001f280000100800 */
[----:B------:R-:W4:Y:S02]  /*1a9b0*/  LDL R5, [R1+0x12b8] ;  /* 0x0012b80001057983 */ /* 0x000f240000100800 */
[----:B----4-:R-:W-:-:S04]  /*1a9c0*/  @!P1 LOP3.LUT R5, R5, R4, RZ, 0x3c, !PT ;  /* 0x0000000405059212 */ /* 0x010fc800078e3cff */
[----:B------:R-:W-:-:S04]  /*1a9d0*/  @!P1 LOP3.LUT R4, R5, R4, RZ, 0x3c, !PT ;  /* 0x0000000405049212 */ /* 0x000fc800078e3cff */
[----:B------:R-:W-:Y:S01]  /*1a9e0*/  @!P1 LOP3.LUT R5, R5, R4, RZ, 0x3c, !PT ;  /* 0x0000000405059212 */ /* 0x000fe200078e3cff */
[----:B---3--:R-:W-:Y:S04]  /*1a9f0*/  STL [R1+0x1d48], R23 ;  /* 0x001d481701007387 */ /* 0x008fe80000100800 */
[----:B------:R0:W3:Y:S04]  /*1aa00*/  @!P1 LDG.E.U16 R22, [R4.64] ;  /* 0x0000000404169981 */ /* 0x0000e8000c1e1500 */
[----:B0-----:R-:W4:Y:S04]  /*1aa10*/  LDL R4, [R1+0x12e4] ;  /* 0x0012e40001047983 */ /* 0x001f280000100800 */
[----:B------:R-:W4:Y:S01]  /*1aa20*/  LDL R5, [R1+0x12f0] ;  /* 0x0012f00001057983 */ /* 0x000f220000100800 */
[----:B------:R-:W-:-:S02]  /*1aa30*/  PRMT R21, RZ, 0x7610, R21 ;  /* 0x00007610ff157816 */ /* 0x000fc40000000015 */
        /* <DEDUP_REMOVED lines=21> */
[----:B0-----:R-:W4:Y:S01]  /*1ab90*/  LDL R5, [R1+0x132c] ;  /* 0x00132c0001057983 */ /* 0x001f220000100800 */
[----:B------:R-:W-:Y:S01]  /*1aba0*/  PRMT R18, RZ, 0x7610, R18 ;  /* 0x00007610ff127816 */ /* 0x000fe20000000012 */
[----:B--2---:R-:W-:-:S02]  /*1abb0*/  @!P1 IMAD.MOV.U32 R4, RZ, RZ, R30 ;  /* 0x000000ffff049224 */ /* 0x004fc400078e001e */
[----:B---3--:R-:W-:Y:S01]  /*1abc0*/  STL [R1+0x1d58], R19 ;  /* 0x001d581301007387 */ /* 0x008fe20000100800 */
[----:B------:R-:W-:Y:S01]  /*1abd0*/  PRMT R31, RZ, 0x7610, R31 ;  /* 0x00007610ff1f7816 */ /* 0x000fe2000000001f */
[----:B------:R-:W2:Y:S02]  /*1abe0*/  LDL R30, [R1+0x9d0] ;  /* 0x0009d000011e7983 */ /* 0x000ea40000100800 */
[----:B----4-:R0:W3:Y:S04]  /*1abf0*/  @!P1 LDG.E.U16 R18, [R4.64] ;  /* 0x0000000404129981 */ /* 0x0100e8000c1e1500 */
[----:B0-----:R-:W4:Y:S04]  /*1ac00*/  LDL R4, [R1+0xa4c] ;  /* 0x000a4c0001047983 */ /* 0x001f280000100800 */
[----:B------:R-:W4:Y:S02]  /*1ac10*/  LDL R5, [R1+0xa50] ;  /* 0x000a500001057983 */ /* 0x000f240000100800 */
[----:B----4-:R-:W-:-:S04]  /*1ac20*/  @!P0 LOP3.LUT R5, R5, R4, RZ, 0x3c, !PT ;  /* 0x0000000405058212 */ /* 0x010fc800078e3cff */
[----:B------:R-:W-:-:S04]  /*1ac30*/  @!P0 LOP3.LUT R4, R5, R4, RZ, 0x3c, !PT ;  /* 0x0000000405048212 */ /* 0x000fc800078e3cff */
[----:B------:R-:W-:-:S05]  /*1ac40*/  @!P0 LOP3.LUT R5, R5, R4, RZ, 0x3c, !PT ;  /* 0x0000000405058212 */ /* 0x000fca00078e3cff */
[----:B------:R-:W4:Y:S04]  /*1ac50*/  @!P0 LDG.E.U16 R31, [R4.64] ;  /* 0x00000004041f8981 */ /* 0x000f28000c1e1500 */
[----:B---3--:R-:W-:Y:S04]  /*1ac60*/  STL [R1+0x1d5c], R18 ;  /* 0x001d5c1201007387 */ /* 0x008fe80000100800 */
[----:B----4-:R0:W-:Y:S04]  /*1ac70*/  STL [R1+0x58], R31 ;  /* 0x0000581f01007387 */ /* 0x0101e80000100800 */
[----:B0-----:R-:W3:Y:S01]  /*1ac80*/  LDL.LU R31, [R1+0x1d90] ;  /* 0x001d9000011f7983 */ /* 0x001ee20000300800 */
[----:B------:R-:W4:Y:S02]  /*1ac90*/  LDL R4, [R1+0xa44] ;  /* 0x000a440001047983 */ /* 0x000f240000100800 */
[----:B------:R-:W4:Y:S01]  /*1aca0*/  LDL R5, [R1+0xa48] ;  /* 0x000a480001057983 */ /* 0x000f220000100800 */
[----:B------:R-:W-:-:S02]  /*1acb0*/  PRMT R26, RZ, 0x7610, R26 ;  /* 0x00007610ff1a7816 */ /* 0x000fc4000000001a */
[----:B----4-:R-:W-:-:S04]  /*1acc0*/  @!P1 LOP3.LUT R5, R5, R4, RZ, 0x3c, !PT ;  /* 0x0000000405059212 */ /* 0x010fc800078e3cff */
[----:B------:R-:W-:-:S04]  /*1acd0*/  @!P1 LOP3.LUT R4, R5, R4, RZ, 0x3c, !PT ;  /* 0x0000000405049212 */ /* 0x000fc800078e3cff */
[----:B------:R-:W-:-:S05]  /*1ace0*/  @!P1 LOP3.LUT R5, R5, R4, RZ, 0x3c, !PT ;  /* 0x0000000405059212 */ /* 0x000fca00078e3cff */
[----:B------:R0:W4:Y:S04]  /*1acf0*/  @!P1 LDG.E.U16 R26, [R4.64] ;  /* 0x00000004041a9981 */ /* 0x000128000c1e1500 */
[----:B0-----:R-:W2:Y:S04]  /*1ad00*/  LDL R4, [R1+0xa0c] ;  /* 0x000a0c0001047983 */ /* 0x001ea80000100800 */
[----:B------:R-:W2:Y:S01]  /*1ad10*/  LDL R5, [R1+0xa10] ;  /* 0x000a100001057983 */ /* 0x000ea20000100800 */
[----:B------:R-:W-:Y:S02]  /*1ad20*/  PRMT R25, RZ, 0x7610, R25 ;  /* 0x00007610ff197816 */ /* 0x000fe40000000019 */
[----:B--2---:R-:W-:-:S04]  /*1ad30*/  @!P0 LOP3.LUT R5, R5, R4, RZ, 0x3c, !PT ;  /* 0x0000000405058212 */ /* 0x004fc800078e3cff */
[----:B------:R-:W-:-:S04]  /*1ad40*/  @!P0 LOP3.LUT R4, R5, R4, RZ, 0x3c, !PT ;  /* 0x0000000405048212 */ /* 0x000fc800078e3cff */
[----:B------:R-:W-:Y:S01]  /*1ad50*/  @!P0 LOP3.LUT R5, R5, R4, RZ, 0x3c, !PT ;  /* 0x0000000405058212 */ /* 0x000fe200078e3cff */
[----:B----4-:R0:W-:Y:S04]  /*1ad60*/  STL [R1+0x54], R26 ;  /* 0x0000541a01007387 */ /* 0x0101e80000100800 */
[----:B------:R1:W2:Y:S01]  /*1ad70*/  @!P0 LDG.E.U16 R25, [R4.64] ;  /* 0x0000000404198981 */ /* 0x0002a2000c1e1500 */
[----:B---3--:R-:W-:-:S03]  /*1ad80*/  PRMT R31, RZ, 0x7610, R31 ;  /* 0x00007610ff1f7816 */ /* 0x008fc6000000001f */
[----:B0-----:R-:W3:Y:S04]  /*1ad90*/  LDL R26, [R1+0x990] ;  /* 0x00099000011a7983 */ /* 0x001ee80000100800 */
[----:B-1----:R-:W4:Y:S04]  /*1ada0*/  LDL R4, [R1+0xa04] ;  /* 0x000a040001047983 */ /* 0x002f280000100800 */
[----:B------:R-:W4:Y:S02]  /*1adb0*/  LDL R5, [R1+0xa08] ;  /* 0x000a080001057983 */ /* 0x000f240000100800 */
[----:B----4-:R-:W-:-:S04]  /*1adc0*/  @!P1 LOP3.LUT R5, R5, R4, RZ, 0x3c, !PT ;  /* 0x0000000405059212 */ /* 0x010fc800078e3cff */
[----:B------:R-:W-:-:S04]  /*1add0*/  @!P1 LOP3.LUT R4, R5, R4, RZ, 0x3c, !PT ;  /* 0x0000000405049212 */ /* 0x000fc800078e3cff */
[----:B------:R-:W-:-:S05]  /*1ade0*/  @!P1 LOP3.LUT R5, R5, R4, RZ, 0x3c, !PT ;  /* 0x0000000405059212 */ /* 0x000fca00078e3cff */
[----:B------:R-:W4:Y:S04]  /*1adf0*/  @!P1 LDG.E.U16 R31, [R4.64] ;  /* 0x00000004041f9981 */ /* 0x000f28000c1e1500 */
[----:B--2---:R0:W-:Y:S04]  /*1ae00*/  STL [R1+0x50], R25 ;  /* 0x0000501901007387 */ /* 0x0041e80000100800 */
[----:B0-----:R-:W2:Y:S04]  /*1ae10*/  LDL R25, [R1+0x988] ;  /* 0x0009880001197983 */ /* 0x001ea80000100800 */
[----:B----4-:R0:W-:Y:S04]  /*1ae20*/  STL [R1+0x4c], R31 ;  /* 0x00004c1f01007387 */ /* 0x0101e80000100800 */
[----:B0-----:R-:W4:Y:S01]  /*1ae30*/  LDL.LU R31, [R1+0x1d8c] ;  /* 0x001d8c00011f7983 */ /* 0x001f220000300800 */
[----:B------:R-:W2:Y:S01]  /*1ae40*/  LDL R5, [R1+0x9cc] ;  /* 0x0009cc0001057983 */ /* 0x000ea20000100800 */
[----:B------:R-:W-:Y:S01]  /*1ae50*/  PRMT R22, RZ, 0x7610, R22 ;  /* 0x00007610ff167816 */ /* 0x000fe20000000016 */
[----:B------:R-:W-:Y:S01]  /*1ae60*/  @!P0 IMAD.MOV.U32 R4, RZ, RZ, R30 ;  /* 0x000000ffff048224 */ /* 0x000fe200078e001e */
[----:B------:R-:W-:Y:S01]  /*1ae70*/  PRMT R3, RZ, 0x7610, R3 ;  /* 0x00007610ff037816 */ /* 0x000fe20000000003 */
[----:B------:R-:W3:Y:S04]  /*1ae80*/  LDL R30, [R1+0x944] ;  /* 0x00094400011e7983 */ /* 0x000ee80000100800 */
[----:B--2---:R0:W2:Y:S04]  /*1ae90*/  @!P0 LDG.E.U16 R22, [R4.64] ;  /* 0x0000000404168981 */ /* 0x0040a8000c1e1500 */
[----:B0-----:R-:W2:Y:S04]  /*1aea0*/  LDL R4, [R1+0x9c4] ;  /* 0x0009c40001047983 */ /* 0x001ea80000100800 */
[----:B------:R-:W2:Y:S02]  /*1aeb0*/  LDL R5, [R1+0x9c8] ;  /* 0x0009c80001057983 */ /* 0x000ea40000100800 */
[----:B--2---:R-:W-:-:S04]  /*1aec0*/  @!P1 LOP3.LUT R5, R5, R4, RZ, 0x3c, !PT ;  /* 0x0000000405059212 */ /* 0x004fc800078e3cff */
[----:B------:R-:W-:-:S04]  /*1aed0*/  @!P1 LOP3.LUT R4, R5, R4, RZ, 0x3c, !PT ;  /* 0x0000000405049212 */ /* 0x000fc800078e3cff */
[----:B------:R-:W-:-:S05]  /*1aee0*/  @!P1 LOP3.LUT R5, R5, R4, RZ, 0x3c, !PT ;  /* 0x0000000405059212 */ /* 0x000fca00078e3cff */
[----:B------:R-:W2:Y:S04]  /*1aef0*/  @!P1 LDG.E.U16 R3, [R4.64] ;  /* 0x0000000404039981 */ /* 0x000ea8000c1e1500 */
[----:B------:R0:W-:Y:S04]  /*1af00*/  STL [R1+0x48], R22 ;  /* 0x0000481601007387 */ /* 0x0001e80000100800 */
[----:B0-----:R-:W4:Y:S04]  /*1af10*/  LDL R22, [R1+0x948] ;  /* 0x0009480001167983 */ /* 0x001f280000100800 */
[----:B--2---:R-:W-:Y:S01]  /*1af20*/  STL [R1+0x44], R3 ;  /* 0x0000440301007387 */ /* 0x004fe20000100800 */
[----:B------:R-:W2:Y:S01]  /*1af30*/  LDL R5, [R1+0x98c] ;  /* 0x00098c0001057983 */ /* 0x000ea20000100800 */
[----:B------:R-:W-:Y:S01]  /*1af40*/  PRMT R21, RZ, 0x7610, R21 ;  /* 0x00007610ff157816 */ /* 0x000fe20000000015 */
[----:B---3--:R-:W-:Y:S01]  /*1af50*/  @!P0 IMAD.MOV.U32 R4, RZ, RZ, R26 ;  /* 0x000000ffff048224 */ /* 0x008fe200078e001a */
[----:B------:R-:W-:Y:S01]  /*1af60*/  PRMT R23, RZ, 0x7610, R23 ;  /* 0x00007610ff177816 */ /* 0x000fe20000000017 */
[----:B------:R-:W3:Y:S04]  /*1af70*/  LDL R26, [R1+0x90c] ;  /* 0x00090c00011a7983 */ /* 0x000ee80000100800 */
[----:B--2---:R0:W2:Y:S04]  /*1af80*/  @!P0 LDG.E.U16 R21, [R4.64] ;  /* 0x0000000404158981 */ /* 0x0040a8000c1e1500 */
[----:B0-----:R-:W3:Y:S01]  /*1af90*/  LDL R5, [R1+0x984] ;  /* 0x0009840001057983 */ /* 0x001ee20000100800 */
[----:B------:R-:W-:-:S03]  /*1afa0*/  @!P1 IMAD.MOV.U32 R4, RZ, RZ, R25 ;  /* 0x000000ffff049224 */ /* 0x000fc600078e0019 */
[----:B--2---:R0:W-:Y:S01]  /*1afb0*/  STL [R1+0x40], R21 ;  /* 0x0000401501007387 */ /* 0x0041e20000100800 */
[----:B------:R-:W2:Y:S03]  /*1afc0*/  LDL R25, [R1+0x904] ;  /* 0x0009040001197983 */ /* 0x000ea60000100800 */
[----:B---3--:R1:W3:Y:S04]  /*1afd0*/  @!P1 LDG.E.U16 R23, [R4.64] ;  /* 0x0000000404179981 */ /* 0x0082e8000c1e1500 */
[----:B0-----:R-:W2:Y:S04]  /*1afe0*/  LDL R21, [R1+0x910] ;  /* 0x0009100001157983 */ /* 0x001ea80000100800 */
[----:B-1----:R-:W2:Y:S04]  /*1aff0*/  LDL R4, [R1+0x94c] ;  /* 0x00094c0001047983 */ /* 0x002ea80000100800 */
[----:B------:R-:W2:Y:S01]  /*1b000*/  LDL R5, [R1+0x950] ;  /* 0x0009500001057983 */ /* 0x000ea20000100800 */
[----:B----4-:R-:W-:-:S02]  /*1b010*/  PRMT R31, RZ, 0x7610, R31 ;  /* 0x00007610ff1f7816 */ /* 0x010fc4000000001f */
[----:B------:R-:W-:Y:S01]  /*1b020*/  PRMT R18, RZ, 0x7610, R18 ;  /* 0x00007610ff127816 */ /* 0x000fe20000000012 */
[----:B---3--:R0:W-:Y:S04]  /*1b030*/  STL [R1+0x3c], R23 ;  /* 0x00003c1701007387 */ /* 0x0081e80000100800 */
[----:B0-----:R-:W3:Y:S01]  /*1b040*/  LDL R23, [R1+0x908] ;  /* 0x0009080001177983 */ /* 0x001ee20000100800 */
[----:B--2---:R-:W-:-:S04]  /*1b050*/  @!P0 LOP3.LUT R5, R5, R4, RZ, 0x3c, !PT ;  /* 0x0000000405058212 */ /* 0x004fc800078e3cff */
[----:B------:R-:W-:-:S04]  /*1b060*/  @!P0 LOP3.LUT R4, R5, R4, RZ, 0x3c, !PT ;  /* 0x0000000405048212 */ /* 0x000fc800078e3cff */
[----:B------:R-:W-:-:S05]  /*1b070*/  @!P0 LOP3.LUT R5, R5, R4, RZ, 0x3c, !PT ;  /* 0x0000000405058212 */ /* 0x000fca00078e3cff */
[----:B------:R0:W2:Y:S02]  /*1b080*/  @!P0 LDG.E.U16 R31, [R4.64] ;  /* 0x00000004041f8981 */ /* 0x0000a4000c1e1500 */
[----:B0-----:R-:W-:Y:S02]  /*1b090*/  @!P1 IMAD.MOV.U32 R4, RZ, RZ, R22 ;  /* 0x000000ffff049224 */ /* 0x001fe400078e0016 */
[----:B------:R-:W-:-:S05]  /*1b0a0*/  @!P1 IMAD.MOV.U32 R5, RZ, RZ, R30 ;  /* 0x000000ffff059224 */ /* 0x000fca00078e001e */
[----:B------:R0:W4:Y:S01]  /*1b0b0*/  @!P1 LDG.E.U16 R18, [R4.64] ;  /* 0x0000000404129981 */ /* 0x000122000c1e1500 */
[----:B------:R-:W-:Y:S01]  /*1b0c0*/  PRMT R19, RZ, 0x7610, R19 ;  /* 0x00007610ff137816 */ /* 0x000fe20000000013 */
[----:B0-----:R-:W-:Y:S02]  /*1b0d0*/  @!P0 IMAD.MOV.U32 R4, RZ, RZ, R21 ;  /* 0x000000ffff048224 */ /* 0x001fe400078e0015 */
[----:B------:R-:W-:-:S05]  /*1b0e0*/  @!P0 IMAD.MOV.U32 R5, RZ, RZ, R26 ;  /* 0x000000ffff058224 */ /* 0x000fca00078e001a */
[----:B------:R0:W4:Y:S01]  /*1b0f0*/  @!P0 LDG.E.U16 R19, [R4.64] ;  /* 0x0000000404138981 */ /* 0x000122000c1e1500 */
[----:B------:R-:W-:Y:S01]  /*1b100*/  PRMT R20, RZ, 0x7610, R20 ;  /* 0x00007610ff147816 */ /* 0x000fe20000000014 */
[----:B0-----:R-:W-:Y:S02]  /*1b110*/  @!P1 IMAD.MOV.U32 R5, RZ, RZ, R25 ;  /* 0x000000ffff059224 */ /* 0x001fe400078e0019 */
[----:B---3--:R-:W-:-:S05]  /*1b120*/  @!P1 IMAD.MOV.U32 R4, RZ, RZ, R23 ;  /* 0x000000ffff049224 */ /* 0x008fca00078e0017 */
[----:B------:R-:W3:Y:S04]  /*1b130*/  @!P1 LDG.E.U16 R20, [R4.64] ;  /* 0x0000000404149981 */ /* 0x000ee8000c1e1500 */
[----:B--2---:R0:W-:Y:S01]  /*1b140*/  STL [R1+0x38], R31 ;  /* 0x0000381f01007387 */ /* 0x0041e20000100800 */
[----:B------:R-:W2:Y:S02]  /*1b150*/  LDL R30, [R1+0x8d0] ;  /* 0x0008d000011e7983 */ /* 0x000ea40000100800 */
[----:B------:R-:W2:Y:S01]  /*1b160*/  LDL R22, [R1+0x8c4] ;  /* 0x0008c40001167983 */ /* 0x000ea20000100800 */
[----:B0-----:R-:W2:Y:S04]  /*1b170*/  LDL R31, [R1+0x8cc] ;  /* 0x0008cc00011f7983 */ /* 0x001ea80000100800 */
[----:B----4-:R0:W-:Y:S01]  /*1b180*/  STL [R1+0x34], R18 ;  /* 0x0000341201007387 */ /* 0x0101e20000100800 */
[----:B------:R-:W4:Y:S03]  /*1b190*/  LDL R21, [R1+0x88c] ;  /* 0x00088c0001157983 */ /* 0x000f260000100800 */
[----:B0-----:R-:W4:Y:S04]  /*1b1a0*/  LDL R18, [R1+0x8c8] ;  /* 0x0008c80001127983 */ /* 0x001f280000100800 */
[----:B------:R0:W-:Y:S01]  /*1b1b0*/  STL [R1+0x30], R19 ;  /* 0x0000301301007387 */ /* 0x0001e20000100800 */
[----:B------:R-:W4:Y:S02]  /*1b1c0*/  LDL R26, [R1+0x884] ;  /* 0x00088400011a7983 */ /* 0x000f240000100800 */
[----:B------:R-:W4:Y:S02]  /*1b1d0*/  LDL R25, [R1+0x888] ;  /* 0x0008880001197983 */ /* 0x000f240000100800 */
[----:B------:R-:W4:Y:S01]  /*1b1e0*/  LDL R23, [R1+0x84c] ;  /* 0x00084c0001177983 */ /* 0x000f220000100800 */
[----:B0-----:R-:W4:Y:S01]  /*1b1f0*/  LDL R19, [R1+0x890] ;  /* 0x0008900001137983 */ /* 0x001f220000100800 */
[----:B------:R-:W-:-:S03]  /*1b200*/  PRMT R29, RZ, 0x7610, R29 ;  /* 0x00007610ff1d7816 */ /* 0x000fc6000000001d */
[----:B---3--:R0:W-:Y:S04]  /*1b210*/  STL [R1+0x2c], R20 ;  /* 0x00002c1401007387 */ /* 0x0081e80000100800 */
[----:B0-----:R-:W3:Y:S01]  /*1b220*/  LDL R20, [R1+0x850] ;  /* 0x0008500001147983 */ /* 0x001ee20000100800 */
[----:B--2---:R-:W-:Y:S02]  /*1b230*/  @!P0 IMAD.MOV.U32 R4, RZ, RZ, R30 ;  /* 0x000000ffff048224 */ /* 0x004fe400078e001e */
[----:B------:R-:W-:-:S05]  /*1b240*/  @!P0 IMAD.MOV.U32 R5, RZ, RZ, R31 ;  /* 0x000000ffff058224 */ /* 0x000fca00078e001f */
[----:B------:R0:W2:Y:S02]  /*1b250*/  @!P0 LDG.E.U16 R29, [R4.64] ;  /* 0x00000004041d8981 */ /* 0x0000a4000c1e1500 */
[----:B0-----:R-:W-:Y:S02]  /*1b260*/  @!P1 IMAD.MOV.U32 R5, RZ, RZ, R22 ;  /* 0x000000ffff059224 */ /* 0x001fe400078e0016 */
[----:B----4-:R-:W-:Y:S01]  /*1b270*/  @!P1 IMAD.MOV.U32 R4, RZ, RZ, R18 ;  /* 0x000000ffff049224 */ /* 0x010fe200078e0012 */
[----:B------:R-:W4:Y:S04]  /*1b280*/  LDL R22, [R1+0x844] ;  /* 0x0008440001167983 */ /* 0x000f280000100800 */
[----:B------:R-:W2:Y:S01]  /*1b290*/  LDL R18, [R1+0x848] ;  /* 0x0008480001127983 */ /* 0x000ea20000100800 */
[----:B------:R-:W-:-:S02]  /*1b2a0*/  PRMT R28, RZ, 0x7610, R28 ;  /* 0x00007610ff1c7816 */ /* 0x000fc4000000001c */
[----:B------:R-:W-:-:S04]  /*1b2b0*/  PRMT R27, RZ, 0x7610, R27 ;  /* 0x00007610ff1b7816 */ /* 0x000fc8000000001b */
[----:B------:R0:W2:Y:S01]  /*1b2c0*/  @!P1 LDG.E.U16 R28, [R4.64] ;  /* 0x00000004041c9981 */ /* 0x0000a2000c1e1500 */
[----:B------:R-:W-:Y:S01]  /*1b2d0*/  PRMT R24, RZ, 0x7610, R24 ;  /* 0x00007610ff187816 */ /* 0x000fe20000000018 */
[----:B0-----:R-:W-:Y:S02]  /*1b2e0*/  @!P0 IMAD.MOV.U32 R4, RZ, RZ, R19 ;  /* 0x000000ffff048224 */ /* 0x001fe400078e0013 */
[----:B------:R-:W-:Y:S01]  /*1b2f0*/  @!P0 IMAD.MOV.U32 R5, RZ, RZ, R21 ;  /* 0x000000ffff058224 */ /* 0x000fe200078e0015 */
[----:B------:R-:W-:Y:S02]  /*1b300*/  PRMT R2, RZ, 0x7610, R2 ;  /* 0x00007610ff027816 */ /* 0x000fe40000000002 */
[----:B------:R-:W-:Y:S01]  /*1b310*/  PRMT R0, RZ, 0x7610, R0 ;  /* 0x00007610ff007816 */ /* 0x000fe20000000000 */
[----:B------:R-:W2:Y:S04]  /*1b320*/  LDL R21, [R1+0x80c] ;  /* 0x00080c0001157983 */ /* 0x000ea80000100800 */
[----:B------:R0:W2:Y:S04]  /*1b330*/  @!P0 LDG.E.U16 R27, [R4.64] ;  /* 0x00000004041b8981 */ /* 0x0000a8000c1e1500 */
[----:B------:R-:W2:Y:S01]  /*1b340*/  LDL R19, [R1+0x810] ;  /* 0x0008100001137983 */ /* 0x000ea20000100800 */
[----:B0-----:R-:W-:-:S02]  /*1b350*/  @!P1 IMAD.MOV.U32 R4, RZ, RZ, R25 ;  /* 0x000000ffff049224 */ /* 0x001fc400078e0019 */
[----:B------:R-:W-:-:S05]  /*1b360*/  @!P1 IMAD.MOV.U32 R5, RZ, RZ, R26 ;  /* 0x000000ffff059224 */ /* 0x000fca00078e001a */
[----:B------:R0:W2:Y:S02]  /*1b370*/  @!P1 LDG.E.U16 R24, [R4.64] ;  /* 0x0000000404189981 */ /* 0x0000a4000c1e1500 */
[----:B0-----:R-:W-:Y:S02]  /*1b380*/  @!P0 IMAD.MOV.U32 R5, RZ, RZ, R23 ;  /* 0x000000ffff058224 */ /* 0x001fe400078e0017 */
[----:B------:R-:W2:Y:S01]  /*1b390*/  LDL R23, [R1+0x804] ;  /* 0x0008040001177983 */ /* 0x000ea20000100800 */
[----:B---3--:R-:W-:-:S03]  /*1b3a0*/  @!P0 IMAD.MOV.U32 R4, RZ, RZ, R20 ;  /* 0x000000ffff048224 */ /* 0x008fc600078e0014 */
[----:B------:R-:W3:Y:S04]  /*1b3b0*/  LDL R20, [R1+0x808] ;  /* 0x0008080001147983 */ /* 0x000ee80000100800 */
[----:B------:R4:W3:Y:S02]  /*1b3c0*/  @!P0 LDG.E.U16 R2, [R4.64] ;  /* 0x0000000404028981 */ /* 0x0008e4000c1e1500 */
[----:B----4-:R-:W-:Y:S02]  /*1b3d0*/  @!P1 IMAD.MOV.U32 R5, RZ, RZ, R22 ;  /* 0x000000ffff059224 */ /* 0x010fe400078e0016 */
[----:B--2---:R-:W-:-:S05]  /*1b3e0*/  @!P1 IMAD.MOV.U32 R4, RZ, RZ, R18 ;  /* 0x000000ffff049224 */ /* 0x004fca00078e0012 */
[----:B------:R0:W2:Y:S01]  /*1b3f0*/  @!P1 LDG.E.U16 R0, [R4.64] ;  /* 0x0000000404009981 */ /* 0x0000a2000c1e1500 */
[----:B------:R-:W-:Y:S01]  /*1b400*/  PRMT R17, RZ, 0x7610, R17 ;  /* 0x00007610ff117816 */ /* 0x000fe20000000011 */
[----:B0-----:R-:W-:Y:S02]  /*1b410*/  @!P0 IMAD.MOV.U32 R5, RZ, RZ, R21 ;  /* 0x000000ffff058224 */ /* 0x001fe400078e0015 */
[----:B------:R-:W-:-:S05]  /*1b420*/  @!P0 IMAD.MOV.U32 R4, RZ, RZ, R19 ;  /* 0x000000ffff048224 */ /* 0x000fca00078e0013 */
[----:B------:R0:W4:Y:S01]  /*1b430*/  @!P0 LDG.E.U16 R17, [R4.64] ;  /* 0x0000000404118981 */ /* 0x000122000c1e1500 */
[----:B------:R-:W-:Y:S01]  /*1b440*/  PRMT R16, RZ, 0x7610, R16 ;  /* 0x00007610ff107816 */ /* 0x000fe20000000010 */
[----:B0-----:R-:W-:Y:S02]  /*1b450*/  @!P1 IMAD.MOV.U32 R5, RZ, RZ, R23 ;  /* 0x000000ffff059224 */ /* 0x001fe400078e0017 */
[----:B---3--:R0:W-:Y:S01]  /*1b460*/  STL [R1+0x1d20], R2 ;  /* 0x001d200201007387 */ /* 0x0081e20000100800 */
[----:B------:R-:W3:Y:S02]  /*1b470*/  LDL R22, [R1+0x7cc] ;  /* 0x0007cc0001167983 */ /* 0x000ee40000100800 */
[----:B------:R-:W3:Y:S02]  /*1b480*/  LDL R18, [R1+0x7d0] ;  /* 0x0007d00001127983 */ /* 0x000ee40000100800 */
[----:B------:R-:W-:-:S05]  /*1b490*/  @!P1 IMAD.MOV.U32 R4, RZ, RZ, R20 ;  /* 0x000000ffff049224 */ /* 0x000fca00078e0014 */
[----:B------:R3:W3:Y:S04]  /*1b4a0*/  @!P1 LDG.E.U16 R16, [R4.64] ;  /* 0x0000000404109981 */ /* 0x0006e8000c1e1500 */
[----:B--2---:R-:W-:Y:S01]  /*1b4b0*/  STL [R1+0x1d24], R0 ;  /* 0x001d240001007387 */ /* 0x004fe20000100800 */
[----:B------:R-:W2:Y:S02]  /*1b4c0*/  LDL R21, [R1+0x7c4] ;  /* 0x0007c40001157983 */ /* 0x000ea40000100800 */
[----:B------:R-:W2:Y:S01]  /*1b4d0*/  LDL R19, [R1+0x7c8] ;  /* 0x0007c80001137983 */ /* 0x000ea20000100800 */
[----:B------:R-:W-:Y:S02]  /*1b4e0*/  PRMT R15, RZ, 0x7610, R15 ;  /* 0x00007610ff0f7816 */ /* 0x000fe4000000000f */
[----:B------:R-:W-:Y:S01]  /*1b4f0*/  PRMT R14, RZ, 0x7610, R14 ;  /* 0x00007610ff0e7816 */ /* 0x000fe2000000000e */
[----:B0-----:R-:W2:Y:S01]  /*1b500*/  LDL R2, [R1+0x790] ;  /* 0x0007900001027983 */ /* 0x001ea20000100800 */
[----:B------:R-:W-:Y:S03]  /*1b510*/  STL [R1+0x28], R29 ;  /* 0x0000281d01007387 */ /* 0x000fe60000100800 */
[----:B----4-:R0:W-:Y:S01]  /*1b520*/  STL [R1+0x1d28], R17 ;  /* 0x001d281101007387 */ /* 0x0101e20000100800 */
[----:B------:R-:W4:Y:S03]  /*1b530*/  LDL R20, [R1+0x78c] ;  /* 0x00078c0001147983 */ /* 0x000f260000100800 */
[----:B0-----:R-:W4:Y:S01]  /*1b540*/  LDL R17, [R1+0x788] ;  /* 0x0007880001117983 */ /* 0x001f220000100800 */
[----:B------:R-:W-:Y:S02]  /*1b550*/  STL [R1+0x24], R28 ;  /* 0x0000241c01007387 */ /* 0x000fe40000100800 */
[----:B---3--:R-:W-:-:S02]  /*1b560*/  @!P0 IMAD.MOV.U32 R5, RZ, RZ, R22 ;  /* 0x000000ffff058224 */ /* 0x008fc400078e0016 */
[----:B------:R-:W-:-:S05]  /*1b570*/  @!P0 IMAD.MOV.U32 R4, RZ, RZ, R18 ;  /* 0x000000ffff048224 */ /* 0x000fca00078e0012 */
[----:B------:R2:W3:Y:S04]  /*1b580*/  @!P0 LDG.E.U16 R15, [R4.64] ;  /* 0x00000004040f8981 */ /* 0x0004e8000c1e1500 */
[----:B------:R0:W-:Y:S01]  /*1b590*/  STL [R1+0x1d2c], R16 ;  /* 0x001d2c1001007387 */ /* 0x0001e20000100800 */
[----:B------:R-:W3:Y:S02]  /*1b5a0*/  LDL R18, [R1+0x784] ;  /* 0x0007840001127983 */ /* 0x000ee40000100800 */
[----:B--2---:R-:W-:Y:S02]  /*1b5b0*/  @!P1 IMAD.MOV.U32 R5, RZ, RZ, R21 ;  /* 0x000000ffff059224 */ /* 0x004fe400078e0015 */
[----:B------:R-:W-:-:S05]  /*1b5c0*/  @!P1 IMAD.MOV.U32 R4, RZ, RZ, R19 ;  /* 0x000000ffff049224 */ /* 0x000fca00078e0013 */
[----:B------:R1:W2:Y:S04]  /*1b5d0*/  @!P1 LDG.E.U16 R14, [R4.64] ;  /* 0x00000004040e9981 */ /* 0x0002a8000c1e1500 */
[----:B------:R-:W-:Y:S01]  /*1b5e0*/  STL [R1+0x1c], R27 ;  /* 0x00001c1b01007387 */ /* 0x000fe20000100800 */
[----:B------:R-:W2:Y:S01]  /*1b5f0*/  LDL R0, [R1+0x1280] ;  /* 0x0012800001007983 */ /* 0x000ea20000100800 */
[----:B------:R-:W-:Y:S01]  /*1b600*/  PRMT R13, RZ, 0x7610, R13 ;  /* 0x00007610ff0d7816 */ /* 0x000fe2000000000d */
[----:B-1----:R-:W-:Y:S02]  /*1b610*/  @!P0 IMAD.MOV.U32 R4, RZ, RZ, R2 ;  /* 0x000000ffff048224 */ /* 0x002fe400078e0002 */
[----:B----4-:R-:W-:-:S05]  /*1b620*/  @!P0 IMAD.MOV.U32 R5, RZ, RZ, R20 ;  /* 0x000000ffff058224 */ /* 0x010fca00078e0014 */
[----:B------:R1:W4:Y:S01]  /*1b630*/  @!P0 LDG.E.U16 R13, [R4.64] ;  /* 0x00000004040d8981 */ /* 0x000322000c1e1500 */
[----:B------:R-:W-:Y:S01]  /*1b640*/  PRMT R12, RZ, 0x7610, R12 ;  /* 0x00007610ff0c7816 */ /* 0x000fe2000000000c */
[----:B-1----:R-:W-:Y:S02]  /*1b650*/  @!P1 IMAD.MOV.U32 R4, RZ, RZ, R17 ;  /* 0x000000ffff049224 */ /* 0x002fe400078e0011 */
[----:B---3--:R1:W-:Y:S01]  /*1b660*/  STL [R1+0x1d60], R15 ;  /* 0x001d600f01007387 */ /* 0x0083e20000100800 */
[----:B------:R-:W-:Y:S02]  /*1b670*/  STL [R1+0x18], R24 ;  /* 0x0000181801007387 */ /* 0x000fe40000100800 */
[----:B0-----:R-:W3:Y:S02]  /*1b680*/  LDL R16, [R1+0x1274] ;  /* 0x0012740001107983 */ /* 0x001ee40000100800 */
[----:B------:R-:W3:Y:S02]  /*1b690*/  LDL R19, [R1+0x1288] ;  /* 0x0012880001137983 */ /* 0x000ee40000100800 */
[----:B------:R-:W-:-:S05]  /*1b6a0*/  @!P1 IMAD.MOV.U32 R5, RZ, RZ, R18 ;  /* 0x000000ffff059224 */ /* 0x000fca00078e0012 */
[----:B------:R0:W3:Y:S04]  /*1b6b0*/  @!P1 LDG.E.U16 R12, [R4.64] ;  /* 0x00000004040c9981 */ /* 0x0000e8000c1e1500 */
[----:B--2---:R-:W-:Y:S01]  /*1b6c0*/  STL [R1+0x1d64], R14 ;  /* 0x001d640e01007387 */ /* 0x004fe20000100800 */
[----:B------:R-:W2:Y:S01]  /*1b6d0*/  LDL R20, [R1+0x127c] ;  /* 0x00127c0001147983 */ /* 0x000ea20000100800 */
[----:B------:R-:W-:Y:S01]  /*1b6e0*/  PRMT R11, RZ, 0x7610, R11 ;  /* 0x00007610ff0b7816 */ /* 0x000fe2000000000b */
[----:B0-----:R-:W-:Y:S01]  /*1b6f0*/  @!P0 IMAD.MOV.U32 R4, RZ, RZ, R0 ;  /* 0x000000ffff048224 */ /* 0x001fe200078e0000 */
[----:B------:R-:W-:Y:S01]  /*1b700*/  PRMT R10, RZ, 0x7610, R10 ;  /* 0x00007610ff0a7816 */ /* 0x000fe2000000000a */
[----:B-1----:R-:W2:Y:S04]  /*1b710*/  LDL R15, [R1+0x12b4] ;  /* 0x0012b400010f7983 */ /* 0x002ea80000100800 */
[----:B------:R-:W2:Y:S04]  /*1b720*/  LDL R2, [R1+0x12c0] ;  /* 0x0012c00001027983 */ /* 0x000ea80000100800 */
[----:B----4-:R0:W-:Y:S01]  /*1b730*/  STL [R1+0x1d68], R13 ;  /* 0x001d680d01007387 */ /* 0x0101e20000100800 */
[----:B------:R-:W4:Y:S02]  /*1b740*/  LDL R18, [R1+0x12bc] ;  /* 0x0012bc0001127983 */ /* 0x000f240000100800 */
[----:B------:R-:W4:Y:S01]  /*1b750*/  LDL R17, [R1+0x12c8] ;  /* 0x0012c80001117983 */ /* 0x000f220000100800 */
[----:B0-----:R-:W4:Y:S01]  /*1b760*/  LDL R13, [R1+0x1300] ;  /* 0x00130000010d7983 */ /* 0x001f220000100800 */
[----:B---3--:R-:W-:-:S05]  /*1b770*/  @!P0 IMAD.MOV.U32 R5, RZ, RZ, R16 ;  /* 0x000000ffff058224 */ /* 0x008fca00078e0010 */
[----:B------:R0:W3:Y:S02]  /*1b780*/  @!P0 LDG.E.U16 R11, [R4.64] ;  /* 0x00000004040b8981 */ /* 0x0000e4000c1e1500 */
[----:B0-----:R-:W-:Y:S02]  /*1b790*/  @!P1 IMAD.MOV.U32 R4, RZ, RZ, R19 ;  /* 0x000000ffff049224 */ /* 0x001fe400078e0013 */
[----:B--2---:R-:W-:-:S05]  /*1b7a0*/  @!P1 IMAD.MOV.U32 R5, RZ, RZ, R20 ;  /* 0x000000ffff059224 */ /* 0x004fca00078e0014 */
[----:B------:R0:W2:Y:S04]  /*1b7b0*/  @!P1 LDG.E.U16 R10, [R4.64] ;  /* 0x00000004040a9981 */ /* 0x0000a8000c1e1500 */
[----:B------:R-:W-:Y:S01]  /*1b7c0*/  STL [R1+0x1d6c], R12 ;  /* 0x001d6c0c01007387 */ /* 0x000fe20000100800 */
[----:B------:R-:W2:Y:S02]  /*1b7d0*/  LDL R14, [R1+0x12f4] ;  /* 0x0012f400010e7983 */ /* 0x000ea40000100800 */
[----:B------:R-:W2:Y:S02]  /*1b7e0*/  LDL R16, [R1+0x12fc] ;  /* 0x0012fc0001107983 */ /* 0x000ea40000100800 */
[----:B------:R-:W2:Y:S01]  /*1b7f0*/  LDL R0, [R1+0x1308] ;  /* 0x0013080001007983 */ /* 0x000ea20000100800 */
[----:B------:R-:W-:Y:S01]  /*1b800*/  PRMT R9, RZ, 0x7610, R9 ;  /* 0x00007610ff097816 */ /* 0x000fe20000000009 */
[----:B0-----:R-:W-:-:S02]  /*1b810*/  @!P0 IMAD.MOV.U32 R4, RZ, RZ, R2 ;  /* 0x000000ffff048224 */ /* 0x001fc400078e0002 */
[----:B------:R-:W-:Y:S01]  /*1b820*/  @!P0 IMAD.MOV.U32 R5, RZ, RZ, R15 ;  /* 0x000000ffff058224 */ /* 0x000fe200078e000f */
[----:B------:R-:W-:-:S04]  /*1b830*/  PRMT R8, RZ, 0x7610, R8 ;  /* 0x00007610ff087816 */ /* 0x000fc80000000008 */
[----:B------:R4:W2:Y:S02]  /*1b840*/  @!P0 LDG.E.U16 R9, [R4.64] ;  /* 0x0000000404098981 */ /* 0x0008a4000c1e1500 */
[----:B----4-:R-:W-:Y:S02]  /*1b850*/  @!P1 IMAD.MOV.U32 R4, RZ, RZ, R17 ;  /* 0x000000ffff049224 */ /* 0x010fe400078e0011 */
[----:B------:R-:W-:-:S05]  /*1b860*/  @!P1 IMAD.MOV.U32 R5, RZ, RZ, R18 ;  /* 0x000000ffff059224 */ /* 0x000fca00078e0012 */
[----:B------:R0:W4:Y:S01]  /*1b870*/  @!P1 LDG.E.U16 R8, [R4.64] ;  /* 0x0000000404089981 */ /* 0x000122000c1e1500 */
[----:B------:R-:W-:Y:S02]  /*1b880*/  PRMT R7, RZ, 0x7610, R7 ;  /* 0x00007610ff077816 */ /* 0x000fe40000000007 */
[----:B------:R-:W-:Y:S01]  /*1b890*/  PRMT R6, RZ, 0x7610, R6 ;  /* 0x00007610ff067816 */ /* 0x000fe20000000006 */
[----:B0-----:R-:W-:Y:S01]  /*1b8a0*/  @!P0 IMAD.MOV.U32 R4, RZ, RZ, R13 ;  /* 0x000000ffff048224 */ /* 0x001fe200078e000d */
[----:B---3--:R-:W-:Y:S04]  /*1b8b0*/  STL [R1+0x1d70], R11 ;  /* 0x001d700b01007387 */ /* 0x008fe80000100800 */
[----:B--2---:R0:W-:Y:S01]  /*1b8c0*/  STL [R1+0x1d74], R10 ;  /* 0x001d740a01007387 */ /* 0x0041e20000100800 */
[----:B------:R-:W2:Y:S02]  /*1b8d0*/  LDL R15, [R1+0x1334] ;  /* 0x00133400010f7983 */ /* 0x000ea40000100800 */
[----:B------:R-:W3:Y:S02]  /*1b8e0*/  LDL R2, [R1+0x1340] ;  /* 0x0013400001027983 */ /* 0x000ee40000100800 */
[----:B------:R-:W-:-:S02]  /*1b8f0*/  @!P0 IMAD.MOV.U32 R5, RZ, RZ, R14 ;  /* 0x000000ffff058224 */ /* 0x000fc400078e000e */
[----:B------:R-:W-:Y:S02]  /*1b900*/  @!P1 IMAD.MOV.U32 R30, RZ, RZ, R0 ;  /* 0x000000ffff1e9224 */ /* 0x000fe400078e0000 */
[----:B------:R-:W-:Y:S01]  /*1b910*/  @!P1 IMAD.MOV.U32 R31, RZ, RZ, R16 ;  /* 0x000000ffff1f9224 */ /* 0x000fe200078e0010 */
[----:B------:R1:W3:Y:S04]  /*1b920*/  @!P0 LDG.E.U16 R7, [R4.64] ;  /* 0x0000000404078981 */ /* 0x0002e8000c1e1500 */
[----:B------:R2:W3:Y:S04]  /*1b930*/  @!P1 LDG.E.U16 R6, [R30.64] ;  /* 0x000000041e069981 */ /* 0x0004e8000c1e1500 */
[----:B0-----:R-:W3:Y:S01]  /*1b940*/  LDL R10, [R1+0x1348] ;  /* 0x00134800010a7983 */ /* 0x001ee20000100800 */
[----:B-1----:R-:W-:-:S03]  /*1b950*/  PRMT R5, RZ, 0x7610, R5 ;  /* 0x00007610ff057816 */ /* 0x002fc60000000005 */
[----:B------:R0:W-:Y:S01]  /*1b960*/  STL [R1+0x1d78], R9 ;  /* 0x001d780901007387 */ /* 0x0001e20000100800 */
[----:B------:R-:W3:Y:S03]  /*1b970*/  LDL R12, [R1+0x133c] ;  /* 0x00133c00010c7983 */ /* 0x000ee60000100800 */
[----:B0-----:R-:W3:Y:S01]  /*1b980*/  LDL R9, [R1+0xa40] ;  /* 0x000a400001097983 */ /* 0x001ee20000100800 */
[----:B----4-:R0:W-:Y:S02]  /*1b990*/  STL [R1+0x1d7c], R8 ;  /* 0x001d7c0801007387 */ /* 0x0101e40000100800 */
[----:B------:R-:W4:Y:S02]  /*1b9a0*/  LDL R14, [R1+0xa34] ;  /* 0x000a3400010e7983 */ /* 0x000f240000100800 */
[----:B------:R-:W4:Y:S01]  /*1b9b0*/  LDL R13, [R1+0xa38] ;  /* 0x000a3800010d7983 */ /* 0x000f220000100800 */
[----:B0-----:R-:W4:Y:S01]  /*1b9c0*/  LDL R8, [R1+0xa3c] ;  /* 0x000a3c0001087983 */ /* 0x001f220000100800 */
[----:B--2---:R-:W-:-:S02]  /*1b9d0*/  @!P0 IMAD.MOV.U32 R31, RZ, RZ, R15 ;  /* 0x000000ffff1f8224 */ /* 0x004fc400078e000f */
[----:B---3--:R-:W-:-:S05]  /*1b9e0*/  @!P0 IMAD.MOV.U32 R30, RZ, RZ, R2 ;  /* 0x000000ffff1e8224 */ /* 0x008fca00078e0002 */
[----:B------:R0:W2:Y:S04]  /*1b9f0*/  @!P0 LDG.E.U16 R5, [R30.64] ;  /* 0x000000041e058981 */ /* 0x0000a8000c1e1500 */
[----:B------:R-:W-:Y:S01]  /*1ba00*/  STL [R1+0x1d80], R7 ;  /* 0x001d800701007387 */ /* 0x000fe20000100800 */
[----:B------:R-:W3:Y:S02]  /*1ba10*/  LDL R11, [R1+0x9fc] ;  /* 0x0009fc00010b7983 */ /* 0x000ee40000100800 */
[----:B------:R-:W3:Y:S02]  /*1ba20*/  LDL R0, [R1+0xa00] ;  /* 0x000a000001007983 */ /* 0x000ee40000100800 */
[----:B------:R1:W-:Y:S01]  /*1ba30*/  STL [R1+0x1d84], R6 ;  /* 0x001d840601007387 */ /* 0x0003e20000100800 */
[----:B------:R-:W3:Y:S04]  /*1ba40*/  LDL R2, [R1+0x9f8] ;  /* 0x0009f80001027983 */ /* 0x000ee80000100800 */
[----:B-1----:R-:W3:Y:S01]  /*1ba50*/  LDL R6, [R1+0x9f4] ;  /* 0x0009f40001067983 */ /* 0x002ee20000100800 */
[----:B------:R-:W-:Y:S01]  /*1ba60*/  PRMT R4, RZ, 0x7610, R4 ;  /* 0x00007610ff047816 */ /* 0x000fe20000000004 */
[----:B0-----:R-:W-:-:S02]  /*1ba70*/  @!P1 IMAD.MOV.U32 R30, RZ, RZ, R10 ;  /* 0x000000ffff1e9224 */ /* 0x001fc400078e000a */
[----:B------:R-:W-:Y:S01]  /*1ba80*/  @!P1 IMAD.MOV.U32 R31, RZ, RZ, R12 ;  /* 0x000000ffff1f9224 */ /* 0x000fe200078e000c */
[----:B------:R-:W-:-:S04]  /*1ba90*/  PRMT R60, RZ, 0x7610, R60 ;  /* 0x00007610ff3c7816 */ /* 0x000fc8000000003c */
[----:B------:R0:W3:Y:S01]  /*1baa0*/  @!P1 LDG.E.U16 R4, [R30.64] ;  /* 0x000000041e049981 */ /* 0x0000e2000c1e1500 */
[----:B------:R-:W-:Y:S01]  /*1bab0*/  PRMT R58, RZ, 0x7610, R58 ;  /* 0x00007610ff3a7816 */ /* 0x000fe2000000003a */
[----:B0-----:R-:W-:Y:S02]  /*1bac0*/  @!P0 IMAD.MOV.U32 R30, RZ, RZ, R9 ;  /* 0x000000ffff1e8224 */ /* 0x001fe400078e0009 */
[----:B----4-:R-:W-:-:S05]  /*1bad0*/  @!P0 IMAD.MOV.U32 R31, RZ, RZ, R8 ;  /* 0x000000ffff1f8224 */ /* 0x010fca00078e0008 */
[----:B------:R0:W4:Y:S01]  /*1bae0*/  @!P0 LDG.E.U16 R60, [R30.64] ;  /* 0x000000041e3c8981 */ /* 0x000122000c1e1500 */
[----:B------:R-:W-:Y:S01]  /*1baf0*/  PRMT R56, RZ, 0x7610, R56 ;  /* 0x00007610ff387816 */ /* 0x000fe20000000038 */
[----:B0-----:R-:W-:Y:S02]  /*1bb00*/  @!P1 IMAD.MOV.U32 R30, RZ, RZ, R13 ;  /* 0x000000ffff1e9224 */ /* 0x001fe400078e000d */
[----:B------:R-:W-:-:S05]  /*1bb10*/  @!P1 IMAD.MOV.U32 R31, RZ, RZ, R14 ;  /* 0x000000ffff1f9224 */ /* 0x000fca00078e000e */
[----:B------:R3:W4:Y:S04]  /*1bb20*/  @!P1 LDG.E.U16 R58, [R30.64] ;  /* 0x000000041e3a9981 */ /* 0x000728000c1e1500 */
[----:B--2---:R0:W-:Y:S01]  /*1bb30*/  STL [R1+0x1d88], R5 ;  /* 0x001d880501007387 */ /* 0x0041e20000100800 */
[----:B------:R-:W2:Y:S02]  /*1bb40*/  LDL R12, [R1+0x9bc] ;  /* 0x0009bc00010c7983 */ /* 0x000ea40000100800 */
[----:B------:R-:W4:Y:S02]  /*1bb50*/  LDL R10, [R1+0x9c0] ;  /* 0x0009c000010a7983 */ /* 0x000f240000100800 */
[----:B------:R-:W4:Y:S01]  /*1bb60*/  LDL R9, [R1+0x9b4] ;  /* 0x0009b40001097983 */ /* 0x000f220000100800 */
[----:B------:R-:W4:Y:S04]  /*1bb70*/  LDL R8, [R1+0x9b8] ;  /* 0x0009b80001087983 */ /* 0x000f280000100800 */
[----:B------:R-:W4:Y:S01]  /*1bb80*/  LDL R7, [R1+0x97c] ;  /* 0x00097c0001077983 */ /* 0x000f220000100800 */
[----:B---3--:R-:W-:-:S02]  /*1bb90*/  @!P0 IMAD.MOV.U32 R30, RZ, RZ, R0 ;  /* 0x000000ffff1e8224 */ /* 0x008fc400078e0000 */
[----:B------:R-:W-:Y:S01]  /*1bba0*/  @!P0 IMAD.MOV.U32 R31, RZ, RZ, R11 ;  /* 0x000000ffff1f8224 */ /* 0x000fe200078e000b */
[----:B------:R-:W3:Y:S04]  /*1bbb0*/  LDL R0, [R1+0x978] ;  /* 0x0009780001007983 */ /* 0x000ee80000100800 */
[----:B------:R-:W3:Y:S04]  /*1bbc0*/  LDL R11, [R1+0x974] ;  /* 0x00097400010b7983 */ /* 0x000ee80000100800 */
[----:B0-----:R-:W3:Y:S04]  /*1bbd0*/  LDL R5, [R1+0x980] ;  /* 0x0009800001057983 */ /* 0x001ee80000100800 */
[----:B------:R0:W3:Y:S01]  /*1bbe0*/  @!P0 LDG.E.U16 R56, [R30.64] ;  /* 0x000000041e388981 */ /* 0x0000e2000c1e1500 */
[----:B------:R-:W-:-:S02]  /*1bbf0*/  PRMT R54, RZ, 0x7610, R54 ;  /* 0x00007610ff367816 */ /* 0x000fc40000000036 */
[----:B------:R-:W-:Y:S01]  /*1bc00*/  PRMT R52, RZ, 0x7610, R52 ;  /* 0x00007610ff347816 */ /* 0x000fe20000000034 */
[----:B------:R-:W3:Y:S01]  /*1bc10*/  LDL R13, [R1+0x934] ;  /* 0x00093400010d7983 */ /* 0x000ee20000100800 */
[----:B------:R-:W-:Y:S02]  /*1bc20*/  PRMT R51, RZ, 0x7610, R51 ;  /* 0x00007610ff337816 */ /* 0x000fe40000000033 */
[----:B------:R-:W-:Y:S02]  /*1bc30*/  PRMT R50, RZ, 0x7610, R50 ;  /* 0x00007610ff327816 */ /* 0x000fe40000000032 */
[----:B------:R-:W-:Y:S02]  /*1bc40*/  PRMT R48, RZ, 0x7610, R48 ;  /* 0x00007610ff307816 */ /* 0x000fe40000000030 */
[----:B------:R-:W-:Y:S02]  /*1bc50*/  PRMT R46, RZ, 0x7610, R46 ;  /* 0x00007610ff2e7816 */ /* 0x000fe4000000002e */
[----:B------:R-:W-:-:S02]  /*1bc60*/  PRMT R44, RZ, 0x7610, R44 ;  /* 0x00007610ff2c7816 */ /* 0x000fc4000000002c */
[----:B------:R-:W-:Y:S01]  /*1bc70*/  PRMT R42, RZ, 0x7610, R42 ;  /* 0x00007610ff2a7816 */ /* 0x000fe2000000002a */
[----:B0-----:R-:W-:Y:S01]  /*1bc80*/  @!P1 IMAD.MOV.U32 R31, RZ, RZ, R6 ;  /* 0x000000ffff1f9224 */ /* 0x001fe200078e0006 */
[----:B------:R-:W-:Y:S01]  /*1bc90*/  PRMT R40, RZ, 0x7610, R40 ;  /* 0x00007610ff287816 */ /* 0x000fe20000000028 */
[----:B------:R-:W3:Y:S01]  /*1bca0*/  LDL R6, [R1+0x93c] ;  /* 0x00093c0001067983 */ /* 0x000ee20000100800 */
[----:B------:R-:W-:Y:S02]  /*1bcb0*/  @!P1 IMAD.MOV.U32 R30, RZ, RZ, R2 ;  /* 0x000000ffff1e9224 */ /* 0x000fe400078e0002 */
[----:B------:R-:W3:Y:S01]  /*1bcc0*/  LDL R2, [R1+0x940] ;  /* 0x0009400001027983 */ /* 0x000ee20000100800 */
[----:B------:R-:W-:Y:S02]  /*1bcd0*/  PRMT R38, RZ, 0x7610, R38 ;  /* 0x00007610ff267816 */ /* 0x000fe40000000026 */
[----:B------:R-:W-:Y:S01]  /*1bce0*/  PRMT R36, RZ, 0x7610, R36 ;  /* 0x00007610ff247816 */ /* 0x000fe20000000024 */
[----:B------:R-:W3:Y:S04]  /*1bcf0*/  LDL R15, [R1+0x7fc] ;  /* 0x0007fc00010f7983 */ /* 0x000ee80000100800 */
[----:B------:R2:W3:Y:S04]  /*1bd00*/  @!P1 LDG.E.U16 R54, [R30.64] ;  /* 0x000000041e369981 */ /* 0x0004e8000c1e1500 */
[----:B------:R-:W3:Y:S01]  /*1bd10*/  LDL R14, [R1+0x7f4] ;  /* 0x0007f400010e7983 */ /* 0x000ee20000100800 */
[----:B--2---:R-:W-:-:S02]  /*1bd20*/  @!P0 IMAD.MOV.U32 R31, RZ, RZ, R12 ;  /* 0x000000ffff1f8224 */ /* 0x004fc400078e000c */
[----:B----4-:R-:W-:Y:S01]  /*1bd30*/  @!P0 IMAD.MOV.U32 R30, RZ, RZ, R10 ;  /* 0x000000ffff1e8224 */ /* 0x010fe200078e000a */
[----:B------:R-:W2:Y:S04]  /*1bd40*/  LDL R12, [R1+0x8bc] ;  /* 0x0008bc00010c7983 */ /* 0x000ea80000100800 */
[----:B------:R-:W4:Y:S04]  /*1bd50*/  LDL R10, [R1+0x938] ;  /* 0x00093800010a7983 */ /* 0x000f280000100800 */
[----:B------:R0:W2:Y:S02]  /*1bd60*/  @!P0 LDG.E.U16 R52, [R30.64] ;  /* 0x000000041e348981 */ /* 0x0000a4000c1e1500 */
[----:B0-----:R-:W-:-:S02]  /*1bd70*/  @!P1 IMAD.MOV.U32 R30, RZ, RZ, R8 ;  /* 0x000000ffff1e9224 */ /* 0x001fc400078e0008 */
[----:B------:R-:W-:Y:S01]  /*1bd80*/  @!P1 IMAD.MOV.U32 R31, RZ, RZ, R9 ;  /* 0x000000ffff1f9224 */ /* 0x000fe200078e0009 */
[----:B------:R-:W2:Y:S04]  /*1bd90*/  LDL R8, [R1+0x900] ;  /* 0x0009000001087983 */ /* 0x000ea80000100800 */
[----:B------:R-:W2:Y:S04]  /*1bda0*/  LDL R9, [R1+0x8fc] ;  /* 0x0008fc0001097983 */ /* 0x000ea80000100800 */
[----:B------:R3:W2:Y:S02]  /*1bdb0*/  @!P1 LDG.E.U16 R51, [R30.64] ;  /* 0x000000041e339981 */ /* 0x0006a4000c1e1500 */
[----:B---3--:R-:W-:-:S02]  /*1bdc0*/  @!P0 IMAD.MOV.U32 R30, RZ, RZ, R5 ;  /* 0x000000ffff1e8224 */ /* 0x008fc400078e0005 */
[----:B------:R-:W-:Y:S01]  /*1bdd0*/  @!P0 IMAD.MOV.U32 R31, RZ, RZ, R7 ;  /* 0x000000ffff1f8224 */ /* 0x000fe200078e0007 */
[----:B------:R-:W3:Y:S04]  /*1bde0*/  LDL R5, [R1+0x8f8] ;  /* 0x0008f80001057983 */ /* 0x000ee80000100800 */
[----:B------:R-:W3:Y:S04]  /*1bdf0*/  LDL R7, [R1+0x8f4] ;  /* 0x0008f40001077983 */ /* 0x000ee80000100800 */
[----:B------:R0:W3:Y:S02]  /*1be00*/  @!P0 LDG.E.U16 R50, [R30.64] ;  /* 0x000000041e328981 */ /* 0x0000e4000c1e1500 */
[----:B0-----:R-:W-:-:S02]  /*1be10*/  @!P1 IMAD.MOV.U32 R30, RZ, RZ, R0 ;  /* 0x000000ffff1e9224 */ /* 0x001fc400078e0000 */
[----:B------:R-:W-:Y:S01]  /*1be20*/  @!P1 IMAD.MOV.U32 R31, RZ, RZ, R11 ;  /* 0x000000ffff1f9224 */ /* 0x000fe200078e000b */
[----:B------:R-:W3:Y:S04]  /*1be30*/  LDL R0, [R1+0x8b8] ;  /* 0x0008b80001007983 */ /* 0x000ee80000100800 */
[----:B------:R-:W3:Y:S04]  /*1be40*/  LDL R11, [R1+0x8c0] ;  /* 0x0008c000010b7983 */ /* 0x000ee80000100800 */
[----:B------:R0:W3:Y:S02]  /*1be50*/  @!P1 LDG.E.U16 R48, [R30.64] ;  /* 0x000000041e309981 */ /* 0x0000e4000c1e1500 */
[----:B0-----:R-:W-:-:S02]  /*1be60*/  @!P0 IMAD.MOV.U32 R31, RZ, RZ, R6 ;  /* 0x000000ffff1f8224 */ /* 0x001fc400078e0006 */
[----:B------:R-:W3:Y:S01]  /*1be70*/  LDL R6, [R1+0x8b4] ;  /* 0x0008b40001067983 */ /* 0x000ee20000100800 */
[----:B------:R-:W-:Y:S02]  /*1be80*/  @!P0 IMAD.MOV.U32 R30, RZ, RZ, R2 ;  /* 0x000000ffff1e8224 */ /* 0x000fe400078e0002 */
[----:B------:R-:W3:Y:S03]  /*1be90*/  LDL R2, [R1+0x880] ;  /* 0x0008800001027983 */ /* 0x000ee60000100800 */
[----:B------:R0:W3:Y:S02]  /*1bea0*/  @!P0 LDG.E.U16 R46, [R30.64] ;  /* 0x000000041e2e8981 */ /* 0x0000e4000c1e1500 */
[----:B0-----:R-:W-:Y:S02]  /*1beb0*/  @!P1 IMAD.MOV.U32 R31, RZ, RZ, R13 ;  /* 0x000000ffff1f9224 */ /* 0x001fe400078e000d */
[----:B------:R-:W3:Y:S01]  /*1bec0*/  LDL R13, [R1+0x7f8] ;  /* 0x0007f800010d7983 */ /* 0x000ee20000100800 */
[----:B----4-:R-:W-:-:S03]  /*1bed0*/  @!P1 IMAD.MOV.U32 R30, RZ, RZ, R10 ;  /* 0x000000ffff1e9224 */ /* 0x010fc600078e000a */
[----:B------:R-:W4:Y:S04]  /*1bee0*/  LDL R10, [R1+0x87c] ;  /* 0x00087c00010a7983 */ /* 0x000f280000100800 */
[----:B------:R2:W4:Y:S02]  /*1bef0*/  @!P1 LDG.E.U16 R44, [R30.64] ;  /* 0x000000041e2c9981 */ /* 0x000524000c1e1500 */
[----:B--2---:R-:W-:Y:S02]  /*1bf00*/  @!P0 IMAD.MOV.U32 R30, RZ, RZ, R8 ;  /* 0x000000ffff1e8224 */ /* 0x004fe400078e0008 */
        /* <DEDUP_REMOVED lines=11> */
[----:B------:R-:W-:Y:S01]  /*1bfc0*/  PRMT R34, RZ, 0x7610, R34 ;  /* 0x00007610ff227816 */ /* 0x000fe20000000022 */
[----:B------:R-:W3:Y:S04]  /*1bfd0*/  LDL R12, [R1+0x7bc] ;  /* 0x0007bc00010c7983 */ /* 0x000ee80000100800 */
[----:B------:R0:W3:Y:S04]  /*1bfe0*/  @!P0 LDG.E.U16 R38, [R30.64] ;  /* 0x000000041e268981 */ /* 0x0000e8000c1e1500 */
[----:B------:R-:W3:Y:S01]  /*1bff0*/  LDL R11, [R1+0x7c0] ;  /* 0x0007c000010b7983 */ /* 0x000ee20000100800 */
[----:B0-----:R-:W-:-:S03]  /*1c000*/  @!P1 IMAD.MOV.U32 R31, RZ, RZ, R6 ;  /* 0x000000ffff1f9224 */ /* 0x001fc600078e0006 */
[----:B------:R-:W3:Y:S01]  /*1c010*/  LDL R6, [R1+0x834] ;  /* 0x0008340001067983 */ /* 0x000ee20000100800 */
[----:B------:R-:W-:Y:S02]  /*1c020*/  @!P1 IMAD.MOV.U32 R30, RZ, RZ, R0 ;  /* 0x000000ffff1e9224 */ /* 0x000fe400078e0000 */
[----:B------:R-:W3:Y:S03]  /*1c030*/  LDL R0, [R1+0x838] ;  /* 0x0008380001007983 */ /* 0x000ee60000100800 */
[----:B------:R0:W3:Y:S02]  /*1c040*/  @!P1 LDG.E.U16 R36, [R30.64] ;  /* 0x000000041e249981 */ /* 0x0000e4000c1e1500 */
[----:B0-----:R-:W-:Y:S02]  /*1c050*/  @!P0 IMAD.MOV.U32 R30, RZ, RZ, R2 ;  /* 0x000000ffff1e8224 */ /* 0x001fe400078e0002 */
[----:B------:R-:W3:Y:S01]  /*1c060*/  LDL R2, [R1+0x800] ;  /* 0x0008000001027983 */ /* 0x000ee20000100800 */
[----:B------:R-:W-:-:S02]  /*1c070*/  PRMT R32, RZ, 0x7610, R32 ;  /* 0x00007610ff207816 */ /* 0x000fc40000000020 */
[----:B------:R-:W-:Y:S02]  /*1c080*/  PRMT R33, RZ, 0x7610, R33 ;  /* 0x00007610ff217816 */ /* 0x000fe40000000021 */
[----:B------:R-:W-:Y:S01]  /*1c090*/  PRMT R35, RZ, 0x7610, R35 ;  /* 0x00007610ff237816 */ /* 0x000fe20000000023 */
[----:B----4-:R-:W-:Y:S02]  /*1c0a0*/  @!P0 IMAD.MOV.U32 R31, RZ, RZ, R10 ;  /* 0x000000ffff1f8224 */ /* 0x010fe400078e000a */
[----:B------:R-:W4:Y:S04]  /*1c0b0*/  LDL R10, [R1+0x7b4] ;  /* 0x0007b400010a7983 */ /* 0x000f280000100800 */
[----:B------:R2:W4:Y:S02]  /*1c0c0*/  @!P0 LDG.E.U16 R34, [R30.64] ;  /* 0x000000041e228981 */ /* 0x000524000c1e1500 */
[----:B--2---:R-:W-:-:S02]  /*1c0d0*/  @!P1 IMAD.MOV.U32 R30, RZ, RZ, R8 ;  /* 0x000000ffff1e9224 */ /* 0x004fc400078e0008 */
        /* <DEDUP_REMOVED lines=16> */
[----:B------:R-:W-:Y:S01]  /*1c1e0*/  PRMT R37, RZ, 0x7610, R37 ;  /* 0x00007610ff257816 */ /* 0x000fe20000000025 */
[----:B------:R-:W-:Y:S01]  /*1c1f0*/  @!P0 IMAD.MOV.U32 R31, RZ, RZ, R15 ;  /* 0x000000ffff1f8224 */ /* 0x000fe200078e000f */
[----:B------:R-:W-:-:S04]  /*1c200*/  PRMT R39, RZ, 0x7610, R39 ;  /* 0x00007610ff277816 */ /* 0x000fc80000000027 */
[----:B------:R0:W3:Y:S01]  /*1c210*/  @!P0 LDG.E.U16 R37, [R30.64] ;  /* 0x000000041e258981 */ /* 0x0000e2000c1e1500 */
[----:B------:R-:W-:Y:S01]  /*1c220*/  PRMT R41, RZ, 0x7610, R41 ;  /* 0x00007610ff297816 */ /* 0x000fe20000000029 */
[----:B0-----:R-:W-:Y:S02]  /*1c230*/  @!P1 IMAD.MOV.U32 R30, RZ, RZ, R13 ;  /* 0x000000ffff1e9224 */ /* 0x001fe400078e000d */
[----:B------:R-:W-:Y:S01]  /*1c240*/  @!P1 IMAD.MOV.U32 R31, RZ, RZ, R14 ;  /* 0x000000ffff1f9224 */ /* 0x000fe200078e000e */
[----:B------:R-:W3:Y:S04]  /*1c250*/  LDL R13, [R1+0x1298] ;  /* 0x00129800010d7983 */ /* 0x000ee80000100800 */
[----:B------:R-:W3:Y:S04]  /*1c260*/  LDL R14, [R1+0x128c] ;  /* 0x00128c00010e7983 */ /* 0x000ee80000100800 */
[----:B------:R0:W3:Y:S01]  /*1c270*/  @!P1 LDG.E.U16 R39, [R30.64] ;  /* 0x000000041e279981 */ /* 0x0000e2000c1e1500 */
[----:B------:R-:W-:Y:S01]  /*1c280*/  PRMT R43, RZ, 0x7610, R43 ;  /* 0x00007610ff2b7816 */ /* 0x000fe2000000002b */
[----:B0-----:R-:W-:-:S02]  /*1c290*/  @!P0 IMAD.MOV.U32 R30, RZ, RZ, R11 ;  /* 0x000000ffff1e8224 */ /* 0x001fc400078e000b */
[----:B------:R-:W-:Y:S01]  /*1c2a0*/  @!P0 IMAD.MOV.U32 R31, RZ, RZ, R12 ;  /* 0x000000ffff1f8224 */ /* 0x000fe200078e000c */
[----:B------:R-:W3:Y:S04]  /*1c2b0*/  LDL R11, [R1+0x12d0] ;  /* 0x0012d000010b7983 */ /* 0x000ee80000100800 */
[----:B------:R-:W3:Y:S04]  /*1c2c0*/  LDL R12, [R1+0x12c4] ;  /* 0x0012c400010c7983 */ /* 0x000ee80000100800 */
[----:B------:R4:W3:Y:S01]  /*1c2d0*/  @!P0 LDG.E.U16 R41, [R30.64] ;  /* 0x000000041e298981 */ /* 0x0008e2000c1e1500 */
[----:B------:R-:W-:-:S02]  /*1c2e0*/  PRMT R45, RZ, 0x7610, R45 ;  /* 0x00007610ff2d7816 */ /* 0x000fc4000000002d */
[----:B------:R-:W-:Y:S01]  /*1c2f0*/  PRMT R47, RZ, 0x7610, R47 ;  /* 0x00007610ff2f7816 */ /* 0x000fe2000000002f */
[----:B----4-:R-:W-:Y:S02]  /*1c300*/  @!P1 IMAD.MOV.U32 R31, RZ, RZ, R10 ;  /* 0x000000ffff1f9224 */ /* 0x010fe400078e000a */
[----:B------:R-:W4:Y:S01]  /*1c310*/  LDL R10, [R1+0x12cc] ;  /* 0x0012cc00010a7983 */ /* 0x000f220000100800 */
[----:B--2---:R-:W-:-:S03]  /*1c320*/  @!P1 IMAD.MOV.U32 R30, RZ, RZ, R9 ;  /* 0x000000ffff1e9224 */ /* 0x004fc600078e0009 */
[----:B------:R-:W2:Y:S04]  /*1c330*/  LDL R9, [R1+0x12d8] ;  /* 0x0012d80001097983 */ /* 0x000ea80000100800 */
[----:B------:R0:W2:Y:S02]  /*1c340*/  @!P1 LDG.E.U16 R43, [R30.64] ;  /* 0x000000041e2b9981 */ /* 0x0000a4000c1e1500 */
[----:B0-----:R-:W-:Y:S02]  /*1c350*/  @!P0 IMAD.MOV.U32 R31, RZ, RZ, R8 ;  /* 0x000000ffff1f8224 */ /* 0x001fe400078e0008 */
[----:B---3--:R-:W-:Y:S01]  /*1c360*/  @!P0 IMAD.MOV.U32 R30, RZ, RZ, R7 ;  /* 0x000000ffff1e8224 */ /* 0x008fe200078e0007 */
[----:B------:R-:W3:Y:S04]  /*1c370*/  LDL R8, [R1+0x1304] ;  /* 0x0013040001087983 */ /* 0x000ee80000100800 */
[----:B------:R-:W3:Y:S04]  /*1c380*/  LDL R7, [R1+0x1310] ;  /* 0x0013100001077983 */ /* 0x000ee80000100800 */
[----:B------:R0:W3:Y:S02]  /*1c390*/  @!P0 LDG.E.U16 R45, [R30.64] ;  /* 0x000000041e2d8981 */ /* 0x0000e4000c1e1500 */
[----:B0-----:R-:W-:-:S02]  /*1c3a0*/  @!P1 IMAD.MOV.U32 R30, RZ, RZ, R5 ;  /* 0x000000ffff1e9224 */ /* 0x001fc400078e0005 */
[----:B------:R-:W3:Y:S01]  /*1c3b0*/  LDL R5, [R1+0x1318] ;  /* 0x0013180001057983 */ /* 0x000ee20000100800 */
[----:B------:R-:W-:-:S03]  /*1c3c0*/  @!P1 IMAD.MOV.U32 R31, RZ, RZ, R6 ;  /* 0x000000ffff1f9224 */ /* 0x000fc600078e0006 */
[----:B------:R-:W3:Y:S04]  /*1c3d0*/  LDL R6, [R1+0x130c] ;  /* 0x00130c0001067983 */ /* 0x000ee80000100800 */
[----:B------:R0:W3:Y:S01]  /*1c3e0*/  @!P1 LDG.E.U16 R47, [R30.64] ;  /* 0x000000041e2f9981 */ /* 0x0000e2000c1e1500 */
[----:B------:R-:W3:Y:S02]  /*1c3f0*/  LDL.LU R16, [R1+0x750] ;  /* 0x0007500001107983 */ /* 0x000ee40000300800 */
[----:B------:R-:W3:Y:S02]  /*1c400*/  LDL.LU R17, [R1+0x74c] ;  /* 0x00074c0001117983 */ /* 0x000ee40000300800 */
[----:B0-----:R-:W-:Y:S02]  /*1c410*/  @!P0 IMAD.MOV.U32 R30, RZ, RZ, R0 ;  /* 0x000000ffff1e8224 */ /* 0x001fe400078e0000 */
[----:B------:R-:W3:Y:S01]  /*1c420*/  LDL.LU R0, [R1+0x748] ;  /* 0x0007480001007983 */ /* 0x000ee20000300800 */
[----:B------:R-:W-:-:S03]  /*1c430*/  @!P0 IMAD.MOV.U32 R31, RZ, RZ, R2 ;  /* 0x000000ffff1f8224 */ /* 0x000fc600078e0002 */
        /* <DEDUP_REMOVED lines=8> */
[----:B------:R-:W3:Y:S01]  /*1c4c0*/  LDL.LU R25, [R1+0x724] ;  /* 0x0007240001197983 */ /* 0x000ee20000300800 */
[----:B------:R-:W3:Y:S02]  /*1c4d0*/  LDL.LU R28, [R1+0x720] ;  /* 0x00072000011c7983 */ /* 0x000ee40000300800 */
[----:B------:R-:W3:Y:S01]  /*1c4e0*/  LDL.LU R29, [R1+0x71c] ;  /* 0x00071c00011d7983 */ /* 0x000ee20000300800 */
[----:B------:R-:W-:Y:S01]  /*1c4f0*/  PRMT R49, RZ, 0x7610, R49 ;  /* 0x00007610ff317816 */ /* 0x000fe20000000031 */
[----:B------:R-:W0:Y:S01]  /*1c500*/  S2R R3, SR_TID.X ;  /* 0x0000000000037919 */ /* 0x000e220000002100 */
[----:B------:R-:W-:-:S02]  /*1c510*/  PRMT R53, RZ, 0x7610, R53 ;  /* 0x00007610ff357816 */ /* 0x000fc40000000035 */
[----:B------:R-:W-:Y:S02]  /*1c520*/  PRMT R55, RZ, 0x7610, R55 ;  /* 0x00007610ff377816 */ /* 0x000fe40000000037 */
[----:B------:R-:W-:Y:S02]  /*1c530*/  PRMT R57, RZ, 0x7610, R57 ;  /* 0x00007610ff397816 */ /* 0x000fe40000000039 */
[----:B------:R-:W-:Y:S01]  /*1c540*/  PRMT R59, RZ, 0x7610, R59 ;  /* 0x00007610ff3b7816 */ /* 0x000fe2000000003b */
[----:B------:R1:W3:Y:S01]  /*1c550*/  @!P0 LDG.E.U16 R49, [R30.64] ;  /* 0x000000041e318981 */ /* 0x0002e2000c1e1500 */
[----:B------:R-:W-:-:S03]  /*1c560*/  PRMT R61, RZ, 0x7610, R61 ;  /* 0x00007610ff3d7816 */ /* 0x000fc6000000003d */
[----:B------:R-:W3:Y:S01]  /*1c570*/  LDL.LU R26, [R1+0x718] ;  /* 0x00071800011a7983 */ /* 0x000ee20000300800 */
[----:B------:R-:W3:Y:S02]  /*1c580*/  LDL.LU R27, [R1+0x714] ;  /* 0x00071400011b7983 */ /* 0x000ee40000300800 */
[----:B-1----:R-:W-:Y:S02]  /*1c590*/  @!P1 IMAD.MOV.U32 R30, RZ, RZ, R13 ;  /* 0x000000ffff1e9224 */ /* 0x002fe400078e000d */
[----:B------:R-:W-:-:S05]  /*1c5a0*/  @!P1 IMAD.MOV.U32 R31, RZ, RZ, R14 ;  /* 0x000000ffff1f9224 */ /* 0x000fca00078e000e */
[----:B------:R1:W3:Y:S02]  /*1c5b0*/  @!P1 LDG.E.U16 R53, [R30.64] ;  /* 0x000000041e359981 */ /* 0x0002e4000c1e1500 */
[----:B-1----:R-:W-:Y:S02]  /*1c5c0*/  @!P0 IMAD.MOV.U32 R30, RZ, RZ, R11 ;  /* 0x000000ffff1e8224 */ /* 0x002fe400078e000b */
[----:B------:R-:W-:-:S05]  /*1c5d0*/  @!P0 IMAD.MOV.U32 R31, RZ, RZ, R12 ;  /* 0x000000ffff1f8224 */ /* 0x000fca00078e000c */
[----:B------:R4:W3:Y:S01]  /*1c5e0*/  @!P0 LDG.E.U16 R55, [R30.64] ;  /* 0x000000041e378981 */ /* 0x0008e2000c1e1500 */
[----:B0-----:R-:W-:-:S05]  /*1c5f0*/  LOP3.LUT R3, R3, 0x1f, RZ, 0xc0, !PT ;  /* 0x0000001f03037812 */ /* 0x001fca00078ec0ff */
[----:B------:R-:W-:Y:S02]  /*1c600*/  IMAD.SHL.U32 R3, R3, 0x2, RZ ;  /* 0x0000000203037824 */ /* 0x000fe400078e00ff */
[----:B----4-:R-:W-:Y:S02]  /*1c610*/  @!P1 IMAD.MOV.U32 R31, RZ, RZ, R10 ;  /* 0x000000ffff1f9224 */ /* 0x010fe400078e000a */
[----:B--2---:R-:W-:-:S05]  /*1c620*/  @!P1 IMAD.MOV.U32 R30, RZ, RZ, R9 ;  /* 0x000000ffff1e9224 */ /* 0x004fca00078e0009 */
[----:B------:R3:W2:Y:S02]  /*1c630*/  @!P1 LDG.E.U16 R57, [R30.64] ;  /* 0x000000041e399981 */ /* 0x0006a4000c1e1500 */
[----:B---3--:R-:W-:Y:S02]  /*1c640*/  @!P0 IMAD.MOV.U32 R30, RZ, RZ, R7 ;  /* 0x000000ffff1e8224 */ /* 0x008fe400078e0007 */
[----:B------:R-:W-:-:S05]  /*1c650*/  @!P0 IMAD.MOV.U32 R31, RZ, RZ, R8 ;  /* 0x000000ffff1f8224 */ /* 0x000fca00078e0008 */
[----:B------:R0:W3:Y:S02]  /*1c660*/  @!P0 LDG.E.U16 R59, [R30.64] ;  /* 0x000000041e3b8981 */ /* 0x0000e4000c1e1500 */
[----:B0-----:R-:W-:Y:S02]  /*1c670*/  @!P1 IMAD.MOV.U32 R30, RZ, RZ, R5 ;  /* 0x000000ffff1e9224 */ /* 0x001fe400078e0005 */
[----:B------:R-:W-:-:S05]  /*1c680*/  @!P1 IMAD.MOV.U32 R31, RZ, RZ, R6 ;  /* 0x000000ffff1f9224 */ /* 0x000fca00078e0006 */
[----:B------:R0:W4:Y:S02]  /*1c690*/  @!P1 LDG.E.U16 R61, [R30.64] ;  /* 0x000000041e3d9981 */ /* 0x000124000c1e1500 */
[C---:B0-----:R-:W-:Y:S02]  /*1c6a0*/  LOP3.LUT R30, R3.reuse, 0x30, RZ, 0x3c, !PT ;  /* 0x00000030031e7812 */ /* 0x041fe400078e3cff */
[----:B------:R-:W2:Y:S01]  /*1c6b0*/  LDL.LU R31, [R1+0x710] ;  /* 0x00071000011f7983 */ /* 0x000ea20000300800 */
[----:B------:R-:W3:Y:S02]  /*1c6c0*/  LDL.LU R5, [R1+0x3cc] ;  /* 0x0003cc0001057983 */ /* 0x000ee40000300800 */
[----:B------:R-:W4:Y:S01]  /*1c6d0*/  LDL.LU R6, [R1+0x3c8] ;  /* 0x0003c80001067983 */ /* 0x000f220000300800 */
        /* <DEDUP_REMOVED lines=13> */
[----:B------:R1:W-:Y:S03]  /*1c7b0*/  STS.U16 [R30+0x1700], R29 ;  /* 0x0017001d1e007388 */ /* 0x0003e60000000400 */
[----:B0-----:R-:W4:Y:S01]  /*1c7c0*/  LDL.LU R28, [R1+0x3c4] ;  /* 0x0003c400011c7983 */ /* 0x001f220000300800 */
[----:B------:R-:W4:Y:S02]  /*1c7d0*/  LDL.LU R7, [R1+0x3c0] ;  /* 0x0003c00001077983 */ /* 0x000f240000300800 */
[----:B------:R-:W4:Y:S02]  /*1c7e0*/  LDL.LU R8, [R1+0x3bc] ;  /* 0x0003bc0001087983 */ /* 0x000f240000300800 */
[----:B-1----:R-:W4:Y:S01]  /*1c7f0*/  LDL.LU R29, [R1+0x3b8] ;  /* 0x0003b800011d7983 */ /* 0x002f220000300800 */
[----:B------:R-:W4:Y:S04]  /*1c800*/  LDL.LU R9, [R1+0x3b4] ;  /* 0x0003b40001097983 */ /* 0x000f280000300800 */
[----:B------:R0:W-:Y:S01]  /*1c810*/  STS.U16 [R30+0x17c0], R26 ;  /* 0x0017c01a1e007388 */ /* 0x0001e20000000400 */
[----:B------:R-:W4:Y:S03]  /*1c820*/  LDL.LU R10, [R1+0x3b0] ;  /* 0x0003b000010a7983 */ /* 0x000f260000300800 */
        /* <DEDUP_REMOVED lines=16> */
[----:B------:R0:W-:Y:S04]  /*1c930*/  STS.U16 [R30+0x1780], R27 ;  /* 0x0017801b1e007388 */ /* 0x0001e80000000400 */
[----:B------:R-:W4:Y:S01]  /*1c940*/  LDL.LU R24, [R1+0x250] ;  /* 0x0002500001187983 */ /* 0x000f220000300800 */
[----:B------:R-:W4:Y:S03]  /*1c950*/  LDL.LU R25, [R1+0x248] ;  /* 0x0002480001197983 */ /* 0x000f260000300800 */
[----:B0-----:R-:W4:Y:S04]  /*1c960*/  LDL.LU R27, [R1+0x240] ;  /* 0x00024000011b7983 */ /* 0x001f280000300800 */
[----:B--2---:R-:W-:Y:S01]  /*1c970*/  STS.U16 [R30+0x1b00], R31 ;  /* 0x001b001f1e007388 */ /* 0x004fe20000000400 */
[----:B---3--:R-:W-:Y:S02]  /*1c980*/  STS.U16 [R30+0x1b40], R5 ;  /* 0x001b40051e007388 */ /* 0x008fe40000000400 */
[----:B----4-:R-:W-:Y:S01]  /*1c990*/  STS.U16 [R30+0x1b80], R6 ;  /* 0x001b80061e007388 */ /* 0x010fe20000000400 */
[----:B------:R0:W-:Y:S01]  /*1c9a0*/  STS.U16 [R30+0x1bc0], R28 ;  /* 0x001bc01c1e007388 */ /* 0x0001e20000000400 */
[----:B------:R-:W-:Y:S02]  /*1c9b0*/  STS.U16 [R30+0x1f40], R7 ;  /* 0x001f40071e007388 */ /* 0x000fe40000000400 */
[----:B------:R-:W-:Y:S02]  /*1c9c0*/  STS.U16 [R30+0x1f00], R8 ;  /* 0x001f00081e007388 */ /* 0x000fe40000000400 */
[----:B------:R1:W-:Y:S01]  /*1c9d0*/  STS.U16 [R30+0x1fc0], R29 ;  /* 0x001fc01d1e007388 */ /* 0x0003e20000000400 */
[----:B0-----:R-:W2:Y:S01]  /*1c9e0*/  LDL.LU R28, [R1+0x238] ;  /* 0x00023800011c7983 */ /* 0x001ea20000300800 */
[----:B-1----:R-:W3:Y:S03]  /*1c9f0*/  LDL.LU R29, [R1+0x230] ;  /* 0x00023000011d7983 */ /* 0x002ee60000300800 */
[----:B------:R-:W-:Y:S01]  /*1ca00*/  STS.U16 [R30+0x1f80], R9 ;  /* 0x001f80091e007388 */ /* 0x000fe20000000400 */
[----:B------:R-:W-:Y:S02]  /*1ca10*/  STS.U16 [R30+0x2300], R10 ;  /* 0x0023000a1e007388 */ /* 0x000fe40000000400 */
[----:B------:R0:W-:Y:S01]  /*1ca20*/  STS.U16 [R30+0x2340], R26 ;  /* 0x0023401a1e007388 */ /* 0x0001e20000000400 */
        /* <DEDUP_REMOVED lines=13> */
[----:B------:R-:W-:Y:S03]  /*1cb00*/  STS.U16 [R30+0x2f80], R22 ;  /* 0x002f80161e007388 */ /* 0x000fe60000000400 */
[----:B0-----:R-:W4:Y:S01]  /*1cb10*/  LDL.LU R26, [R1+0x228] ;  /* 0x00022800011a7983 */ /* 0x001f220000300800 */
[----:B------:R-:W-:Y:S02]  /*1cb20*/  STS.U16 [R30+0x3300], R23 ;  /* 0x003300171e007388 */ /* 0x000fe40000000400 */
[----:B------:R-:W-:Y:S02]  /*1cb30*/  STS.U16 [R30+0x3340], R24 ;  /* 0x003340181e007388 */ /* 0x000fe40000000400 */
[----:B------:R-:W4:Y:S01]  /*1cb40*/  LDL.LU R31, [R1+0x220] ;  /* 0x00022000011f7983 */ /* 0x000f220000300800 */
[----:B------:R-:W-:Y:S04]  /*1cb50*/  STS.U16 [R30+0x3380], R25 ;  /* 0x003380191e007388 */ /* 0x000fe80000000400 */
[----:B------:R-:W4:Y:S01]  /*1cb60*/  LDL.LU R5, [R1+0x218] ;  /* 0x0002180001057983 */ /* 0x000f220000300800 */
[----:B------:R-:W4:Y:S03]  /*1cb70*/  LDL.LU R6, [R1+0x210] ;  /* 0x0002100001067983 */ /* 0x000f260000300800 */
[----:B------:R0:W-:Y:S04]  /*1cb80*/  STS.U16 [R30+0x33c0], R27 ;  /* 0x0033c01b1e007388 */ /* 0x0001e80000000400 */
[----:B0-----:R-:W4:Y:S01]  /*1cb90*/  LDL.LU R27, [R1+0x208] ;  /* 0x00020800011b7983 */ /* 0x001f220000300800 */
[----:B------:R-:W4:Y:S02]  /*1cba0*/  LDL.LU R7, [R1+0x204] ;  /* 0x0002040001077983 */ /* 0x000f240000300800 */
[----:B------:R-:W4:Y:S01]  /*1cbb0*/  LDL.LU R8, [R1+0x200] ;  /* 0x0002000001087983 */ /* 0x000f220000300800 */
[----:B--2---:R0:W-:Y:S01]  /*1cbc0*/  STS.U16 [R30+0x3740], R28 ;  /* 0x0037401c1e007388 */ /* 0x0041e20000000400 */
[----:B---3--:R1:W-:Y:S03]  /*1cbd0*/  STS.U16 [R30+0x3700], R29 ;  /* 0x0037001d1e007388 */ /* 0x0083e60000000400 */
[----:B0-----:R-:W2:Y:S01]  /*1cbe0*/  LDL.LU R28, [R1+0x1fc] ;  /* 0x0001fc00011c7983 */ /* 0x001ea20000300800 */
[----:B------:R-:W3:Y:S02]  /*1cbf0*/  LDL.LU R9, [R1+0x1f8] ;  /* 0x0001f80001097983 */ /* 0x000ee40000300800 */
[----:B------:R-:W3:Y:S02]  /*1cc00*/  LDL.LU R10, [R1+0x1f0] ;  /* 0x0001f000010a7983 */ /* 0x000ee40000300800 */
[----:B-1----:R-:W3:Y:S01]  /*1cc10*/  LDL.LU R29, [R1+0x174] ;  /* 0x00017400011d7983 */ /* 0x002ee20000300800 */
        /* <DEDUP_REMOVED lines=8> */
[----:B------:R-:W3:Y:S04]  /*1cca0*/  LDL.LU R2, [R1+0x150] ;  /* 0x0001500001027983 */ /* 0x000ee80000300800 */
[----:B----4-:R0:W-:Y:S01]  /*1ccb0*/  STS.U16 [R30+0x37c0], R26 ;  /* 0x0037c01a1e007388 */ /* 0x0101e20000000400 */
[----:B------:R-:W4:Y:S02]  /*1ccc0*/  LDL.LU R18, [R1+0x10c] ;  /* 0x00010c0001127983 */ /* 0x000f240000300800 */
[----:B------:R-:W4:Y:S02]  /*1ccd0*/  LDL.LU R19, [R1+0x108] ;  /* 0x0001080001137983 */ /* 0x000f240000300800 */
[----:B------:R-:W-:Y:S01]  /*1cce0*/  STS.U16 [R30+0x3780], R31 ;  /* 0x0037801f1e007388 */ /* 0x000fe20000000400 */
[----:B------:R-:W4:Y:S04]  /*1ccf0*/  LDL.LU R20, [R1+0x104] ;  /* 0x0001040001147983 */ /* 0x000f280000300800 */
[----:B------:R-:W-:Y:S01]  /*1cd00*/  STS.U16 [R30+0x3b00], R5 ;  /* 0x003b00051e007388 */ /* 0x000fe20000000400 */
[----:B------:R-:W4:Y:S02]  /*1cd10*/  LDL.LU R21, [R1+0x100] ;  /* 0x0001000001157983 */ /* 0x000f240000300800 */
[----:B------:R-:W-:Y:S02]  /*1cd20*/  STS.U16 [R30+0x3b40], R6 ;  /* 0x003b40061e007388 */ /* 0x000fe40000000400 */
[----:B------:R-:W4:Y:S01]  /*1cd30*/  LDL.LU R22, [R1+0xfc] ;  /* 0x0000fc0001167983 */ /* 0x000f220000300800 */
[----:B------:R-:W4:Y:S01]  /*1cd40*/  LDL.LU R23, [R1+0xf8] ;  /* 0x0000f80001177983 */ /* 0x000f220000300800 */
[----:B------:R-:W4:Y:S02]  /*1cd50*/  LDL.LU R24, [R1+0xf4] ;  /* 0x0000f40001187983 */ /* 0x000f240000300800 */
[----:B------:R-:W4:Y:S02]  /*1cd60*/  LDL.LU R25, [R1+0xf0] ;  /* 0x0000f00001197983 */ /* 0x000f240000300800 */
[----:B0-----:R-:W4:Y:S01]  /*1cd70*/  LDL.LU R26, [R1+0xec] ;  /* 0x0000ec00011a7983 */ /* 0x001f220000300800 */
[----:B------:R0:W-:Y:S01]  /*1cd80*/  STS.U16 [R30+0x3b80], R27 ;  /* 0x003b801b1e007388 */ /* 0x0001e20000000400 */
[----:B------:R-:W-:Y:S02]  /*1cd90*/  STS.U16 [R30+0x3bc0], R7 ;  /* 0x003bc0071e007388 */ /* 0x000fe40000000400 */
[----:B------:R-:W-:Y:S01]  /*1cda0*/  STS.U16 [R30+0x3f40], R8 ;  /* 0x003f40081e007388 */ /* 0x000fe20000000400 */
[----:B0-----:R-:W4:Y:S04]  /*1cdb0*/  LDL.LU R27, [R1+0xe8] ;  /* 0x0000e800011b7983 */ /* 0x001f280000300800 */
[----:B--2---:R0:W-:Y:S01]  /*1cdc0*/  STS.U16 [R30+0x3f00], R28 ;  /* 0x003f001c1e007388 */ /* 0x0041e20000000400 */
[----:B---3--:R-:W-:Y:S03]  /*1cdd0*/  STS.U16 [R30+0x3fc0], R9 ;  /* 0x003fc0091e007388 */ /* 0x008fe60000000400 */
[----:B------:R-:W-:Y:S01]  /*1cde0*/  STS.U16 [R30+0x3f80], R10 ;  /* 0x003f800a1e007388 */ /* 0x000fe20000000400 */
[----:B------:R1:W-:Y:S03]  /*1cdf0*/  STS.U16 [R3+0x4000], R29 ;  /* 0x0040001d03007388 */ /* 0x0003e60000000400 */
[----:B0-----:R-:W2:Y:S04]  /*1ce00*/  LDL.LU R28, [R1+0xe4] ;  /* 0x0000e400011c7983 */ /* 0x001ea80000300800 */
[----:B-1----:R-:W3:Y:S01]  /*1ce10*/  LDL.LU R29, [R1+0xe0] ;  /* 0x0000e000011d7983 */ /* 0x002ee20000300800 */
[----:B------:R-:W3:Y:S02]  /*1ce20*/  LDL.LU R5, [R1+0xdc] ;  /* 0x0000dc0001057983 */ /* 0x000ee40000300800 */
[----:B------:R-:W3:Y:S01]  /*1ce30*/  LDL.LU R6, [R1+0xd8] ;  /* 0x0000d80001067983 */ /* 0x000ee20000300800 */
[----:B------:R-:W3:Y:S01]  /*1ce40*/  LDL.LU R7, [R1+0xd4] ;  /* 0x0000d40001077983 */ /* 0x000ee20000300800 */
[----:B------:R-:W3:Y:S02]  /*1ce50*/  LDL.LU R31, [R1+0xd0] ;  /* 0x0000d000011f7983 */ /* 0x000ee40000300800 */
[----:B------:R-:W3:Y:S01]  /*1ce60*/  LDL.LU R8, [R1+0xcc] ;  /* 0x0000cc0001087983 */ /* 0x000ee20000300800 */
[----:B------:R0:W-:Y:S01]  /*1ce70*/  STS.U16 [R3+0x4640], R16 ;  /* 0x0046401003007388 */ /* 0x0001e20000000400 */
[----:B------:R-:W3:Y:S03]  /*1ce80*/  LDL.LU R9, [R1+0xc8] ;  /* 0x0000c80001097983 */ /* 0x000ee60000300800 */
[----:B------:R1:W-:Y:S04]  /*1ce90*/  STS.U16 [R3+0x4040], R11 ;  /* 0x0040400b03007388 */ /* 0x0003e80000000400 */
[----:B------:R1:W-:Y:S04]  /*1cea0*/  STS.U16 [R3+0x4240], R12 ;  /* 0x0042400c03007388 */ /* 0x0003e80000000400 */
[----:B0-----:R-:W3:Y:S01]  /*1ceb0*/  LDL.LU R16, [R1+0xc4] ;  /* 0x0000c40001107983 */ /* 0x001ee20000300800 */
[----:B------:R-:W3:Y:S02]  /*1cec0*/  LDL.LU R10, [R1+0xc0] ;  /* 0x0000c000010a7983 */ /* 0x000ee40000300800 */
[----:B-1----:R-:W3:Y:S02]  /*1ced0*/  LDL.LU R11, [R1+0xbc] ;  /* 0x0000bc00010b7983 */ /* 0x002ee40000300800 */
[----:B------:R-:W3:Y:S01]  /*1cee0*/  LDL.LU R12, [R1+0xb8] ;  /* 0x0000b800010c7983 */ /* 0x000ee20000300800 */
[----:B------:R0:W-:Y:S04]  /*1cef0*/  STS.U16 [R3+0x4200], R13 ;  /* 0x0042000d03007388 */ /* 0x0001e80000000400 */
[----:B------:R1:W-:Y:S04]  /*1cf00*/  STS.U16 [R3+0x4400], R14 ;  /* 0x0044000e03007388 */ /* 0x0003e80000000400 */
[----:B------:R1:W-:Y:S04]  /*1cf10*/  STS.U16 [R3+0x4440], R15 ;  /* 0x0044400f03007388 */ /* 0x0003e80000000400 */
[----:B----4-:R4:W-:Y:S04]  /*1cf20*/  STS.U16 [R3+0x4a40], R18 ;  /* 0x004a401203007388 */ /* 0x0109e80000000400 */
[----:B------:R4:W-:Y:S04]  /*1cf30*/  STS.U16 [R3+0x4a00], R19 ;  /* 0x004a001303007388 */ /* 0x0009e80000000400 */
[----:B------:R4:W-:Y:S04]  /*1cf40*/  STS.U16 [R3+0x4c00], R20 ;  /* 0x004c001403007388 */ /* 0x0009e80000000400 */
[----:B0-----:R-:W3:Y:S01]  /*1cf50*/  LDL.LU R13, [R1+0xb4] ;  /* 0x0000b400010d7983 */ /* 0x001ee20000300800 */
[----:B-1----:R-:W3:Y:S02]  /*1cf60*/  LDL.LU R14, [R1+0xb0] ;  /* 0x0000b000010e7983 */ /* 0x002ee40000300800 */
[----:B------:R-:W3:Y:S01]  /*1cf70*/  LDL.LU R15, [R1+0xac] ;  /* 0x0000ac00010f7983 */ /* 0x000ee20000300800 */
[----:B----4-:R-:W4:Y:S04]  /*1cf80*/  LDL.LU R18, [R1+0xa8] ;  /* 0x0000a80001127983 */ /* 0x010f280000300800 */
[----:B------:R-:W4:Y:S04]  /*1cf90*/  LDL.LU R19, [R1+0xa4] ;  /* 0x0000a40001137983 */ /* 0x000f280000300800 */
        /* <DEDUP_REMOVED lines=14> */
[----:B0-----:R-:W4:Y:S04]  /*1d080*/  LDL.LU R27, [R1+0x64] ;  /* 0x00006400011b7983 */ /* 0x001f280000300800 */
[----:B------:R-:W-:Y:S04]  /*1d090*/  STS.U16 [R3+0x4600], R17 ;  /* 0x0046001103007388 */ /* 0x000fe80000000400 */
[----:B------:R-:W-:Y:S04]  /*1d0a0*/  STS.U16 [R3+0x4800], R0 ;  /* 0x0048000003007388 */ /* 0x000fe80000000400 */
[----:B------:R-:W-:Y:S04]  /*1d0b0*/  STS.U16 [R3+0x4840], R2 ;  /* 0x0048400203007388 */ /* 0x000fe80000000400 */
[----:B--2---:R0:W-:Y:S04]  /*1d0c0*/  STS.U16 [R3+0x5400], R28 ;  /* 0x0054001c03007388 */ /* 0x0041e80000000400 */
[----:B---3--:R1:W-:Y:S04]  /*1d0d0*/  STS.U16 [R3+0x5440], R29 ;  /* 0x0054401d03007388 */ /* 0x0083e80000000400 */
[----:B0-----:R-:W2:Y:S04]  /*1d0e0*/  LDL.LU R28, [R1+0x60] ;  /* 0x00006000011c7983 */ /* 0x001ea80000300800 */
[----:B-1----:R-:W3:Y:S01]  /*1d0f0*/  LDL.LU R29, [R1+0x5c] ;  /* 0x00005c00011d7983 */ /* 0x002ee20000300800 */
[----:B------:R-:W3:Y:S02]  /*1d100*/  LDL.LU R17, [R1+0x14] ;  /* 0x0000140001117983 */ /* 0x000ee40000300800 */
[----:B------:R-:W3:Y:S01]  /*1d110*/  LDL.LU R0, [R1+0x10] ;  /* 0x0000100001007983 */ /* 0x000ee20000300800 */
[----:B------:R-:W3:Y:S04]  /*1d120*/  LDL.LU R2, [R1+0x4] ;  /* 0x0000040001027983 */ /* 0x000ee80000300800 */
[----:B------:R0:W-:Y:S04]  /*1d130*/  STS.U16 [R3+0x5640], R5 ;  /* 0x0056400503007388 */ /* 0x0001e80000000400 */
[----:B------:R1:W-:Y:S04]  /*1d140*/  STS.U16 [R3+0x5600], R6 ;  /* 0x0056000603007388 */ /* 0x0003e80000000400 */
[----:B------:R1:W-:Y:S04]  /*1d150*/  STS.U16 [R3+0x5800], R7 ;  /* 0x0058000703007388 */ /* 0x0003e80000000400 */
[----:B------:R1:W-:Y:S04]  /*1d160*/  STS.U16 [R3+0x5840], R31 ;  /* 0x0058401f03007388 */ /* 0x0003e80000000400 */
[----:B------:R1:W-:Y:S04]  /*1d170*/  STS.U16 [R3+0x5a40], R8 ;  /* 0x005a400803007388 */ /* 0x0003e80000000400 */
[----:B------:R1:W-:Y:S04]  /*1d180*/  STS.U16 [R3+0x5a00], R9 ;  /* 0x005a000903007388 */ /* 0x0003e80000000400 */
[----:B0-----:R-:W3:Y:S01]  /*1d190*/  LDL.LU R5, [R1+0x1d88] ;  /* 0x001d880001057983 */ /* 0x001ee20000300800 */
[----:B-1----:R-:W3:Y:S02]  /*1d1a0*/  LDL.LU R6, [R1+0x1d84] ;  /* 0x001d840001067983 */ /* 0x002ee40000300800 */
[----:B------:R-:W3:Y:S02]  /*1d1b0*/  LDL.LU R7, [R1+0x1d80] ;  /* 0x001d800001077983 */ /* 0x000ee40000300800 */
[----:B------:R-:W3:Y:S01]  /*1d1c0*/  LDL.LU R31, [R1] ;  /* 0x00000000011f7983 */ /* 0x000ee20000300800 */
[----:B------:R-:W3:Y:S01]  /*1d1d0*/  LDL.LU R8, [R1+0x1d7c] ;  /* 0x001d7c0001087983 */ /* 0x000ee20000300800 */
[----:B------:R-:W3:Y:S03]  /*1d1e0*/  LDL.LU R9, [R1+0x1d78] ;  /* 0x001d780001097983 */ /* 0x000ee60000300800 */
[----:B------:R0:W-:Y:S04]  /*1d1f0*/  STS.U16 [R3+0x5c40], R10 ;  /* 0x005c400a03007388 */ /* 0x0001e80000000400 */
[----:B------:R1:W-:Y:S04]  /*1d200*/  STS.U16 [R3+0x5e40], R11 ;  /* 0x005e400b03007388 */ /* 0x0003e80000000400 */
[----:B------:R1:W-:Y:S04]  /*1d210*/  STS.U16 [R3+0x5c00], R16 ;  /* 0x005c001003007388 */ /* 0x0003e80000000400 */
[----:B------:R1:W-:Y:S04]  /*1d220*/  STS.U16 [R3+0x5e00], R12 ;  /* 0x005e000c03007388 */ /* 0x0003e80000000400 */
[----:B0-----:R-:W3:Y:S01]  /*1d230*/  LDL.LU R10, [R1+0x1d74] ;  /* 0x001d7400010a7983 */ /* 0x001ee20000300800 */
[----:B-1----:R-:W3:Y:S01]  /*1d240*/  LDL.LU R11, [R1+0x1d70] ;  /* 0x001d7000010b7983 */ /* 0x002ee20000300800 */
[----:B------:R-:W-:Y:S01]  /*1d250*/  LOP3.LUT R16, R3, 0x10, RZ, 0x3c, !PT ;  /* 0x0000001003107812 */ /* 0x000fe200078e3cff */
[----:B------:R-:W3:Y:S01]  /*1d260*/  LDL.LU R12, [R1+0x1d6c] ;  /* 0x001d6c00010c7983 */ /* 0x000ee20000300800 */
[----:B------:R-:W3:Y:S04]  /*1d270*/  LDL.LU R3, [R1+0x20] ;  /* 0x0000200001037983 */ /* 0x000ee80000300800 */
[----:B------:R0:W-:Y:S01]  /*1d280*/  STS.U16 [R16+0x4080], R13 ;  /* 0x0040800d10007388 */ /* 0x0001e20000000400 */
[----:B------:R1:W-:Y:S02]  /*1d290*/  STS.U16 [R16+0x40c0], R14 ;  /* 0x0040c00e10007388 */ /* 0x0003e40000000400 */
[----:B------:R4:W-:Y:S02]  /*1d2a0*/  STS.U16 [R16+0x42c0], R15 ;  /* 0x0042c00f10007388 */ /* 0x0009e40000000400 */
[----:B----4-:R4:W-:Y:S01]  /*1d2b0*/  STS.U16 [R16+0x4280], R18 ;  /* 0x0042801210007388 */ /* 0x0109e20000000400 */
[----:B------:R4:W-:Y:S01]  /*1d2c0*/  STS.U16 [R16+0x4480], R19 ;  /* 0x0044801310007388 */ /* 0x0009e20000000400 */
[----:B------:R4:W-:Y:S03]  /*1d2d0*/  STS.U16 [R16+0x44c0], R20 ;  /* 0x0044c01410007388 */ /* 0x0009e60000000400 */
[----:B0-----:R-:W3:Y:S01]  /*1d2e0*/  LDL.LU R13, [R1+0x1d68] ;  /* 0x001d6800010d7983 */ /* 0x001ee20000300800 */
[----:B-1----:R-:W3:Y:S02]  /*1d2f0*/  LDL.LU R14, [R1+0x1d64] ;  /* 0x001d6400010e7983 */ /* 0x002ee40000300800 */
[----:B------:R-:W3:Y:S02]  /*1d300*/  LDL.LU R15, [R1+0x1d60] ;  /* 0x001d6000010f7983 */ /* 0x000ee40000300800 */
[----:B----4-:R-:W4:Y:S01]  /*1d310*/  LDL.LU R18, [R1+0x1d5c] ;  /* 0x001d5c0001127983 */ /* 0x010f220000300800 */
[----:B------:R-:W4:Y:S01]  /*1d320*/  LDL.LU R19, [R1+0x1d58] ;  /* 0x001d580001137983 */ /* 0x000f220000300800 */
[----:B------:R-:W4:Y:S03]  /*1d330*/  LDL.LU R20, [R1+0x1d54] ;  /* 0x001d540001147983 */ /* 0x000f260000300800 */
[----:B------:R0:W-:Y:S01]  /*1d340*/  STS.U16 [R16+0x46c0], R21 ;  /* 0x0046c01510007388 */ /* 0x0001e20000000400 */
[----:B------:R1:W-:Y:S02]  /*1d350*/  STS.U16 [R16+0x4680], R22 ;  /* 0x0046801610007388 */ /* 0x0003e40000000400 */
[----:B------:R1:W-:Y:S02]  /*1d360*/  STS.U16 [R16+0x4880], R23 ;  /* 0x0048801710007388 */ /* 0x0003e40000000400 */
[----:B------:R1:W-:Y:S01]  /*1d370*/  STS.U16 [R16+0x48c0], R24 ;  /* 0x0048c01810007388 */ /* 0x0003e20000000400 */
[----:B------:R1:W-:Y:S01]  /*1d380*/  STS.U16 [R16+0x4ac0], R25 ;  /* 0x004ac01910007388 */ /* 0x0003e20000000400 */
[----:B------:R1:W-:Y:S03]  /*1d390*/  STS.U16 [R16+0x4a80], R26 ;  /* 0x004a801a10007388 */ /* 0x0003e60000000400 */
[----:B0-----:R-:W4:Y:S01]  /*1d3a0*/  LDL.LU R21, [R1+0x1d50] ;  /* 0x001d500001157983 */ /* 0x001f220000300800 */
[----:B-1----:R-:W4:Y:S03]  /*1d3b0*/  LDL.LU R22, [R1+0x1d4c] ;  /* 0x001d4c0001167983 */ /* 0x002f260000300800 */
[----:B------:R-:W4:Y:S01]  /*1d3c0*/  LDL.LU R23, [R1+0x1d48] ;  /* 0x001d480001177983 */ /* 0x000f220000300800 */
[----:B------:R-:W4:Y:S03]  /*1d3d0*/  LDL.LU R24, [R1+0x1d44] ;  /* 0x001d440001187983 */ /* 0x000f260000300800 */
[----:B------:R-:W4:Y:S01]  /*1d3e0*/  LDL.LU R25, [R1+0x1d40] ;  /* 0x001d400001197983 */ /* 0x000f220000300800 */
[----:B------:R-:W4:Y:S03]  /*1d3f0*/  LDL.LU R26, [R1+0x1d3c] ;  /* 0x001d3c00011a7983 */ /* 0x000f260000300800 */
[----:B------:R0:W-:Y:S04]  /*1d400*/  STS.U16 [R16+0x4c80], R27 ;  /* 0x004c801b10007388 */ /* 0x0001e80000000400 */
[----:B0-----:R-:W4:Y:S04]  /*1d410*/  LDL.LU R27, [R1+0x1d38] ;  /* 0x001d3800011b7983 */ /* 0x001f280000300800 */
[----:B--2---:R0:W-:Y:S04]  /*1d420*/  STS.U16 [R16+0x4cc0], R28 ;  /* 0x004cc01c10007388 */ /* 0x0041e80000000400 */
[----:B---3--:R1:W-:Y:S04]  /*1d430*/  STS.U16 [R16+0x4ec0], R29 ;  /* 0x004ec01d10007388 */ /* 0x0083e80000000400 */
[----:B0-----:R-:W2:Y:S04]  /*1d440*/  LDL.LU R28, [R1+0x1d34] ;  /* 0x001d3400011c7983 */ /* 0x001ea80000300800 */
[----:B-1----:R-:W3:Y:S04]  /*1d450*/  LDL.LU R29, [R1+0x1d30] ;  /* 0x001d3000011d7983 */ /* 0x002ee80000300800 */
[----:B------:R-:W-:Y:S01]  /*1d460*/  STS.U16 [R16+0x4e80], R3 ;  /* 0x004e800310007388 */ /* 0x000fe20000000400 */
[----:B------:R0:W-:Y:S02]  /*1d470*/  STS.U16 [R16+0x5080], R17 ;  /* 0x0050801110007388 */ /* 0x0001e40000000400 */
[----:B------:R1:W-:Y:S02]  /*1d480*/  STS.U16 [R16+0x50c0], R0 ;  /* 0x0050c00010007388 */ /* 0x0003e40000000400 */
[----:B------:R1:W-:Y:S01]  /*1d490*/  STS.U16 [R16+0x52c0], R2 ;  /* 0x0052c00210007388 */ /* 0x0003e20000000400 */
[----:B0-----:R-:W4:Y:S01]  /*1d4a0*/  LDL.LU R17, [R1+0x58] ;  /* 0x0000580001117983 */ /* 0x001f220000300800 */
[----:B-1----:R-:W4:Y:S02]  /*1d4b0*/  LDL.LU R0, [R1+0x54] ;  /* 0x0000540001007983 */ /* 0x002f240000300800 */
[----:B------:R-:W4:Y:S01]  /*1d4c0*/  LDL.LU R2, [R1+0x50] ;  /* 0x0000500001027983 */ /* 0x000f220000300800 */
[----:B------:R0:W-:Y:S01]  /*1d4d0*/  STS.U16 [R16+0x5280], R31 ;  /* 0x0052801f10007388 */ /* 0x0001e20000000400 */
[----:B------:R-:W4:Y:S03]  /*1d4e0*/  LDL.LU R3, [R1+0x18] ;  /* 0x0000180001037983 */ /* 0x000f260000300800 */
[----:B0-----:R-:W0:Y:S02]  /*1d4f0*/  S2R R31, SR_TID.X ;  /* 0x00000000001f7919 */ /* 0x001e240000002100 */
[----:B0-----:R-:W-:-:S05]  /*1d500*/  LOP3.LUT R31, R31, 0x1f, RZ, 0xc0, !PT ;  /* 0x0000001f1f1f7812 */ /* 0x001fca00078ec0ff */
[----:B------:R-:W-:-:S05]  /*1d510*/  IMAD.SHL.U32 R31, R31, 0x2, RZ ;  /* 0x000000021f1f7824 */ /* 0x000fca00078e00ff */
[----:B------:R-:W-:Y:S01]  /*1d520*/  LOP3.LUT R31, R31, 0x20, RZ, 0x3c, !PT ;  /* 0x000000201f1f7812 */ /* 0x000fe200078e3cff */
[----:B---3--:R0:W-:Y:S01]  /*1d530*/  STS.U16 [R16+0x5480], R29 ;  /* 0x0054801d10007388 */ /* 0x0081e20000000400 */
[----:B--2---:R1:W-:Y:S02]  /*1d540*/  STS.U16 [R16+0x54c0], R28 ;  /* 0x0054c01c10007388 */ /* 0x0043e40000000400 */
[----:B----4-:R2:W-:Y:S01]  /*1d550*/  STS.U16 [R16+0x56c0], R27 ;  /* 0x0056c01b10007388 */ /* 0x0105e20000000400 */
[----:B------:R3:W-:Y:S04]  /*1d560*/  STS.U16 [R16+0x5680], R26 ;  /* 0x0056801a10007388 */ /* 0x0007e80000000400 */
[----:B------:R3:W-:Y:S01]  /*1d570*/  STS.U16 [R16+0x5880], R25 ;  /* 0x0058801910007388 */ /* 0x0007e20000000400 */
[----:B------:R3:W-:Y:S03]  /*1d580*/  STS.U16 [R16+0x58c0], R24 ;  /* 0x0058c01810007388 */ /* 0x0007e60000000400 */
[----:B0-----:R-:W4:Y:S01]  /*1d590*/  LDL.LU R29, [R1+0x1c] ;  /* 0x00001c00011d7983 */ /* 0x001f220000300800 */
[----:B-1----:R-:W4:Y:S03]  /*1d5a0*/  LDL.LU R28, [R1+0x24] ;  /* 0x00002400011c7983 */ /* 0x002f260000300800 */
[----:B--2---:R-:W2:Y:S01]  /*1d5b0*/  LDL.LU R27, [R1+0x28] ;  /* 0x00002800011b7983 */ /* 0x004ea20000300800 */
[----:B---3--:R-:W3:Y:S03]  /*1d5c0*/  LDL.LU R26, [R1+0x2c] ;  /* 0x00002c00011a7983 */ /* 0x008ee60000300800 */
        /* <DEDUP_REMOVED lines=13> */
[----:B------:R-:W2:Y:S02]  /*1d6a0*/  LDL.LU R16, [R1+0x1d2c] ;  /* 0x001d2c0001107983 */ /* 0x000ea40000300800 */
[----:B------:R-:W2:Y:S01]  /*1d6b0*/  LDL.LU R18, [R1+0x4c] ;  /* 0x00004c0001127983 */ /* 0x000ea20000300800 */
[----:B------:R0:W-:Y:S01]  /*1d6c0*/  STS.U16 [R31+0x4100], R17 ;  /* 0x004100111f007388 */ /* 0x0001e20000000400 */
[----:B------:R1:W-:Y:S02]  /*1d6d0*/  STS.U16 [R31+0x4140], R0 ;  /* 0x004140001f007388 */ /* 0x0003e40000000400 */
[----:B------:R1:W-:Y:S01]  /*1d6e0*/  STS.U16 [R31+0x4340], R2 ;  /* 0x004340021f007388 */ /* 0x0003e20000000400 */
[----:B0-----:R-:W4:Y:S01]  /*1d6f0*/  LDL.LU R17, [R1+0x1d28] ;  /* 0x001d280001117983 */ /* 0x001f220000300800 */
[----:B-1----:R-:W4:Y:S02]  /*1d700*/  LDL.LU R0, [R1+0x1d24] ;  /* 0x001d240001007983 */ /* 0x002f240000300800 */
[----:B------:R-:W4:Y:S01]  /*1d710*/  LDL.LU R2, [R1+0x1d20] ;  /* 0x001d200001027983 */ /* 0x000f220000300800 */
[----:B--2---:R-:W-:Y:S01]  /*1d720*/  STS.U16 [R31+0x4300], R18 ;  /* 0x004300121f007388 */ /* 0x004fe20000000400 */
[----:B------:R-:W-:Y:S02]  /*1d730*/  STS.U16 [R31+0x4500], R19 ;  /* 0x004500131f007388 */ /* 0x000fe40000000400 */
[----:B------:R-:W-:Y:S02]  /*1d740*/  STS.U16 [R31+0x4540], R20 ;  /* 0x004540141f007388 */ /* 0x000fe40000000400 */
[----:B------:R-:W-:Y:S01]  /*1d750*/  STS.U16 [R31+0x4740], R21 ;  /* 0x004740151f007388 */ /* 0x000fe20000000400 */
[----:B------:R-:W-:Y:S01]  /*1d760*/  STS.U16 [R31+0x4700], R22 ;  /* 0x004700161f007388 */ /* 0x000fe20000000400 */
[----:B------:R-:W-:Y:S02]  /*1d770*/  STS.U16 [R31+0x4900], R23 ;  /* 0x004900171f007388 */ /* 0x000fe40000000400 */
[----:B------:R-:W-:Y:S02]  /*1d780*/  STS.U16 [R31+0x4940], R24 ;  /* 0x004940181f007388 */ /* 0x000fe40000000400 */
[----:B------:R-:W-:Y:S01]  /*1d790*/  STS.U16 [R31+0x4b40], R25 ;  /* 0x004b40191f007388 */ /* 0x000fe20000000400 */
[----:B---3--:R-:W-:Y:S01]  /*1d7a0*/  STS.U16 [R31+0x4b00], R26 ;  /* 0x004b001a1f007388 */ /* 0x008fe20000000400 */
[----:B------:R-:W-:Y:S02]  /*1d7b0*/  STS.U16 [R31+0x4d00], R27 ;  /* 0x004d001b1f007388 */ /* 0x000fe40000000400 */
[----:B----4-:R-:W-:Y:S01]  /*1d7c0*/  STS.U16 [R31+0x4d40], R28 ;  /* 0x004d401c1f007388 */ /* 0x010fe20000000400 */
[----:B------:R-:W-:Y:S04]  /*1d7d0*/  STS.U16 [R31+0x4f40], R29 ;  /* 0x004f401d1f007388 */ /* 0x000fe80000000400 */
[----:B------:R-:W-:Y:S01]  /*1d7e0*/  STS.U16 [R31+0x4f00], R3 ;  /* 0x004f00031f007388 */ /* 0x000fe20000000400 */
[----:B------:R0:W-:Y:S02]  /*1d7f0*/  STS.U16 [R31+0x5100], R2 ;  /* 0x005100021f007388 */ /* 0x0001e40000000400 */
[----:B------:R1:W-:Y:S01]  /*1d800*/  STS.U16 [R31+0x5140], R0 ;  /* 0x005140001f007388 */ /* 0x0003e20000000400 */
[----:B0-----:R-:W2:Y:S01]  /*1d810*/  LDL.LU R2, [R1+0x1d1c] ;  /* 0x001d1c0001027983 */ /* 0x001ea20000300800 */
[----:B-1----:R-:W3:Y:S02]  /*1d820*/  LDL.LU R0, [R1+0x1d18] ;  /* 0x001d180001007983 */ /* 0x002ee40000300800 */
        /* <DEDUP_REMOVED lines=9> */
[----:B------:R0:W-:Y:S01]  /*1d8c0*/  STS.U16 [R31+0x5b00], R8 ;  /* 0x005b00081f007388 */ /* 0x0001e20000000400 */
[----:B------:R-:W-:Y:S01]  /*1d8d0*/  STS.U16 [R31+0x5d00], R7 ;  /* 0x005d00071f007388 */ /* 0x000fe20000000400 */
[----:B------:R-:W-:Y:S02]  /*1d8e0*/  STS.U16 [R31+0x5d40], R6 ;  /* 0x005d40061f007388 */ /* 0x000fe40000000400 */
[----:B------:R-:W-:Y:S02]  /*1d8f0*/  STS.U16 [R31+0x5f40], R5 ;  /* 0x005f40051f007388 */ /* 0x000fe40000000400 */
[----:B------:R1:W-:Y:S01]  /*1d900*/  STS.U16 [R31+0x5f00], R4 ;  /* 0x005f00041f007388 */ /* 0x0003e20000000400 */
[----:B0-----:R-:W4:Y:S01]  /*1d910*/  LDL.LU.64 R8, [R1+0x6a0] ;  /* 0x0006a00001087983 */ /* 0x001f220000300a00 */
[----:B------:R-:W4:Y:S03]  /*1d920*/  LDL.LU.64 R10, [R1+0x6a8] ;  /* 0x0006a800010a7983 */ /* 0x000f260000300a00 */
[----:B-1----:R-:W0:Y:S04]  /*1d930*/  S2R R31, SR_TID.X ;  /* 0x00000000001f7919 */ /* 0x002e280000002100 */
[----:B--2---:R-:W-:Y:S01]  /*1d940*/  STS.U16 [R30+0x5fc0], R2 ;  /* 0x005fc0021e007388 */ /* 0x004fe20000000400 */
[----:B---3--:R-:W-:Y:S02]  /*1d950*/  STS.U16 [R30+0x5f80], R0 ;  /* 0x005f80001e007388 */ /* 0x008fe40000000400 */
        /* <DEDUP_REMOVED lines=20> */
[----:B------:R1:W-:Y:S02]  /*1daa0*/  STS.U16 [R30+0x5580], R41 ;  /* 0x005580291e007388 */ /* 0x0003e40000000400 */
[----:B-1----:R-:W2:Y:S01]  /*1dab0*/  LDL.LU.64 R40, [R1+0x6c0] ;  /* 0x0006c00001287983 */ /* 0x002ea20000300a00 */
[----:B------:R-:W3:Y:S02]  /*1dac0*/  LDL.LU.64 R36, [R1+0x690] ;  /* 0x0006900001247983 */ /* 0x000ee40000300a00 */
[----:B------:R-:W3:Y:S01]  /*1dad0*/  LDL.LU.64 R38, [R1+0x698] ;  /* 0x0006980001267983 */ /* 0x000ee20000300a00 */
[----:B------:R-:W1:Y:S01]  /*1dae0*/  S2R R0, SR_TID.X ;  /* 0x0000000000007919 */ /* 0x000e620000002100 */
[----:B------:R0:W-:Y:S02]  /*1daf0*/  STS.U16 [R30+0x55c0], R43 ;  /* 0x0055c02b1e007388 */ /* 0x0001e40000000400 */
        /* <DEDUP_REMOVED lines=8> */
[----:B------:R-:W-:Y:S02]  /*1db80*/  BAR.SYNC.DEFER_BLOCKING 0x0 ;  /* 0x0000000000007b1d */ /* 0x000fe40000010000 */
[----:B0-----:R-:W-:-:S02]  /*1db90*/  IMAD.SHL.U32 R48, R31, 0x2, RZ ;  /* 0x000000021f307824 */ /* 0x001fc400078e00ff */
[C---:B------:R-:W-:Y:S02]  /*1dba0*/  IMAD.SHL.U32 R51, R31.reuse, 0x80, RZ ;  /* 0x000000801f337824 */ /* 0x040fe400078e00ff */
[----:B------:R-:W-:Y:S01]  /*1dbb0*/  IMAD.SHL.U32 R31, R31, 0x2, RZ ;  /* 0x000000021f1f7824 */ /* 0x000fe200078e00ff */
[----:B------:R-:W2:Y:S01]  /*1dbc0*/  LDL.LU.64 R42, [R1+0x6c8] ;  /* 0x0006c800012a7983 */ /* 0x000ea20000300a00 */
[----:B-1----:R-:W-:-:S05]  /*1dbd0*/  LOP3.LUT R0, R0, 0x7, RZ, 0xc0, !PT ;  /* 0x0000000700007812 */ /* 0x002fca00078ec0ff */
[C---:B------:R-:W-:Y:S02]  /*1dbe0*/  IMAD R50, R0.reuse, 0x110, RZ ;  /* 0x0000011000327824 */ /* 0x040fe400078e02ff */
[----:B------:R-:W-:-:S03]  /*1dbf0*/  IMAD R0, R0, 0x90, RZ ;  /* 0x0000009000007824 */ /* 0x000fc600078e02ff */
[----:B------:R-:W-:Y:S02]  /*1dc00*/  LOP3.LUT R2, R50, 0x10, R48, 0x78, !PT ;  /* 0x0000001032027812 */ /* 0x000fe400078e7830 */
[----:B------:R-:W-:Y:S02]  /*1dc10*/  LOP3.LUT R0, R0, 0x30, R31, 0x78, !PT ;  /* 0x0000003000007812 */ /* 0x000fe400078e781f */
[----:B------:R-:W-:-:S03]  /*1dc20*/  LOP3.LUT R2, R2, 0x800, R51, 0xf8, !PT ;  /* 0x0000080002027812 */ /* 0x000fc600078ef833 */
[----:B------:R-:W-:Y:S04]  /*1dc30*/  LDSM.16.M88.4 R32, [R0+0x4000] ;  /* 0x004000000020783b */ /* 0x000fe80000000200 */
[----:B------:R-:W4:Y:S04]  /*1dc40*/  LDSM.16.MT88.4 R4, [R2] ;  /* 0x000000000204783b */ /* 0x000f280000004200 */
[----:B------:R-:W-:Y:S04]  /*1dc50*/  LDSM.16.M88.4 R28, [R0+0x4400] ;  /* 0x00440000001c783b */ /* 0x000fe80000000200 */
[----:B------:R-:W0:Y:S04]  /*1dc60*/  LDSM.16.M88.4 R24, [R0+0x4800] ;  /* 0x004800000018783b */ /* 0x000e280000000200 */
[----:B------:R-:W1:Y:S04]  /*1dc70*/  LDSM.16.M88.4 R20, [R0+0x4c00] ;  /* 0x004c00000014783b */ /* 0x000e680000000200 */
[----:B------:R-:W1:Y:S04]  /*1dc80*/  LDSM.16.M88.4 R16, [R0+0x5000] ;  /* 0x005000000010783b */ /* 0x000e680000000200 */
[----:B------:R-:W1:Y:S04]  /*1dc90*/  LDSM.16.M88.4 R12, [R0+0x5400] ;  /* 0x00540000000c783b */ /* 0x000e680000000200 */
[----:B------:R-:W2:Y:S01]  /*1dca0*/  LDSM.16.M88.4 R56, [R0+0x5c00] ;  /* 0x005c00000038783b */ /* 0x000ea20000000200 */
[C---:B----4-:R-:W-:Y:S03]  /*1dcb0*/  HMMA.16816.F32 R52, R4.reuse, R32, R8 ;  /* 0x000000200434723c */ /* 0x050fe60000001808 */
[----:B------:R-:W-:Y:S01]  /*1dcc0*/  STL [R1+0x1bc4], R34 ;  /* 0x001bc42201007387 */ /* 0x000fe20000100800 */
[----:B------:R-:W-:Y:S02]  /*1dcd0*/  STL [R1+0x1bc0], R35 ;  /* 0x001bc02301007387 */ /* 0x000fe40000100800 */
[----:B0-----:R-:W-:Y:S02]  /*1dce0*/  STL [R1+0x1bc8], R26 ;  /* 0x001bc81a01007387 */ /* 0x001fe40000100800 */
[----:B------:R0:W-:Y:S01]  /*1dcf0*/  STL [R1+0x1b88], R27 ;  /* 0x001b881b01007387 */ /* 0x0001e20000100800 */
[----:B-1----:R-:W-:Y:S01]  /*1dd00*/  STL [R1+0x1bd0], R22 ;  /* 0x001bd01601007387 */ /* 0x002fe20000100800 */
[----:B------:R-:W-:Y:S02]  /*1dd10*/  STL [R1+0x1bcc], R23 ;  /* 0x001bcc1701007387 */ /* 0x000fe40000100800 */
[----:B------:R-:W-:Y:S02]  /*1dd20*/  STL [R1+0x1bd8], R18 ;  /* 0x001bd81201007387 */ /* 0x000fe40000100800 */
[----:B------:R-:W-:Y:S01]  /*1dd30*/  STL [R1+0x1bd4], R19 ;  /* 0x001bd41301007387 */ /* 0x000fe20000100800 */
[----:B------:R-:W-:Y:S01]  /*1dd40*/  STL [R1+0x1be0], R14 ;  /* 0x001be00e01007387 */ /* 0x000fe20000100800 */
[----:B------:R-:W-:Y:S03]  /*1dd50*/  STL [R1+0x1bdc], R15 ;  /* 0x001bdc0f01007387 */ /* 0x000fe60000100800 */
[----:B------:R-:W-:Y:S04]  /*1dd60*/  LDSM.16.M88.4 R8, [R0+0x5800] ;  /* 0x005800000008783b */ /* 0x000fe80000000200 */
[----:B------:R-:W-:Y:S01]  /*1dd70*/  STL.64 [R1+0x2a0], R52 ;  /* 0x0002a03401007387 */ /* 0x000fe20000100a00 */
[----:B------:R-:W-:Y:S01]  /*1dd80*/  STL.64 [R1+0x2a8], R54 ;  /* 0x0002a83601007387 */ /* 0x000fe20000100a00 */
[C---:B---3--:R-:W-:Y:S02]  /*1dd90*/  HMMA.16816.F32 R44, R4.reuse, R28, R36 ;  /* 0x0000001c042c723c */ /* 0x048fe40000001824 */
[----:B------:R-:W3:Y:S11]  /*1dda0*/  LDL.LU.64 R36, [R1+0x6b0] ;  /* 0x0006b00001247983 */ /* 0x000ef60000300a00 */
[----:B------:R-:W-:Y:S10]  /*1ddb0*/  @!UPT UIADD3 URZ, URZ, URZ, URZ ;  /* 0x0000003f3f3ff290 */ /* 0x000ff4000fffe03f */
[----:B------:R1:W-:Y:S01]  /*1ddc0*/  STL.64 [R1+0x290], R44 ;  /* 0x0002902c01007387 */ /* 0x0003e20000100a00 */
[----:B------:R4:W-:Y:S02]  /*1ddd0*/  STL.64 [R1+0x298], R46 ;  /* 0x0002982e01007387 */ /* 0x0009e40000100a00 */
[----:B------:R-:W3:Y:S01]  /*1dde0*/  LDL.LU.64 R38, [R1+0x6b8] ;  /* 0x0006b80001267983 */ /* 0x000ee20000300a00 */
[C---:B--2---:R-:W-:Y:S01]  /*1ddf0*/  HMMA.16816.F32 R40, R4.reuse, R24, R40 ;  /* 0x000000180428723c */ /* 0x044fe20000001828 */
[----:B------:R-:W-:Y:S01]  /*1de00*/  STL [R1+0x1b5c], R58 ;  /* 0x001b5c3a01007387 */ /* 0x000fe20000100800 */
[----:B------:R-:W-:Y:S11]  /*1de10*/  STL [R1+0x1b58], R59 ;  /* 0x001b583b01007387 */ /* 0x000ff60000100800 */
[----:B------:R-:W-:Y:S11]  /*1de20*/  @!UPT UIADD3 URZ, URZ, URZ, URZ ;  /* 0x0000003f3f3ff290 */ /* 0x000ff6000fffe03f */
[----:B0-----:R-:W-:Y:S02]  /*1de30*/  IMAD.MOV.U32 R27, RZ, RZ, R40 ;  /* 0x000000ffff1b7224 */ /* 0x001fe400078e0028 */
[----:B------:R-:W-:Y:S02]  /*1de40*/  IMAD.MOV.U32 R61, RZ, RZ, R41 ;  /* 0x000000ffff3d7224 */ /* 0x000fe400078e0029 */
[----:B------:R-:W-:Y:S02]  /*1de50*/  IMAD.MOV.U32 R60, RZ, RZ, R42 ;  /* 0x000000ffff3c7224 */ /* 0x000fe400078e002a */
[----:B------:R-:W-:Y:S01]  /*1de60*/  IMAD.MOV.U32 R3, RZ, RZ, R43 ;  /* 0x000000ffff037224 */ /* 0x000fe200078e002b */
[----:B------:R-:W2:Y:S01]  /*1de70*/  LDL.LU.64 R40, [R1+0x4d0] ;  /* 0x0004d00001287983 */ /* 0x000ea20000300a00 */
[----:B------:R-:W2:Y:S02]  /*1de80*/  LDL.LU.64 R42, [R1+0x4d8] ;  /* 0x0004d800012a7983 */ /* 0x000ea40000300a00 */
[----:B-1----:R-:W2:Y:S02]  /*1de90*/  LDL.LU.64 R44, [R1+0x4c0] ;  /* 0x0004c000012c7983 */ /* 0x002ea40000300a00 */
[----:B----4-:R-:W4:Y:S01]  /*1dea0*/  LDL.LU.64 R46, [R1+0x4c8] ;  /* 0x0004c800012e7983 */ /* 0x010f220000300a00 */
[----:B------:R-:W-:Y:S01]  /*1deb0*/  STL [R1+0x1bf0], R3 ;  /* 0x001bf00301007387 */ /* 0x000fe20000100800 */
[----:B------:R0:W-:Y:S02]  /*1dec0*/  STL [R1+0x1bec], R60 ;  /* 0x001bec3c01007387 */ /* 0x0001e40000100800 */
[----:B------:R1:W-:Y:S02]  /*1ded0*/  STL [R1+0x1be8], R61 ;  /* 0x001be83d01007387 */ /* 0x0003e40000100800 */
[----:B------:R0:W-:Y:S01]  /*1dee0*/  STL [R1+0x1be4], R27 ;  /* 0x001be41b01007387 */ /* 0x0001e20000100800 */
[C---:B---3--:R-:W-:Y:S11]  /*1def0*/  HMMA.16816.F32 R36, R4.reuse, R20, R36 ;  /* 0x000000140424723c */ /* 0x048ff60000001824 */
[----:B------:R-:W-:Y:S11]  /*1df00*/  @!UPT UIADD3 URZ, URZ, URZ, URZ ;  /* 0x0000003f3f3ff290 */ /* 0x000ff6000fffe03f */
[----:B------:R-:W-:Y:S01]  /*1df10*/  @!UPT UIADD3 URZ, URZ, URZ, URZ ;  /* 0x0000003f3f3ff290 */ /* 0x000fe2000fffe03f */
[----:B------:R-:W-:Y:S01]  /*1df20*/  STL.64 [R1+0x270], R36 ;  /* 0x0002702401007387 */ /* 0x000fe20000100a00 */
[----:B------:R-:W-:Y:S02]  /*1df30*/  STL [R1+0x278], R38 ;  /* 0x0002782601007387 */ /* 0x000fe40000100800 */
[----:B------:R-:W3:Y:S02]  /*1df40*/  LDL.LU.64 R52, [R1+0x500] ;  /* 0x0005000001347983 */ /* 0x000ee40000300a00 */
[----:B------:R-:W3:Y:S01]  /*1df50*/  LDL.LU.64 R54, [R1+0x508] ;  /* 0x0005080001367983 */ /* 0x000ee20000300a00 */
[----:B--2---:R-:W-:Y:S01]  /*1df60*/  HMMA.16816.F32 R40, R4, R16, R40 ;  /* 0x000000100428723c */ /* 0x004fe20000001828 */
[----:B------:R-:W-:-:S07]  /*1df70*/  LOP3.LUT R0, R50, 0x10, R48, 0x78, !PT ;  /* 0x0000001032007812 */ /* 0x000fce00078e7830 */
[----:B----4-:R-:W-:Y:S01]  /*1df80*/  HMMA.16816.F32 R44, R4, R12, R44 ;  /* 0x0000000c042c723c */ /* 0x010fe2000000182c */
[----:B------:R-:W-:-:S04]  /*1df90*/  LOP3.LUT R0, R0, 0x800, R51, 0xf8, !PT ;  /* 0x0000080000007812 */ /* 0x000fc800078ef833 */
[----:B------:R-:W-:-:S11]  /*1dfa0*/  LOP3.LUT R0, R0, 0x20, RZ, 0x3c, !PT ;  /* 0x0000002000007812 */ /* 0x000fd600078e3cff */
[----:B0-----:R-:W-:Y:S02]  /*1dfb0*/  IMAD.MOV.U32 R60, RZ, RZ, R40 ;  /* 0x000000ffff3c7224 */ /* 0x001fe400078e0028 */
[----:B-1----:R-:W-:Y:S02]  /*1dfc0*/  IMAD.MOV.U32 R61, RZ, RZ, R41 ;  /* 0x000000ffff3d7224 */ /* 0x002fe400078e0029 */
[----:B------:R-:W-:Y:S02]  /*1dfd0*/  IMAD.MOV.U32 R27, RZ, RZ, R42 ;  /* 0x000000ffff1b7224 */ /* 0x000fe400078e002a */
[----:B------:R-:W-:Y:S02]  /*1dfe0*/  IMAD.MOV.U32 R14, RZ, RZ, R43 ;  /* 0x000000ffff0e7224 */ /* 0x000fe400078e002b */
[----:B------:R-:W0:Y:S01]  /*1dff0*/  LDSM.16.MT88.4 R40, [R0] ;  /* 0x000000000028783b */ /* 0x000e220000004200 */
[----:B------:R-:W-:Y:S01]  /*1e000*/  LOP3.LUT R58, R50, 0x10, R48, 0x78, !PT ;  /* 0x00000010323a7812 */ /* 0x000fe200078e7830 */
[----:B------:R-:W-:-:S02]  /*1e010*/  IMAD.MOV.U32 R15, RZ, RZ, R44 ;  /* 0x000000ffff0f7224 */ /* 0x000fc400078e002c */
[----:B------:R-:W-:Y:S02]  /*1e020*/  IMAD.MOV.U32 R18, RZ, RZ, R45 ;  /* 0x000000ffff127224 */ /* 0x000fe400078e002d */
[----:B------:R-:W-:Y:S02]  /*1e030*/  IMAD.MOV.U32 R19, RZ, RZ, R46 ;  /* 0x000000ffff137224 */ /* 0x000fe400078e002e */
[----:B------:R-:W-:Y:S01]  /*1e040*/  IMAD.MOV.U32 R22, RZ, RZ, R47 ;  /* 0x000000ffff167224 */ /* 0x000fe200078e002f */
[----:B------:R-:W-:Y:S01]  /*1e050*/  LOP3.LUT R58, R58, 0x800, R51, 0xf8, !PT ;  /* 0x000008003a3a7812 */ /* 0x000fe200078ef833 */
[----:B------:R-:W1:Y:S03]  /*1e060*/  LDSM.16.MT88.4 R44, [R0+0x80] ;  /* 0x00008000002c783b */ /* 0x000e660000004200 */
[----:B------:R-:W-:-:S05]  /*1e070*/  LOP3.LUT R58, R58, 0x40, RZ, 0x3c, !PT ;  /* 0x000000403a3a7812 */ /* 0x000fca00078e3cff */
[----:B------:R-:W2:Y:S04]  /*1e080*/  LDSM.16.MT88.4 R48, [R58] ;  /* 0x000000003a30783b */ /* 0x000ea80000004200 */
[----:B0-----:R-:W-:Y:S01]  /*1e090*/  STL.64 [R1+0x1d00], R42 ;  /* 0x001d002a01007387 */ /* 0x001fe20000100a00 */
[----:B------:R3:W-:Y:S02]  /*1e0a0*/  STL.64 [R1+0x1cf8], R40 ;  /* 0x001cf82801007387 */ /* 0x0007e40000100a00 */
[----:B------:R-:W-:Y:S02]  /*1e0b0*/  STL.64 [R1+0x1d10], R14 ;  /* 0x001d100e01007387 */ /* 0x000fe40000100a00 */
[----:B------:R0:W-:Y:S01]  /*1e0c0*/  STL.64 [R1+0x1d08], R12 ;  /* 0x001d080c01007387 */ /* 0x0001e20000100a00 */
[----:B-1----:R-:W-:Y:S01]  /*1e0d0*/  STL.64 [R1+0x1ce0], R46 ;  /* 0x001ce02e01007387 */ /* 0x002fe20000100a00 */
[----:B------:R1:W-:Y:S01]  /*1e0e0*/  STL.64 [R1+0x1cd8], R44 ;  /* 0x001cd82c01007387 */ /* 0x0003e20000100a00 */
[----:B---3--:R-:W-:Y:S02]  /*1e0f0*/  HMMA.16816.F32 R40, R4, R8, R52 ;  /* 0x000000080428723c */ /* 0x008fe40000001834 */
[----:B------:R-:W3:Y:S01]  /*1e100*/  LDL.LU.64 R52, [R1+0x600] ;  /* 0x0006000001347983 */ /* 0x000ee20000300a00 */
[----:B------:R-:W3:Y:S02]  /*1e110*/  LDL.LU.64 R54, [R1+0x608] ;  /* 0x0006080001367983 */ /* 0x000ee40000300a00 */
[----:B0-----:R-:W4:Y:S02]  /*1e120*/  LDL.LU.64 R12, [R1+0x5f0] ;  /* 0x0005f000010c7983 */ /* 0x001f240000300a00 */
[----:B------:R-:W4:Y:S01]  /*1e130*/  LDL.LU.64 R14, [R1+0x5f8] ;  /* 0x0005f800010e7983 */ /* 0x000f220000300a00 */
[----:B-1----:R-:W3:Y:S01]  /*1e140*/  LDL.LU.64 R44, [R1+0x5e0] ;  /* 0x0005e000012c7983 */ /* 0x002ee20000300a00 */
[----:B------:R-:W3:Y:S11]  /*1e150*/  LDL.LU.64 R46, [R1+0x5e8] ;  /* 0x0005e800012e7983 */ /* 0x000ef60000300a00 */
[----:B------:R-:W-:Y:S04]  /*1e160*/  @!UPT UIADD3 URZ, URZ, URZ, URZ ;  /* 0x0000003f3f3ff290 */ /* 0x000fe8000fffe03f */
[----:B------:R-:W-:Y:S02]  /*1e170*/  IMAD.MOV.U32 R23, RZ, RZ, R40 ;  /* 0x000000ffff177224 */ /* 0x000fe400078e0028 */
[----:B------:R-:W-:Y:S02]  /*1e180*/  IMAD.MOV.U32 R26, RZ, RZ, R41 ;  /* 0x000000ffff1a7224 */ /* 0x000fe400078e0029 */
[----:B------:R-:W-:Y:S02]  /*1e190*/  IMAD.MOV.U32 R34, RZ, RZ, R42 ;  /* 0x000000ffff227224 */ /* 0x000fe400078e002a */
[----:B------:R-:W-:Y:S01]  /*1e1a0*/  IMAD.MOV.U32 R35, RZ, RZ, R43 ;  /* 0x000000ffff237224 */ /* 0x000fe200078e002b */
[----:B------:R-:W3:Y:S01]  /*1e1b0*/  LDL.LU.64 R40, [R1+0x5d0] ;  /* 0x0005d00001287983 */ /* 0x000ee20000300a00 */
[----:B------:R-:W3:Y:S02]  /*1e1c0*/  LDL.LU.64 R42, [R1+0x5d8] ;  /* 0x0005d800012a7983 */ /* 0x000ee40000300a00 */
[----:B--2---:R-:W-:Y:S02]  /*1e1d0*/  STL.64 [R1+0x1ca0], R50 ;  /* 0x001ca03201007387 */ /* 0x004fe40000100a00 */
[----:B------:R0:W-:Y:S02]  /*1e1e0*/  STL.64 [R1+0x1c98], R48 ;  /* 0x001c983001007387 */ /* 0x0001e40000100a00 */
[----:B0-----:R-:W2:Y:S01]  /*1e1f0*/  LDL.LU.64 R48, [R1+0x4f0] ;  /* 0x0004f00001307983 */ /* 0x001ea20000300a00 */
[----:B------:R-:W2:Y:S02]  /*1e200*/  LDL.LU.64 R50, [R1+0x4f8] ;  /* 0x0004f80001327983 */ /* 0x000ea40000300a00 */
[----:B------:R-:W-:-:S02]  /*1e210*/  IMAD.MOV.U32 R3, RZ, RZ, R39 ;  /* 0x000000ffff037224 */ /* 0x000fc400078e0027 */
[----:B------:R-:W-:Y:S01]  /*1e220*/  LDSM.16.MT88.4 R36, [R2+0x80] ;  /* 0x000080000224783b */ /* 0x000fe20000004200 */
[----:B--2---:R-:W-:Y:S03]  /*1e230*/  HMMA.16816.F32 R48, R4, R56, R48 ;  /* 0x000000380430723c */ /* 0x004fe60000001830 */
[----:B------:R-:W0:Y:S04]  /*1e240*/  LDSM.16.MT88.4 R4, [R58+0x80] ;  /* 0x000080003a04783b */ /* 0x000e280000004200 */
[----:B0-----:R-:W-:Y:S11]  /*1e250*/  STL.64 [R1+0x1c60], R6 ;  /* 0x001c600601007387 */ /* 0x001ff60000100a00 */
[----:B------:R-:W-:Y:S05]  /*1e260*/  @!UPT UIADD3 URZ, URZ, URZ, URZ ;  /* 0x0000003f3f3ff290 */ /* 0x000fea000fffe03f */
[----:B------:R-:W-:Y:S02]  /*1e270*/  STL.64 [R1+0x190], R48 ;  /* 0x0001903001007387 */ /* 0x000fe40000100a00 */
[----:B------:R3:W-:Y:S02]  /*1e280*/  STL.64 [R1+0x198], R50 ;  /* 0x0001983201007387 */ /* 0x0007e40000100a00 */
[C---:B---3--:R-:W-:Y:S01]  /*1e290*/  HMMA.16816.F32 R48, R36.reuse, R32, R52 ;  /* 0x000000202430723c */ /* 0x048fe20000001834 */
[----:B------:R4:W-:Y:S07]  /*1e2a0*/  STL.64 [R1+0x1c58], R4 ;  /* 0x001c580401007387 */ /* 0x0009ee0000100a00 */
[C---:B----4-:R-:W-:Y:S01]  /*1e2b0*/  HMMA.16816.F32 R4, R36.reuse, R28, R12 ;  /* 0x0000001c2404723c */ /* 0x050fe2000000180c */
[----:B------:R-:W2:Y:S11]  /*1e2c0*/  LDL.LU.64 R12, [R1+0x2d0] ;  /* 0x0002d000010c7983 */ /* 0x000eb60000300a00 */
[----:B------:R-:W-:Y:S03]  /*1e2d0*/  @!UPT UIADD3 URZ, URZ, URZ, URZ ;  /* 0x0000003f3f3ff290 */ /* 0x000fe6000fffe03f */
[----:B------:R-:W-:Y:S01]  /*1e2e0*/  STL.64 [R1+0x100], R48 ;  /* 0x0001003001007387 */ /* 0x000fe20000100a00 */
[----:B------:R-:W-:Y:S02]  /*1e2f0*/  STL.64 [R1+0x108], R50 ;  /* 0x0001083201007387 */ /* 0x000fe40000100a00 */
[----:B------:R-:W2:Y:S01]  /*1e300*/  LDL.LU.64 R14, [R1+0x2d8] ;  /* 0x0002d800010e7983 */ /* 0x000ea20000300a00 */
[C---:B------:R-:W-:Y:S04]  /*1e310*/  HMMA.16816.F32 R44, R36.reuse, R24, R44 ;  /* 0x00000018242c723c */ /* 0x040fe8000000182c */
[----:B------:R-:W-:Y:S01]  /*1e320*/  STL.64 [R1+0xf0], R4 ;  /* 0x0000f00401007387 */ /* 0x000fe20000100a00 */
[----:B------:R0:W-:Y:S03]  /*1e330*/  STL.64 [R1+0xf8], R6 ;  /* 0x0000f80601007387 */ /* 0x0001e60000100a00 */
[----:B0-----:R-:W-:Y:S11]  /*1e340*/  HMMA.16816.F32 R4, R36, R20, R40 ;  /* 0x000000142404723c */ /* 0x001ff60000001828 */
[----:B------:R-:W-:Y:S04]  /*1e350*/  @!UPT UIADD3 URZ, URZ, URZ, URZ ;  /* 0x0000003f3f3ff290 */ /* 0x000fe8000fffe03f */
[----:B------:R0:W-:Y:S01]  /*1e360*/  STL.64 [R1+0xe0], R44 ;  /* 0x0000e02c01007387 */ /* 0x0001e20000100a00 */
[----:B------:R1:W-:Y:S07]  /*1e370*/  STL.64 [R1+0xe8], R46 ;  /* 0x0000e82e01007387 */ /* 0x0003ee0000100a00 */
[----:B------:R3:W-:Y:S01]  /*1e380*/  STL.64 [R1+0xd0], R4 ;  /* 0x0000d00401007387 */ /* 0x0007e20000100a00 */
[----:B------:R-:W4:Y:S02]  /*1e390*/  LDL.LU.64 R40, [R1+0x2c0] ;  /* 0x0002c00001287983 */ /* 0x000f240000300a00 */
[----:B------:R-:W4:Y:S02]  /*1e3a0*/  LDL.LU.64 R42, [R1+0x2c8] ;  /* 0x0002c800012a7983 */ /* 0x000f240000300a00 */
[----:B------:R-:W4:Y:S01]  /*1e3b0*/  LDL.LU.64 R52, [R1+0x70] ;  /* 0x0000700001347983 */ /* 0x000f220000300a00 */
[----:B------:R-:W4:Y:S01]  /*1e3c0*/  LDL.LU.64 R54, [R1+0x78] ;  /* 0x0000780001367983 */ /* 0x000f220000300a00 */
[----:B------:R-:W4:Y:S02]  /*1e3d0*/  LDL.LU.64 R48, [R1+0x700] ;  /* 0x0007000001307983 */ /* 0x000f240000300a00 */
[----:B------:R-:W-:-:S02]  /*1e3e0*/  IMAD.MOV.U32 R59, RZ, RZ, R7 ;  /* 0x000000ffff3b7224 */ /* 0x000fc400078e0007 */
[----:B------:R-:W4:Y:S02]  /*1e3f0*/  LDL.LU.64 R50, [R1+0x708] ;  /* 0x0007080001327983 */ /* 0x000f240000300a00 */
[----:B------:R-:W-:Y:S01]  /*1e400*/  IMAD.MOV.U32 R58, RZ, RZ, R6 ;  /* 0x000000ffff3a7224 */ /* 0x000fe200078e0006 */
[----:B0-----:R-:W4:Y:S01]  /*1e410*/  LDL.LU.64 R44, [R1+0x6f0] ;  /* 0x0006f000012c7983 */ /* 0x001f220000300a00 */
[----:B-1----:R-:W4:Y:S02]  /*1e420*/  LDL.LU.64 R46, [R1+0x6f8] ;  /* 0x0006f800012e7983 */ /* 0x002f240000300a00 */
[----:B---3--:R-:W3:Y:S01]  /*1e430*/  LDL.LU.64 R4, [R1+0x6e0] ;  /* 0x0006e00001047983 */ /* 0x008ee20000300a00 */
[----:B------:R-:W3:Y:S04]  /*1e440*/  LDL.LU.64 R6, [R1+0x6e8] ;  /* 0x0006e80001067983 */ /* 0x000ee80000300a00 */
[----:B------:R-:W-:Y:S01]  /*1e450*/  STL [R1+0x1b64], R59 ;  /* 0x001b643b01007387 */ /* 0x000fe20000100800 */
[----:B------:R-:W-:Y:S01]  /*1e460*/  STL [R1+0x1b60], R58 ;  /* 0x001b603a01007387 */ /* 0x000fe20000100800 */
[C---:B--2---:R-:W-:Y:S11]  /*1e470*/  HMMA.16816.F32 R12, R36.reuse, R16, R12 ;  /* 0x00000010240c723c */ /* 0x044ff6000000180c */
[----:B------:R-:W-:Y:S11]  /*1e480*/  @!UPT UIADD3 URZ, URZ, URZ, URZ ;  /* 0x0000003f3f3ff290 */ /* 0x000ff6000fffe03f */
[----:B------:R-:W-:Y:S01]  /*1e490*/  @!UPT UIADD3 URZ, URZ, URZ, URZ ;  /* 0x0000003f3f3ff290 */ /* 0x000fe2000fffe03f */
[----:B------:R-:W-:Y:S01]  /*1e4a0*/  STL.64 [R1+0xc0], R12 ;  /* 0x0000c00c01007387 */ /* 0x000fe20000100a00 */
[----:B------:R0:W-:Y:S03]  /*1e4b0*/  STL.64 [R1+0xc8], R14 ;  /* 0x0000c80e01007387 */ /* 0x0001e60000100a00 */
[----:B0-----:R-:W2:Y:S01]  /*1e4c0*/  LDL.LU.64 R14, [R1+0x1d10] ;  /* 0x001d1000010e7983 */ /* 0x001ea20000300a00 */
[----:B------:R-:W4:Y:S02]  /*1e4d0*/  LDL.LU.64 R12, [R1+0x1d08] ;  /* 0x001d0800010c7983 */ /* 0x000f240000300a00 */
[----:B------:R-:W-:Y:S02]  /*1e4e0*/  STL.64 [R1+0x1cf0], R18 ;  /* 0x001cf01201007387 */ /* 0x000fe40000100a00 */
[----:B------:R0:W-:Y:S02]  /*1e4f0*/  STL.64 [R1+0x1ce8], R16 ;  /* 0x001ce81001007387 */ /* 0x0001e40000100a00 */
[----:B0-----:R-:W2:Y:S01]  /*1e500*/  LDL.LU.64 R16, [R1+0x1d0] ;  /* 0x0001d00001107983 */ /* 0x001ea20000300a00 */
[----:B------:R-:W2:Y:S01]  /*1e510*/  LDL.LU.64 R18, [R1+0x1d8] ;  /* 0x0001d80001127983 */ /* 0x000ea20000300a00 */
[C---:B----4-:R-:W-:Y:S11]  /*1e520*/  HMMA.16816.F32 R40, R36.reuse, R12, R40 ;  /* 0x0000000c2428723c */ /* 0x050ff60000001828 */
[----:B------:R-:W-:Y:S11]  /*1e530*/  @!UPT UIADD3 URZ, URZ, URZ, URZ ;  /* 0x0000003f3f3ff290 */ /* 0x000ff6000fffe03f */
[----:B------:R-:W-:Y:S01]  /*1e540*/  @!UPT UIADD3 URZ, URZ, URZ, URZ ;  /* 0x0000003f3f3ff290 */ /* 0x000fe2000fffe03f */
[----:B------:R0:W-:Y:S01]  /*1e550*/  STL.64 [R1+0xb0], R40 ;  /* 0x0000b02801007387 */ /* 0x0001e20000100a00 */
[----:B------:R-:W-:Y:S02]  /*1e560*/  IMAD.MOV.U32 R59, RZ, RZ, R42 ;  /* 0x000000ffff3b7224 */ /* 0x000fe400078e002a */
[----:B------:R-:W-:Y:S02]  /*1e570*/  IMAD.MOV.U32 R58, RZ, RZ, R43 ;  /* 0x000000ffff3a7224 */ /* 0x000fe400078e002b */
[----:B------:R-:W4:Y:S04]  /*1e580*/  LDL.LU.64 R42, [R1+0x1d00] ;  /* 0x001d0000012a7983 */ /* 0x000f280000300a00 */
[----:B0-----:R-:W4:Y:S01]  /*1e590*/  LDL.LU.64 R40, [R1+0x1cf8] ;  /* 0x001cf80001287983 */ /* 0x001f220000300a00 */
[C---:B--2---:R-:W-:Y:S01]  /*1e5a0*/  HMMA.16816.F32 R16, R36.reuse, R8, R16 ;  /* 0x000000082410723c */ /* 0x044fe20000001810 */
[----:B------:R-:W-:Y:S02]  /*1e5b0*/  STL [R1+0x1b6c], R59 ;  /* 0x001b6c3b01007387 */ /* 0x000fe40000100800 */
[----:B------:R-:W-:Y:S11]  /*1e5c0*/  STL [R1+0x1b68], R58 ;  /* 0x001b683a01007387 */ /* 0x000ff60000100800 */
[----:B------:R-:W-:Y:S09]  /*1e5d0*/  @!UPT UIADD3 URZ, URZ, URZ, URZ ;  /* 0x0000003f3f3ff290 */ /* 0x000ff2000fffe03f */
[----:B------:R-:W-:Y:S01]  /*1e5e0*/  STL.64 [R1+0xa0], R16 ;  /* 0x0000a01001007387 */ /* 0x000fe20000100a00 */
[----:B------:R0:W-:Y:S02]  /*1e5f0*/  STL.64 [R1+0xa8], R18 ;  /* 0x0000a81201007387 */ /* 0x0001e40000100a00 */
[----:B0-----:R-:W-:Y:S11]  /*1e600*/  HMMA.16816.F32 R16, R36, R56, R52 ;  /* 0x000000382410723c */ /* 0x001ff60000001834 */
[----:B------:R-:W-:Y:S11]  /*1e610*/  @!UPT UIADD3 URZ, URZ, URZ, URZ ;  /* 0x0000003f3f3ff290 */ /* 0x000ff6000fffe03f */
[----:B------:R-:W-:Y:S01]  /*1e620*/  @!UPT UIADD3 URZ, URZ, URZ, URZ ;  /* 0x0000003f3f3ff290 */ /* 0x000fe2000fffe03f */
[----:B------:R0:W-:Y:S01]  /*1e630*/  STL.64 [R1+0x38], R18 ;  /* 0x0000381201007387 */ /* 0x0001e20000100a00 */
[----:B------:R-:W-:Y:S02]  /*1e640*/  IMAD.MOV.U32 R59, RZ, RZ, R16 ;  /* 0x000000ffff3b7224 */ /* 0x000fe400078e0010 */
[----:B------:R-:W-:Y:S02]  /*1e650*/  IMAD.MOV.U32 R58, RZ, RZ, R17 ;  /* 0x000000ffff3a7224 */ /* 0x000fe400078e0011 */
[----:B------:R-:W-:Y:S01]  /*1e660*/  STL.64 [R1+0x1cd0], R30 ;  /* 0x001cd01e01007387 */ /* 0x000fe20000100a00 */
[C---:B----4-:R-:W-:Y:S08]  /*1e670*/  HMMA.16816.F32 R36, R40.reuse, R32, R48 ;  /* 0x000000202824723c */ /* 0x050ff00000001830 */
[C---:B0-----:R-:W-:Y:S08]  /*1e680*/  HMMA.16816.F32 R16, R40.reuse, R28, R44 ;  /* 0x0000001c2810723c */ /* 0x041ff0000000182c */
[C---:B---3--:R-:W-:Y:S07]  /*1e690*/  HMMA.16816.F32 R4, R40.reuse, R24, R4 ;  /* 0x000000182804723c */ /* 0x048fee0000001804 */
[----:B------:R-:W-:Y:S01]  /*1e6a0*/  STL.64 [R1+0x80], R36 ;  /* 0x0000802401007387 */ /* 0x000fe20000100a00 */
[----:B------:R-:W-:Y:S02]  /*1e6b0*/  STL.64 [R1+0x88], R38 ;  /* 0x0000882601007387 */ /* 0x000fe40000100a00 */
[----:B------:R-:W-:Y:S05]  /*1e6c0*/  STL.64 [R1+0x1cc8], R28 ;  /* 0x001cc81c01007387 */ /* 0x000fea0000100a00 */
[----:B------:R0:W-:Y:S01]  /*1e6d0*/  STL.64 [R1+0x70], R16 ;  /* 0x0000701001007387 */ /* 0x0001e20000100a00 */
[----:B------:R1:W-:Y:S04]  /*1e6e0*/  STL.64 [R1+0x78], R18 ;  /* 0x0000781201007387 */ /* 0x0003e80000100a00 */
[----:B0-----:R-:W2:Y:S01]  /*1e6f0*/  LDL.LU.64 R16, [R1+0x6d0] ;  /* 0x0006d00001107983 */ /* 0x001ea20000300a00 */
[----:B-1----:R-:W2:Y:S02]  /*1e700*/  LDL.LU.64 R18, [R1+0x6d8] ;  /* 0x0006d80001127983 */ /* 0x002ea40000300a00 */
[----:B------:R0:W-:Y:S02]  /*1e710*/  STL.64 [R1+0x60], R4 ;  /* 0x0000600401007387 */ /* 0x0001e40000100a00 */
[----:B------:R1:W-:Y:S01]  /*1e720*/  STL.64 [R1+0x68], R6 ;  /* 0x0000680601007387 */ /* 0x0003e20000100a00 */
[----:B------:R-:W3:Y:S01]  /*1e730*/  LDL.LU.64 R44, [R1+0x4b0] ;  /* 0x0004b000012c7983 */ /* 0x000ee20000300a00 */
[----:B------:R-:W3:Y:S02]  /*1e740*/  LDL.LU.64 R46, [R1+0x4b8] ;  /* 0x0004b800012e7983 */ /* 0x000ee40000300a00 */
[----:B------:R-:W4:Y:S02]  /*1e750*/  LDL.LU.64 R52, [R1+0x490] ;  /* 0x0004900001347983 */ /* 0x000f240000300a00 */
[----:B------:R-:W4:Y:S01]  /*1e760*/  LDL.LU.64 R54, [R1+0x498] ;  /* 0x0004980001367983 */ /* 0x000f220000300a00 */
[----:B------:R-:W3:Y:S01]  /*1e770*/  LDL.LU.64 R36, [R1+0x370] ;  /* 0x0003700001247983 */ /* 0x000ee20000300a00 */
[----:B------:R-:W3:Y:S03]  /*1e780*/  LDL.LU.64 R38, [R1+0x378] ;  /* 0x0003780001267983 */ /* 0x000ee60000300a00 */
[----:B0-----:R-:W3:Y:S01]  /*1e790*/  LDL.LU.64 R4, [R1+0x360] ;  /* 0x0003600001047983 */ /* 0x001ee20000300a00 */
[----:B-1----:R-:W3:Y:S02]  /*1e7a0*/  LDL.LU.64 R6, [R1+0x368] ;  /* 0x0003680001067983 */ /* 0x002ee40000300a00 */
[----:B------:R-:W3:Y:S02]  /*1e7b0*/  LDL.LU.64 R28, [R1+0x5c0] ;  /* 0x0005c000011c7983 */ /* 0x000ee40000300a00 */
[----:B------:R-:W3:Y:S01]  /*1e7c0*/  LDL.LU.64 R30, [R1+0x5c8] ;  /* 0x0005c800011e7983 */ /* 0x000ee20000300a00 */
[----:B------:R-:W-:Y:S01]  /*1e7d0*/  STL.64 [R1+0x1cc0], R26 ;  /* 0x001cc01a01007387 */ /* 0x000fe20000100a00 */
[----:B------:R0:W-:Y:S03]  /*1e7e0*/  STL.64 [R1+0x1cb8], R24 ;  /* 0x001cb81801007387 */ /* 0x0001e60000100a00 */
[----:B0-----:R-:W3:Y:S01]  /*1e7f0*/  LDL.LU.64 R24, [R1+0x5b0] ;  /* 0x0005b00001187983 */ /* 0x001ee20000300a00 */
[----:B------:R-:W3:Y:S02]  /*1e800*/  LDL.LU.64 R26, [R1+0x5b8] ;  /* 0x0005b800011a7983 */ /* 0x000ee40000300a00 */
[----:B------:R-:W3:Y:S02]  /*1e810*/  LDL.LU.64 R48, [R1+0x590] ;  /* 0x0005900001307983 */ /* 0x000ee40000300a00 */
[----:B------:R-:W3:Y:S01]  /*1e820*/  LDL.LU.64 R50, [R1+0x598] ;  /* 0x0005980001327983 */ /* 0x000ee20000300a00 */
[C---:B--2---:R-:W-:Y:S01]  /*1e830*/  HMMA.16816.F32 R16, R40.reuse, R20, R16 ;  /* 0x000000142810723c */ /* 0x044fe20000001810 */
[----:B---3--:R-:W-:Y:S01]  /*1e840*/  STL.64 [R1+0x1cb0], R50 ;  /* 0x001cb03201007387 */ /* 0x008fe20000100a00 */
[----:B------:R0:W-:Y:S03]  /*1e850*/  STL.64 [R1+0x1ca8], R48 ;  /* 0x001ca83001007387 */ /* 0x0001e60000100a00 */
[----:B0-----:R-:W2:Y:S01]  /*1e860*/  LDL.LU.64 R48, [R1+0x5a0] ;  /* 0x0005a00001307983 */ /* 0x001ea20000300a00 */
[----:B------:R-:W2:Y:S11]  /*1e870*/  LDL.LU.64 R50, [R1+0x5a8] ;  /* 0x0005a80001327983 */ /* 0x000eb60000300a00 */
[----:B------:R-:W-:Y:S06]  /*1e880*/  @!UPT UIADD3 URZ, URZ, URZ, URZ ;  /* 0x0000003f3f3ff290 */ /* 0x000fec000fffe03f */
[----:B------:R-:W-:Y:S02]  /*1e890*/  STL.64 [R1+0x50], R16 ;  /* 0x0000501001007387 */ /* 0x000fe40000100a00 */
[----:B------:R0:W-:Y:S02]  /*1e8a0*/  STL.64 [R1+0x58], R18 ;  /* 0x0000581201007387 */ /* 0x0001e40000100a00 */
[----:B0-----:R-:W3:Y:S01]  /*1e8b0*/  LDL.LU.64 R18, [R1+0x1cf0] ;  /* 0x001cf00001127983 */ /* 0x001ee20000300a00 */
[----:B------:R-:W2:Y:S02]  /*1e8c0*/  LDL.LU.64 R16, [R1+0x1ce8] ;  /* 0x001ce80001107983 */ /* 0x000ea40000300a00 */
[C---:B--2---:R-:W-:Y:S11]  /*1e8d0*/  HMMA.16816.F32 R44, R40.reuse, R16, R44 ;  /* 0x00000010282c723c */ /* 0x044ff6000000182c */
[----:B------:R-:W-:Y:S11]  /*1e8e0*/  @!UPT UIADD3 URZ, URZ, URZ, URZ ;  /* 0x0000003f3f3ff290 */ /* 0x000ff6000fffe03f */
[----:B------:R-:W-:Y:S01]  /*1e8f0*/  @!UPT UIADD3 URZ, URZ, URZ, URZ ;  /* 0x0000003f3f3ff290 */ /* 0x000fe2000fffe03f */
[----:B------:R-:W-:Y:S01]  /*1e900*/  STL.64 [R1+0x180], R44 ;  /* 0x0001802c01007387 */ /* 0x000fe20000100a00 */
[----:B------:R0:W-:Y:S03]  /*1e910*/  STL.64 [R1+0x188], R46 ;  /* 0x0001882e01007387 */ /* 0x0001e60000100a00 */
[----:B0-----:R-:W2:Y:S01]  /*1e920*/  LDL.LU.64 R46, [R1+0x1ce0] ;  /* 0x001ce000012e7983 */ /* 0x001ea20000300a00 */
[----:B------:R-:W2:Y:S01]  /*1e930*/  LDL.LU.64 R44, [R1+0x1cd8] ;  /* 0x001cd800012c7983 */ /* 0x000ea20000300a00 */
[C---:B----4-:R-:W-:Y:S08]  /*1e940*/  HMMA.16816.F32 R52, R40.reuse, R12, R52 ;  /* 0x0000000c2834723c */ /* 0x050ff00000001834 */
[C---:B------:R-:W-:Y:S08]  /*1e950*/  HMMA.16816.F32 R36, R40.reuse, R8, R36 ;  /* 0x000000082824723c */ /* 0x040ff00000001824 */
[----:B------:R-:W-:Y:S07]  /*1e960*/  HMMA.16816.F32 R4, R40, R56, R4 ;  /* 0x000000382804723c */ /* 0x000fee0000001804 */
[----:B------:R0:W-:Y:S01]  /*1e970*/  STL.64 [R1+0x230], R52 ;  /* 0x0002303401007387 */ /* 0x0001e20000100a00 */
[----:B------:R1:W-:Y:S02]  /*1e980*/  STL.64 [R1+0x238], R54 ;  /* 0x0002383601007387 */ /* 0x0003e40000100a00 */
[----:B------:R-:W4:Y:S05]  /*1e990*/  LDL.LU.64 R40, [R1+0x140] ;  /* 0x0001400001287983 */ /* 0x000f2a0000300a00 */
[----:B------:R3:W-:Y:S01]  /*1e9a0*/  STL.64 [R1+0x350], R36 ;  /* 0x0003502401007387 */ /* 0x0007e20000100a00 */
[----:B------:R3:W-:Y:S01]  /*1e9b0*/  STL.64 [R1+0x358], R38 ;  /* 0x0003582601007387 */ /* 0x0007e20000100a00 */
[----:B------:R-:W4:Y:S06]  /*1e9c0*/  LDL.LU.64 R42, [R1+0x148] ;  /* 0x00014800012a7983 */ /* 0x000f2c0000300a00 */
[----:B------:R3:W-:Y:S02]  /*1e9d0*/  STL.64 [R1+0x340], R4 ;  /* 0x0003400401007387 */ /* 0x0007e40000100a00 */
[----:B------:R3:W-:Y:S01]  /*1e9e0*/  STL.64 [R1+0x348], R6 ;  /* 0x0003480601007387 */ /* 0x0007e20000100a00 */
[----:B0-----:R-:W4:Y:S01]  /*1e9f0*/  LDL.LU.64 R52, [R1+0x130] ;  /* 0x0001300001347983 */ /* 0x001f220000300a00 */
[----:B-1----:R-:W4:Y:S02]  /*1ea00*/  LDL.LU.64 R54, [R1+0x138] ;  /* 0x0001380001367983 */ /* 0x002f240000300a00 */
[----:B---3--:R-:W3:Y:S01]  /*1ea10*/  LDL.LU.64 R36, [R1+0x110] ;  /* 0x0001100001247983 */ /* 0x008ee20000300a00 */
[----:B------:R-:W3:Y:S01]  /*1ea20*/  LDL.LU.64 R38, [R1+0x118] ;  /* 0x0001180001267983 */ /* 0x000ee20000300a00 */
[----:B------:R-:W3:Y:S02]  /*1ea30*/  LDL.LU.64 R4, [R1+0x670] ;  /* 0x0006700001047983 */ /* 0x000ee40000300a00 */
[----:B------:R-:W3:Y:S01]  /*1ea40*/  LDL.LU.64 R6, [R1+0x678] ;  /* 0x0006780001067983 */ /* 0x000ee20000300a00 */
[C---:B--2---:R-:W-:Y:S11]  /*1ea50*/  HMMA.16816.F32 R28, R44.reuse, R32, R28 ;  /* 0x000000202c1c723c */ /* 0x044ff6000000181c */
[----:B------:R-:W-:Y:S11]  /*1ea60*/  @!UPT UIADD3 URZ, URZ, URZ, URZ ;  /* 0x0000003f3f3ff290 */ /* 0x000ff6000fffe03f */
[----:B------:R-:W-:Y:S01]  /*1ea70*/  @!UPT UIADD3 URZ, URZ, URZ, URZ ;  /* 0x0000003f3f3ff290 */ /* 0x000fe2000fffe03f */
[----:B------:R-:W-:Y:S01]  /*1ea80*/  STL.64 [R1+0x3c0], R28 ;  /* 0x0003c01c01007387 */ /* 0x000fe20000100a00 */
[----:B------:R0:W-:Y:S03]  /*1ea90*/  STL.64 [R1+0x3c8], R30 ;  /* 0x0003c81e01007387 */ /* 0x0001e60000100a00 */
[----:B0-----:R-:W2:Y:S01]  /*1eaa0*/  LDL.LU.64 R30, [R1+0x1cd0] ;  /* 0x001cd000011e7983 */ /* 0x001ea20000300a00 */
[----:B------:R-:W2:Y:S02]  /*1eab0*/  LDL.LU.64 R28, [R1+0x1cc8] ;  /* 0x001cc800011c7983 */ /* 0x000ea40000300a00 */
        /* <DEDUP_REMOVED lines=19> */
[----:B0-----:R-:W3:Y:S01]  /*1ebf0*/  LDL.LU.64 R50, [R1+0x1ca0] ;  /* 0x001ca00001327983 */ /* 0x001ee20000300a00 */
[----:B------:R-:W3:Y:S02]  /*1ec00*/  LDL.LU.64 R48, [R1+0x1c98] ;  /* 0x001c980001307983 */ /* 0x000ee40000300a00 */
[----:B------:R-:W-:Y:S02]  /*1ec10*/  STL.64 [R1+0x1c90], R22 ;  /* 0x001c901601007387 */ /* 0x000fe40000100a00 */
[----:B------:R0:W-:Y:S02]  /*1ec20*/  STL.64 [R1+0x1c88], R20 ;  /* 0x001c881401007387 */ /* 0x0001e40000100a00 */
[----:B0-----:R-:W2:Y:S01]  /*1ec30*/  LDL.LU.64 R20, [R1+0x1c0] ;  /* 0x0001c00001147983 */ /* 0x001ea20000300a00 */
[----:B------:R-:W2:Y:S02]  /*1ec40*/  LDL.LU.64 R22, [R1+0x1c8] ;  /* 0x0001c80001167983 */ /* 0x000ea40000300a00 */
[----:B------:R-:W-:Y:S02]  /*1ec50*/  STL.64 [R1+0x1c80], R18 ;  /* 0x001c801201007387 */ /* 0x000fe40000100a00 */
[----:B------:R4:W-:Y:S01]  /*1ec60*/  STL.64 [R1+0x1c78], R16 ;  /* 0x001c781001007387 */ /* 0x0009e20000100a00 */
[C---:B--2---:R-:W-:Y:S08]  /*1ec70*/  HMMA.16816.F32 R20, R44.reuse, R16, R20 ;  /* 0x000000102c14723c */ /* 0x044ff00000001814 */
[----:B----4-:R-:W-:Y:S11]  /*1ec80*/  HMMA.16816.F32 R16, R44, R12, R40 ;  /* 0x0000000c2c10723c */ /* 0x010ff60000001828 */
[----:B------:R-:W-:Y:S04]  /*1ec90*/  @!UPT UIADD3 URZ, URZ, URZ, URZ ;  /* 0x0000003f3f3ff290 */ /* 0x000fe8000fffe03f */
[----:B------:R-:W-:Y:S01]  /*1eca0*/  STL.64 [R1+0x380], R20 ;  /* 0x0003801401007387 */ /* 0x000fe20000100a00 */
[----:B------:R-:W-:Y:S02]  /*1ecb0*/  STL.64 [R1+0x388], R22 ;  /* 0x0003881601007387 */ /* 0x000fe40000100a00 */
[----:B------:R-:W2:Y:S02]  /*1ecc0*/  LDL.LU.64 R40, [R1+0x630] ;  /* 0x0006300001287983 */ /* 0x000ea40000300a00 */
[----:B------:R-:W2:Y:S03]  /*1ecd0*/  LDL.LU.64 R42, [R1+0x638] ;  /* 0x00063800012a7983 */ /* 0x000ea60000300a00 */
[----:B------:R-:W-:Y:S01]  /*1ece0*/  STL.64 [R1+0x370], R16 ;  /* 0x0003701001007387 */ /* 0x000fe20000100a00 */
[----:B------:R0:W-:Y:S02]  /*1ecf0*/  STL.64 [R1+0x378], R18 ;  /* 0x0003781201007387 */ /* 0x0001e40000100a00 */
[----:B------:R-:W-:Y:S02]  /*1ed00*/  STL.64 [R1+0x1c70], R14 ;  /* 0x001c700e01007387 */ /* 0x000fe40000100a00 */
[----:B------:R1:W-:Y:S01]  /*1ed10*/  STL.64 [R1+0x1c68], R12 ;  /* 0x001c680c01007387 */ /* 0x0003e20000100a00 */
[----:B---3--:R-:W-:Y:S08]  /*1ed20*/  HMMA.16816.F32 R4, R48, R32, R4 ;  /* 0x000000203004723c */ /* 0x008ff00000001804 */
[C---:B0-----:R-:W-:Y:S08]  /*1ed30*/  HMMA.16816.F32 R16, R44.reuse, R8, R52 ;  /* 0x000000082c10723c */ /* 0x041ff00000001834 */
[----:B-1----:R-:W-:Y:S11]  /*1ed40*/  HMMA.16816.F32 R12, R44, R56, R36 ;  /* 0x000000382c0c723c */ /* 0x002ff60000001824 */
[----:B------:R-:W-:Y:S04]  /*1ed50*/  @!UPT UIADD3 URZ, URZ, URZ, URZ ;  /* 0x0000003f3f3ff290 */ /* 0x000fe8000fffe03f */
[----:B------:R0:W-:Y:S01]  /*1ed60*/  STL.64 [R1+0x360], R16 ;  /* 0x0003601001007387 */ /* 0x0001e20000100a00 */
[----:B------:R1:W-:Y:S02]  /*1ed70*/  STL.64 [R1+0x368], R18 ;  /* 0x0003681201007387 */ /* 0x0003e40000100a00 */
[----:B------:R-:W3:Y:S05]  /*1ed80*/  LDL.LU.64 R20, [R1+0x620] ;  /* 0x0006200001147983 */ /* 0x000eea0000300a00 */
[----:B------:R4:W-:Y:S01]  /*1ed90*/  STL.64 [R1+0x2c0], R12 ;  /* 0x0002c00c01007387 */ /* 0x0009e20000100a00 */
[----:B------:R4:W-:Y:S01]  /*1eda0*/  STL.64 [R1+0x2c8], R14 ;  /* 0x0002c80e01007387 */ /* 0x0009e20000100a00 */
[----:B------:R-:W3:Y:S02]  /*1edb0*/  LDL.LU.64 R22, [R1+0x628] ;  /* 0x0006280001167983 */ /* 0x000ee40000300a00 */
[----:B------:R4:W-:Y:S02]  /*1edc0*/  STL.64 [R1+0x330], R4 ;  /* 0x0003300401007387 */ /* 0x0009e40000100a00 */
[----:B------:R4:W-:Y:S01]  /*1edd0*/  STL.64 [R1+0x338], R6 ;  /* 0x0003380601007387 */ /* 0x0009e20000100a00 */
[----:B0-----:R-:W3:Y:S01]  /*1ede0*/  LDL.LU.64 R16, [R1+0x610] ;  /* 0x0006100001107983 */ /* 0x001ee20000300a00 */
[----:B-1----:R-:W3:Y:S02]  /*1edf0*/  LDL.LU.64 R18, [R1+0x618] ;  /* 0x0006180001127983 */ /* 0x002ee40000300a00 */
[----:B----4-:R-:W4:Y:S01]  /*1ee00*/  LDL.LU.64 R12, [R1+0x460] ;  /* 0x00046000010c7983 */ /* 0x010f220000300a00 */
[----:B------:R-:W4:Y:S01]  /*1ee10*/  LDL.LU.64 R14, [R1+0x468] ;  /* 0x00046800010e7983 */ /* 0x000f220000300a00 */
[----:B------:R-:W4:Y:S02]  /*1ee20*/  LDL.LU.64 R52, [R1+0x2e0] ;  /* 0x0002e00001347983 */ /* 0x000f240000300a00 */
[----:B------:R-:W4:Y:S02]  /*1ee30*/  LDL.LU.64 R54, [R1+0x2e8] ;  /* 0x0002e80001367983 */ /* 0x000f240000300a00 */
[----:B------:R-:W4:Y:S01]  /*1ee40*/  LDL.LU.64 R4, [R1+0x430] ;  /* 0x0004300001047983 */ /* 0x000f220000300a00 */
[----:B------:R-:W4:Y:S01]  /*1ee50*/  LDL.LU.64 R6, [R1+0x438] ;  /* 0x0004380001067983 */ /* 0x000f220000300a00 */
[----:B------:R-:W4:Y:S02]  /*1ee60*/  LDL.LU.64 R36, [R1+0x410] ;  /* 0x0004100001247983 */ /* 0x000f240000300a00 */
[----:B------:R-:W4:Y:S02]  /*1ee70*/  LDL.LU.64 R38, [R1+0x418] ;  /* 0x0004180001267983 */ /* 0x000f240000300a00 */
[----:B------:R-:W4:Y:S01]  /*1ee80*/  LDL.LU.64 R44, [R1+0x580] ;  /* 0x00058000012c7983 */ /* 0x000f220000300a00 */
[----:B------:R-:W4:Y:S01]  /*1ee90*/  LDL.LU.64 R46, [R1+0x588] ;  /* 0x00058800012e7983 */ /* 0x000f220000300a00 */
[C---:B--2---:R-:W-:Y:S11]  /*1eea0*/  HMMA.16816.F32 R40, R48.reuse, R28, R40 ;  /* 0x0000001c3028723c */ /* 0x044ff60000001828 */
[----:B------:R-:W-:Y:S11]  /*1eeb0*/  @!UPT UIADD3 URZ, URZ, URZ, URZ ;  /* 0x0000003f3f3ff290 */ /* 0x000ff6000fffe03f */
[----:B------:R-:W-:Y:S01]  /*1eec0*/  @!UPT UIADD3 URZ, URZ, URZ, URZ ;  /* 0x0000003f3f3ff290 */ /* 0x000fe2000fffe03f */
[----:B------:R0:W-:Y:S01]  /*1eed0*/  STL.64 [R1+0x320], R40 ;  /* 0x0003202801007387 */ /* 0x0001e20000100a00 */
[----:B------:R1:W-:Y:S03]  /*1eee0*/  STL.64 [R1+0x328], R42 ;  /* 0x0003282a01007387 */ /* 0x0003e60000100a00 */
[----:B0-----:R-:W2:Y:S01]  /*1eef0*/  LDL.LU.64 R40, [R1+0x510] ;  /* 0x0005100001287983 */ /* 0x001ea20000300a00 */
[----:B-1----:R-:W2:Y:S01]  /*1ef00*/  LDL.LU.64 R42, [R1+0x518] ;  /* 0x00051800012a7983 */ /* 0x002ea20000300a00 */
[C---:B---3--:R-:W-:Y:S02]  /*1ef10*/  HMMA.16816.F32 R20, R48.reuse, R24, R20 ;  /* 0x000000183014723c */ /* 0x048fe40000001814 */
[----:B--2---:R-:W-:Y:S01]  /*1ef20*/  STL.64 [R1+0x1c50], R42 ;  /* 0x001c502a01007387 */ /* 0x004fe20000100a00 */
[----:B------:R0:W-:Y:S03]  /*1ef30*/  STL.64 [R1+0x1c48], R40 ;  /* 0x001c482801007387 */ /* 0x0001e60000100a00 */
[----:B0-----:R-:W2:Y:S01]  /*1ef40*/  LDL.LU.64 R40, [R1+0x530] ;  /* 0x0005300001287983 */ /* 0x001ea20000300a00 */
[----:B------:R-:W2:Y:S11]  /*1ef50*/  LDL.LU.64 R42, [R1+0x538] ;  /* 0x00053800012a7983 */ /* 0x000eb60000300a00 */
[----:B------:R-:W-:Y:S05]  /*1ef60*/  @!UPT UIADD3 URZ, URZ, URZ, URZ ;  /* 0x0000003f3f3ff290 */ /* 0x000fea000fffe03f */
        /* <DEDUP_REMOVED lines=10> */
[----:B------:R-:W4:Y:S02]  /*1f010*/  LDL.LU.64 R16, [R1+0x1c78] ;  /* 0x001c780001107983 */ /* 0x000f240000300a00 */
[C---:B----4-:R-:W-:Y:S11]  /*1f020*/  HMMA.16816.F32 R12, R48.reuse, R16, R12 ;  /* 0x00000010300c723c */ /* 0x050ff6000000180c */
[----:B------:R-:W-:Y:S11]  /*1f030*/  @!UPT UIADD3 URZ, URZ, URZ, URZ ;  /* 0x0000003f3f3ff290 */ /* 0x000ff6000fffe03f */
[----:B------:R-:W-:Y:S01]  /*1f040*/  @!UPT UIADD3 URZ, URZ, URZ, URZ ;  /* 0x0000003f3f3ff290 */ /* 0x000fe2000fffe03f */
[----:B------:R-:W-:Y:S01]  /*1f050*/  STL.64 [R1+0x2f0], R12 ;  /* 0x0002f00c01007387 */ /* 0x000fe20000100a00 */
[----:B------:R0:W-:Y:S03]  /*1f060*/  STL.64 [R1+0x2f8], R14 ;  /* 0x0002f80e01007387 */ /* 0x0001e60000100a00 */
[----:B0-----:R-:W4:Y:S01]  /*1f070*/  LDL.LU.64 R14, [R1+0x1c70] ;  /* 0x001c7000010e7983 */ /* 0x001f220000300a00 */
[----:B------:R-:W2:Y:S01]  /*1f080*/  LDL.LU.64 R12, [R1+0x1c68] ;  /* 0x001c6800010c7983 */ /* 0x000ea20000300a00 */
[C---:B------:R-:W-:Y:S08]  /*1f090*/  HMMA.16816.F32 R4, R48.reuse, R8, R4 ;  /* 0x000000083004723c */ /* 0x040ff00000001804 */
[C---:B--2---:R-:W-:Y:S11]  /*1f0a0*/  HMMA.16816.F32 R52, R48.reuse, R12, R52 ;  /* 0x0000000c3034723c */ /* 0x044ff60000001834 */
[----:B------:R-:W-:Y:S11]  /*1f0b0*/  @!UPT UIADD3 URZ, URZ, URZ, URZ ;  /* 0x0000003f3f3ff290 */ /* 0x000ff6000fffe03f */
[----:B------:R-:W-:Y:S01]  /*1f0c0*/  @!UPT UIADD3 URZ, URZ, URZ, URZ ;  /* 0x0000003f3f3ff290 */ /* 0x000fe2000fffe03f */
[----:B------:R0:W-:Y:S01]  /*1f0d0*/  STL.64 [R1+0x2e0], R52 ;  /* 0x0002e03401007387 */ /* 0x0001e20000100a00 */
[----:B------:R1:W-:Y:S03]  /*1f0e0*/  STL.64 [R1+0x2e8], R54 ;  /* 0x0002e83601007387 */ /* 0x0003e60000100a00 */
[----:B0-----:R-:W2:Y:S01]  /*1f0f0*/  LDL.LU.64 R52, [R1+0x90] ;  /* 0x0000900001347983 */ /* 0x001ea20000300a00 */
[----:B-1----:R-:W2:Y:S02]  /*1f100*/  LDL.LU.64 R54, [R1+0x98] ;  /* 0x0000980001367983 */ /* 0x002ea40000300a00 */
[----:B------:R-:W-:Y:S02]  /*1f110*/  STL.64 [R1+0x2d0], R4 ;  /* 0x0002d00401007387 */ /* 0x000fe40000100a00 */
[----:B------:R0:W-:Y:S02]  /*1f120*/  STL.64 [R1+0x2d8], R6 ;  /* 0x0002d80601007387 */ /* 0x0001e40000100a00 */
[----:B0-----:R-:W2:Y:S01]  /*1f130*/  LDL.LU.64 R6, [R1+0x1c60] ;  /* 0x001c600001067983 */ /* 0x001ea20000300a00 */
[----:B------:R-:W2:Y:S01]  /*1f140*/  LDL.LU.64 R4, [R1+0x1c58] ;  /* 0x001c580001047983 */ /* 0x000ea20000300a00 */
[----:B------:R-:W-:Y:S01]  /*1f150*/  HMMA.16816.F32 R36, R48, R56, R36 ;  /* 0x000000383024723c */ /* 0x000fe20000001824 */
[----:B------:R-:W3:Y:S01]  /*1f160*/  LDL.LU.64 R48, [R1+0x520] ;  /* 0x0005200001307983 */ /* 0x000ee20000300a00 */
[----:B------:R-:W3:Y:S11]  /*1f170*/  LDL.LU.64 R50, [R1+0x528] ;  /* 0x0005280001327983 */ /* 0x000ef60000300a00 */
[----:B------:R-:W-:Y:S10]  /*1f180*/  @!UPT UIADD3 URZ, URZ, URZ, URZ ;  /* 0x0000003f3f3ff290 */ /* 0x000ff4000fffe03f */
[----:B------:R-:W-:Y:S01]  /*1f190*/  STL.64 [R1+0x220], R36 ;  /* 0x0002202401007387 */ /* 0x000fe20000100a00 */
[----:B------:R-:W-:Y:S01]  /*1f1a0*/  STL.64 [R1+0x228], R38 ;  /* 0x0002282601007387 */ /* 0x000fe20000100a00 */
[C---:B--2---:R-:W-:Y:S08]  /*1f1b0*/  HMMA.16816.F32 R44, R4.reuse, R32, R44 ;  /* 0x00000020042c723c */ /* 0x044ff0000000182c */
[C---:B------:R-:W-:Y:S11]  /*1f1c0*/  HMMA.16816.F32 R40, R4.reuse, R28, R40 ;  /* 0x0000001c0428723c */ /* 0x040ff60000001828 */
[----:B------:R-:W-:Y:S04]  /*1f1d0*/  @!UPT UIADD3 URZ, URZ, URZ, URZ ;  /* 0x0000003f3f3ff290 */ /* 0x000fe8000fffe03f */
[----:B------:R0:W-:Y:S01]  /*1f1e0*/  STL.64 [R1+0x210], R44 ;  /* 0x0002102c01007387 */ /* 0x0001e20000100a00 */
[----:B------:R1:W-:Y:S03]  /*1f1f0*/  STL.64 [R1+0x218], R46 ;  /* 0x0002182e01007387 */ /* 0x0003e60000100a00 */
[----:B0-----:R-:W2:Y:S01]  /*1f200*/  LDL.LU.64 R44, [R1+0x120] ;  /* 0x00012000012c7983 */ /* 0x001ea20000300a00 */
[----:B-1----:R-:W2:Y:S03]  /*1f210*/  LDL.LU.64 R46, [R1+0x128] ;  /* 0x00012800012e7983 */ /* 0x002ea60000300a00 */
[----:B------:R-:W-:Y:S02]  /*1f220*/  STL.64 [R1+0x200], R40 ;  /* 0x0002002801007387 */ /* 0x000fe40000100a00 */
[----:B------:R0:W-:Y:S02]  /*1f230*/  STL.64 [R1+0x208], R42 ;  /* 0x0002082a01007387 */ /* 0x0001e40000100a00 */
[----:B0-----:R-:W2:Y:S01]  /*1f240*/  LDL.LU.64 R42, [R1+0x1c50] ;  /* 0x001c5000012a7983 */ /* 0x001ea20000300a00 */
[----:B------:R-:W2:Y:S01]  /*1f250*/  LDL.LU.64 R40, [R1+0x1c48] ;  /* 0x001c480001287983 */ /* 0x000ea20000300a00 */
[C---:B---3--:R-:W-:Y:S11]  /*1f260*/  HMMA.16816.F32 R48, R4.reuse, R24, R48 ;  /* 0x000000180430723c */ /* 0x048ff60000001830 */
[----:B------:R-:W-:Y:S11]  /*1f270*/  @!UPT UIADD3 URZ, URZ, URZ, URZ ;  /* 0x0000003f3f3ff290 */ /* 0x000ff6000fffe03f */
[----:B------:R-:W-:Y:S01]  /*1f280*/  @!UPT UIADD3 URZ, URZ, URZ, URZ ;  /* 0x0000003f3f3ff290 */ /* 0x000fe2000fffe03f */
[----:B------:R0:W-:Y:S01]  /*1f290*/  STL.64 [R1+0x1f0], R48 ;  /* 0x0001f03001007387 */ /* 0x0001e20000100a00 */
[----:B------:R1:W-:Y:S03]  /*1f2a0*/  STL.64 [R1+0x1f8], R50 ;  /* 0x0001f83201007387 */ /* 0x0003e60000100a00 */
[----:B0-----:R-:W3:Y:S04]  /*1f2b0*/  LDL.LU.64 R48, [R1+0x400] ;  /* 0x0004000001307983 */ /* 0x001ee80000300a00 */
[----:B------:R-:W0:Y:S01]  /*1f2c0*/  S2R R39, SR_TID.X ;  /* 0x0000000000277919 */ /* 0x000e220000002100 */
[C---:B--2---:R-:W-:Y:S11]  /*1f2d0*/  HMMA.16816.F32 R40, R4.reuse, R20, R40 ;  /* 0x000000140428723c */ /* 0x044ff60000001828 */
[----:B------:R-:W-:Y:S11]  /*1f2e0*/  @!UPT UIADD3 URZ, URZ, URZ, URZ ;  /* 0x0000003f3f3ff290 */ /* 0x000ff6000fffe03f */
[----:B------:R-:W-:Y:S01]  /*1f2f0*/  @!UPT UIADD3 URZ, URZ, URZ, URZ ;  /* 0x0000003f3f3ff290 */ /* 0x000fe2000fffe03f */
[----:B------:R-:W-:Y:S01]  /*1f300*/  STL.64 [R1+0x1e0], R40 ;  /* 0x0001e02801007387 */ /* 0x000fe20000100a00 */
[----:B------:R-:W-:Y:S02]  /*1f310*/  STL.64 [R1+0x1e8], R42 ;  /* 0x0001e82a01007387 */ /* 0x000fe40000100a00 */
[----:B-1----:R-:W3:Y:S02]  /*1f320*/  LDL.LU.64 R50, [R1+0x408] ;  /* 0x0004080001327983 */ /* 0x002ee40000300a00 */
[----:B------:R-:W-:Y:S01]  /*1f330*/  STL.64 [R1+0x1c40], R22 ;  /* 0x001c401601007387 */ /* 0x000fe20000100a00 */
[----:B------:R1:W-:Y:S02]  /*1f340*/  STL.64 [R1+0x1c38], R20 ;  /* 0x001c381401007387 */ /* 0x0003e40000100a00 */
[----:B-1----:R-:W-:Y:S02]  /*1f350*/  HMMA.16816.F32 R20, R4, R16, R52 ;  /* 0x000000100414723c */ /* 0x002fe40000001834 */
[----:B------:R-:W-:Y:S01]  /*1f360*/  STL.64 [R1+0x1c30], R18 ;  /* 0x001c301201007387 */ /* 0x000fe20000100a00 */
[----:B------:R1:W-:Y:S11]  /*1f370*/  STL.64 [R1+0x1c28], R16 ;  /* 0x001c281001007387 */ /* 0x0003f60000100a00 */
[----:B------:R-:W-:Y:S09]  /*1f380*/  @!UPT UIADD3 URZ, URZ, URZ, URZ ;  /* 0x0000003f3f3ff290 */ /* 0x000ff2000fffe03f */
[----:B------:R-:W-:Y:S01]  /*1f390*/  STL.64 [R1+0x1d0], R20 ;  /* 0x0001d01401007387 */ /* 0x000fe20000100a00 */
[----:B------:R2:W-:Y:S02]  /*1f3a0*/  STL.64 [R1+0x1d8], R22 ;  /* 0x0001d81601007387 */ /* 0x0005e40000100a00 */
[----:B-1----:R-:W3:Y:S02]  /*1f3b0*/  LDL.LU.64 R16, [R1+0x3f0] ;  /* 0x0003f00001107983 */ /* 0x002ee40000300a00 */
[----:B------:R-:W3:Y:S01]  /*1f3c0*/  LDL.LU.64 R18, [R1+0x3f8] ;  /* 0x0003f80001127983 */ /* 0x000ee20000300a00 */
[C---:B0-----:R-:W-:Y:S01]  /*1f3d0*/  LOP3.LUT R38, R39.reuse, 0x7, RZ, 0xc0, !PT ;  /* 0x0000000727267812 */ /* 0x041fe200078ec0ff */
[----:B------:R-:W-:-:S04]  /*1f3e0*/  IMAD.SHL.U32 R37, R39, 0x2, RZ ;  /* 0x0000000227257824 */ /* 0x000fc800078e00ff */
[----:B------:R-:W-:Y:S02]  /*1f3f0*/  IMAD R38, R38, 0x110, RZ ;  /* 0x0000011026267824 */ /* 0x000fe400078e02ff */
[----:B------:R-:W-:-:S03]  /*1f400*/  IMAD.SHL.U32 R39, R39, 0x80, RZ ;  /* 0x0000008027277824 */ /* 0x000fc600078e00ff */
[----:B------:R-:W-:-:S04]  /*1f410*/  LOP3.LUT R40, R38, 0x10, R37, 0x78, !PT ;  /* 0x0000001026287812 */ /* 0x000fc800078e7825 */
[----:B------:R-:W-:-:S04]  /*1f420*/  LOP3.LUT R40, R40, 0x800, R39, 0xf8, !PT ;  /* 0x0000080028287812 */ /* 0x000fc800078ef827 */
[----:B------:R-:W-:-:S05]  /*1f430*/  LOP3.LUT R40, R40, 0x60, RZ, 0x3c, !PT ;  /* 0x0000006028287812 */ /* 0x000fca00078e3cff */
[----:B------:R-:W-:Y:S02]  /*1f440*/  LDSM.16.MT88.4 R36, [R40] ;  /* 0x000000002824783b */ /* 0x000fe40000004200 */
[----:B------:R-:W0:Y:S01]  /*1f450*/  LDSM.16.MT88.4 R40, [R40+0x80] ;  /* 0x000080002828783b */ /* 0x000e220000004200 */
[C---:B--2---:R-:W-:Y:S03]  /*1f460*/  HMMA.16816.F32 R20, R4.reuse, R12, R44 ;  /* 0x0000000c0414723c */ /* 0x044fe6000000182c */
[----:B------:R-:W1:Y:S01]  /*1f470*/  LDSM.16.MT88.4 R44, [R2+0x1000] ;  /* 0x00100000022c783b */ /* 0x000e620000004200 */
[----:B0-----:R-:W-:Y:S03]  /*1f480*/  STL.64 [R1+0x1c00], R42 ;  /* 0x001c002a01007387 */ /* 0x001fe60000100a00 */
[----:B------:R-:W-:Y:S02]  /*1f490*/  STL.64 [R1+0x1bf8], R40 ;  /* 0x001bf82801007387 */ /* 0x000fe40000100a00 */
[----:B----4-:R-:W-:Y:S02]  /*1f4a0*/  STL.64 [R1+0x1c20], R14 ;  /* 0x001c200e01007387 */ /* 0x010fe40000100a00 */
[----:B------:R3:W-:Y:S11]  /*1f4b0*/  STL.64 [R1+0x1c18], R12 ;  /* 0x001c180c01007387 */ /* 0x0007f60000100a00 */
[----:B------:R-:W-:Y:S01]  /*1f4c0*/  @!UPT UIADD3 URZ, URZ, URZ, URZ ;  /* 0x0000003f3f3ff290 */ /* 0x000fe2000fffe03f */
[----:B------:R-:W-:Y:S01]  /*1f4d0*/  STL.64 [R1+0x1c0], R20 ;  /* 0x0001c01401007387 */ /* 0x000fe20000100a00 */
[----:B------:R-:W-:Y:S02]  /*1f4e0*/  STL.64 [R1+0x1c8], R22 ;  /* 0x0001c81601007387 */ /* 0x000fe40000100a00 */
[----:B-1----:R-:W-:Y:S02]  /*1f4f0*/  STL.64 [R1+0x1b98], R46 ;  /* 0x001b982e01007387 */ /* 0x002fe40000100a00 */
[----:B------:R-:W-:Y:S01]  /*1f500*/  STL.64 [R1+0x1b90], R44 ;  /* 0x001b902c01007387 */ /* 0x000fe20000100a00 */
[----:B------:R-:W4:Y:S01]  /*1f510*/  LDL.LU.64 R52, [R1+0x680] ;  /* 0x0006800001347983 */ /* 0x000f220000300a00 */
[----:B------:R-:W4:Y:S01]  /*1f520*/  LDL.LU.64 R54, [R1+0x688] ;  /* 0x0006880001367983 */ /* 0x000f220000300a00 */
[C---:B---3--:R-:W-:Y:S02]  /*1f530*/  HMMA.16816.F32 R12, R4.reuse, R8, R48 ;  /* 0x00000008040c723c */ /* 0x048fe40000001830 */
[----:B------:R-:W0:Y:S11]  /*1f540*/  LDSM.16.MT88.4 R48, [R2+0x1080] ;  /* 0x001080000230783b */ /* 0x000e360000004200 */
[----:B------:R-:W-:Y:S10]  /*1f550*/  @!UPT UIADD3 URZ, URZ, URZ, URZ ;  /* 0x0000003f3f3ff290 */ /* 0x000ff4000fffe03f */
[----:B------:R1:W-:Y:S01]  /*1f560*/  STL.64 [R1+0x1b0], R12 ;  /* 0x0001b00c01007387 */ /* 0x0003e20000100a00 */
[----:B------:R3:W-:Y:S01]  /*1f570*/  STL.64 [R1+0x1b8], R14 ;  /* 0x0001b80e01007387 */ /* 0x0007e20000100a00 */
[----:B------:R-:W-:Y:S02]  /*1f580*/  HMMA.16816.F32 R4, R4, R56, R16 ;  /* 0x000000380404723c */ /* 0x000fe40000001810 */
[----:B------:R-:W-:Y:S01]  /*1f590*/  STL.64 [R1+0x1c10], R10 ;  /* 0x001c100a01007387 */ /* 0x000fe20000100a00 */
[----:B------:R4:W-:Y:S02]  /*1f5a0*/  STL.64 [R1+0x1c08], R8 ;  /* 0x001c080801007387 */ /* 0x0009e40000100a00 */
[----:B0-----:R-:W-:Y:S02]  /*1f5b0*/  STL.64 [R1+0x1b50], R50 ;  /* 0x001b503201007387 */ /* 0x001fe40000100a00 */
[----:B------:R-:W-:Y:S01]  /*1f5c0*/  STL.64 [R1+0x1b48], R48 ;  /* 0x001b483001007387 */ /* 0x000fe20000100a00 */
[----:B------:R-:W-:Y:S01]  /*1f5d0*/  STL [R1+0x1940], R2 ;  /* 0x0019400201007387 */ /* 0x000fe20000100800 */
[----:B------:R-:W2:Y:S02]  /*1f5e0*/  LDL.LU.64 R44, [R1+0x660] ;  /* 0x00066000012c7983 */ /* 0x000ea40000300a00 */
[----:B------:R-:W2:Y:S11]  /*1f5f0*/  LDL.LU.64 R46, [R1+0x668] ;  /* 0x00066800012e7983 */ /* 0x000eb60000300a00 */
[----:B------:R-:W-:Y:S01]  /*1f600*/  @!UPT UIADD3 URZ, URZ, URZ, URZ ;  /* 0x0000003f3f3ff290 */ /* 0x000fe2000fffe03f */
[----:B------:R-:W-:Y:S01]  /*1f610*/  STL.64 [R1+0x90], R4 ;  /* 0x0000900401007387 */ /* 0x000fe20000100a00 */
[----:B------:R-:W-:Y:S02]  /*1f620*/  STL.64 [R1+0x98], R6 ;  /* 0x0000980601007387 */ /* 0x000fe40000100a00 */
[----:B------:R-:W2:Y:S02]  /*1f630*/  LDL.LU.64 R20, [R1+0x650] ;  /* 0x0006500001147983 */ /* 0x000ea40000300a00 */
[----:B------:R-:W2:Y:S01]  /*1f640*/  LDL.LU.64 R22, [R1+0x658] ;  /* 0x0006580001167983 */ /* 0x000ea20000300a00 */
[----:B------:R-:W0:Y:S04]  /*1f650*/  LDSM.16.MT88.4 R4, [R0+0x1000] ;  /* 0x001000000004783b */ /* 0x000e280000004200 */
[----:B------:R-:W2:Y:S01]  /*1f660*/  LDL.LU.64 R16, [R1+0x640] ;  /* 0x0006400001107983 */ /* 0x000ea20000300a00 */
[----:B------:R-:W2:Y:S02]  /*1f670*/  LDL.LU.64 R18, [R1+0x648] ;  /* 0x0006480001127983 */ /* 0x000ea40000300a00 */
[----:B-1----:R-:W2:Y:S02]  /*1f680*/  LDL.LU.64 R12, [R1+0x470] ;  /* 0x00047000010c7983 */ /* 0x002ea40000300a00 */
[----:B---3--:R-:W3:Y:S01]  /*1f690*/  LDL.LU.64 R14, [R1+0x478] ;  /* 0x00047800010e7983 */ /* 0x008ee20000300a00 */
[----:B----4-:R-:W4:Y:S01]  /*1f6a0*/  LDL.LU.64 R8, [R1+0x450] ;  /* 0x0004500001087983 */ /* 0x010f220000300a00 */
[----:B------:R-:W4:Y:S02]  /*1f6b0*/  LDL.LU.64 R10, [R1+0x458] ;  /* 0x00045800010a7983 */ /* 0x000f240000300a00 */
[----:B------:R-:W3:Y:S02]  /*1f6c0*/  LDL.LU.64 R40, [R1+0x440] ;  /* 0x0004400001287983 */ /* 0x000ee40000300a00 */
[----:B------:R-:W3:Y:S01]  /*1f6d0*/  LDL.LU.64 R42, [R1+0x448] ;  /* 0x00044800012a7983 */ /* 0x000ee20000300a00 */
[----:B0-----:R-:W-:Y:S01]  /*1f6e0*/  STL.64 [R1+0x1b00], R6 ;  /* 0x001b000601007387 */ /* 0x001fe20000100a00 */
[----:B------:R0:W-:Y:S02]  /*1f6f0*/  STL.64 [R1+0x1af8], R4 ;  /* 0x001af80401007387 */ /* 0x0001e40000100a00 */
[C---:B0-----:R-:W-:Y:S01]  /*1f700*/  HMMA.16816.F32 R4, R36.reuse, R32, R52 ;  /* 0x000000202404723c */ /* 0x041fe20000001834 */
[----:B------:R-:W3:Y:S01]  /*1f710*/  LDL.LU.64 R52, [R1+0x570] ;  /* 0x0005700001347983 */ /* 0x000ee20000300a00 */
[----:B------:R-:W3:Y:S11]  /*1f720*/  LDL.LU.64 R54, [R1+0x578] ;  /* 0x0005780001367983 */ /* 0x000ef60000300a00 */
[----:B------:R-:W-:Y:S10]  /*1f730*/  @!UPT UIADD3 URZ, URZ, URZ, URZ ;  /* 0x0000003f3f3ff290 */ /* 0x000ff4000fffe03f */
[----:B------:R0:W-:Y:S01]  /*1f740*/  STL.64 [R1+0x170], R4 ;  /* 0x0001700401007387 */ /* 0x0001e20000100a00 */
[----:B------:R1:W-:Y:S02]  /*1f750*/  STL.64 [R1+0x178], R6 ;  /* 0x0001780601007387 */ /* 0x0003e40000100a00 */
[----:B------:R-:W3:Y:S02]  /*1f760*/  LDL.LU.64 R48, [R1+0x4e0] ;  /* 0x0004e00001307983 */ /* 0x000ee40000300a00 */
[----:B------:R-:W3:Y:S01]  /*1f770*/  LDL.LU.64 R50, [R1+0x4e8] ;  /* 0x0004e80001327983 */ /* 0x000ee20000300a00 */
[----:B0-----:R-:W3:Y:S01]  /*1f780*/  LDL.LU.64 R4, [R1+0x4a0] ;  /* 0x0004a00001047983 */ /* 0x001ee20000300a00 */
[----:B-1----:R-:W3:Y:S01]  /*1f790*/  LDL.LU.64 R6, [R1+0x4a8] ;  /* 0x0004a80001067983 */ /* 0x002ee20000300a00 */
[C---:B--2---:R-:W-:Y:S08]  /*1f7a0*/  HMMA.16816.F32 R44, R36.reuse, R28, R44 ;  /* 0x0000001c242c723c */ /* 0x044ff0000000182c */
[C---:B------:R-:W-:Y:S11]  /*1f7b0*/  HMMA.16816.F32 R20, R36.reuse, R24, R20 ;  /* 0x000000182414723c */ /* 0x040ff60000001814 */
[----:B------:R-:W-:Y:S04]  /*1f7c0*/  @!UPT UIADD3 URZ, URZ, URZ, URZ ;  /* 0x0000003f3f3ff290 */ /* 0x000fe8000fffe03f */
[----:B------:R0:W-:Y:S01]  /*1f7d0*/  STL.64 [R1+0x160], R44 ;  /* 0x0001602c01007387 */ /* 0x0001e20000100a00 */
[----:B------:R1:W-:Y:S03]  /*1f7e0*/  STL.64 [R1+0x168], R46 ;  /* 0x0001682e01007387 */ /* 0x0003e60000100a00 */
[----:B0-----:R-:W2:Y:S01]  /*1f7f0*/  LDL.LU.64 R44, [R1+0x480] ;  /* 0x00048000012c7983 */ /* 0x001ea20000300a00 */
[----:B-1----:R-:W2:Y:S03]  /*1f800*/  LDL.LU.64 R46, [R1+0x488] ;  /* 0x00048800012e7983 */ /* 0x002ea60000300a00 */
        /* <DEDUP_REMOVED lines=10> */
[----:B------:R-:W3:Y:S02]  /*1f8b0*/  LDL.LU.64 R16, [R1+0x1c28] ;  /* 0x001c280001107983 */ /* 0x000ee40000300a00 */
[C---:B---3--:R-:W-:Y:S11]  /*1f8c0*/  HMMA.16816.F32 R12, R36.reuse, R16, R12 ;  /* 0x00000010240c723c */ /* 0x048ff6000000180c */
[----:B------:R-:W-:Y:S11]  /*1f8d0*/  @!UPT UIADD3 URZ, URZ, URZ, URZ ;  /* 0x0000003f3f3ff290 */ /* 0x000ff6000fffe03f */
[----:B------:R-:W-:Y:S01]  /*1f8e0*/  @!UPT UIADD3 URZ, URZ, URZ, URZ ;  /* 0x0000003f3f3ff290 */ /* 0x000fe2000fffe03f */
[----:B------:R-:W-:Y:S01]  /*1f8f0*/  STL.64 [R1+0x130], R12 ;  /* 0x0001300c01007387 */ /* 0x000fe20000100a00 */
[----:B------:R0:W-:Y:S03]  /*1f900*/  STL.64 [R1+0x138], R14 ;  /* 0x0001380e01007387 */ /* 0x0001e60000100a00 */
[----:B0-----:R-:W3:Y:S01]  /*1f910*/  LDL.LU.64 R14, [R1+0x1c20] ;  /* 0x001c2000010e7983 */ /* 0x001ee20000300a00 */
[----:B------:R-:W4:Y:S02]  /*1f920*/  LDL.LU.64 R12, [R1+0x1c18] ;  /* 0x001c1800010c7983 */ /* 0x000f240000300a00 */
[C---:B----4-:R-:W-:Y:S11]  /*1f930*/  HMMA.16816.F32 R8, R36.reuse, R12, R8 ;  /* 0x0000000c2408723c */ /* 0x050ff60000001808 */
[----:B------:R-:W-:Y:S11]  /*1f940*/  @!UPT UIADD3 URZ, URZ, URZ, URZ ;  /* 0x0000003f3f3ff290 */ /* 0x000ff6000fffe03f */
[----:B------:R-:W-:Y:S01]  /*1f950*/  @!UPT UIADD3 URZ, URZ, URZ, URZ ;  /* 0x0000003f3f3ff290 */ /* 0x000fe2000fffe03f */
[----:B------:R-:W-:Y:S01]  /*1f960*/  STL.64 [R1+0x120], R8 ;  /* 0x0001200801007387 */ /* 0x000fe20000100a00 */
[----:B------:R0:W-:Y:S03]  /*1f970*/  STL.64 [R1+0x128], R10 ;  /* 0x0001280a01007387 */ /* 0x0001e60000100a00 */
[----:B0-----:R-:W4:Y:S01]  /*1f980*/  LDL.LU.64 R10, [R1+0x1c10] ;  /* 0x001c1000010a7983 */ /* 0x001f220000300a00 */
        /* <DEDUP_REMOVED lines=8> */
[----:B----4-:R-:W-:Y:S02]  /*1fa10*/  STL.64 [R1+0x1bb8], R10 ;  /* 0x001bb80a01007387 */ /* 0x010fe40000100a00 */
[----:B------:R0:W-:Y:S02]  /*1fa20*/  STL.64 [R1+0x1bb0], R8 ;  /* 0x001bb00801007387 */ /* 0x0001e40000100a00 */
[----:B0-----:R-:W4:Y:S01]  /*1fa30*/  LDL.LU.64 R8, [R1+0x420] ;  /* 0x0004200001087983 */ /* 0x001f220000300a00 */
[----:B------:R-:W4:Y:S02]  /*1fa40*/  LDL.LU.64 R10, [R1+0x428] ;  /* 0x00042800010a7983 */ /* 0x000f240000300a00 */
[----:B------:R-:W-:Y:S02]  /*1fa50*/  STL.64 [R1+0x1ba8], R58 ;  /* 0x001ba83a01007387 */ /* 0x000fe40000100a00 */
[----:B------:R-:W-:Y:S01]  /*1fa60*/  STL.64 [R1+0x1ba0], R56 ;  /* 0x001ba03801007387 */ /* 0x000fe20000100a00 */
[----:B----4-:R-:W-:Y:S08]  /*1fa70*/  HMMA.16816.F32 R8, R36, R56, R8 ;  /* 0x000000382408723c */ /* 0x010ff00000001808 */
[C---:B--2---:R-:W-:Y:S11]  /*1fa80*/  HMMA.16816.F32 R36, R40.reuse, R28, R48 ;  /* 0x0000001c2824723c */ /* 0x044ff60000001830 */
[----:B------:R-:W-:Y:S04]  /*1fa90*/  @!UPT UIADD3 URZ, URZ, URZ, URZ ;  /* 0x0000003f3f3ff290 */ /* 0x000fe8000fffe03f */
[----:B------:R-:W-:Y:S01]  /*1faa0*/  STL.64 [R1+0x40], R8 ;  /* 0x0000400801007387 */ /* 0x000fe20000100a00 */
[----:B------:R0:W-:Y:S02]  /*1fab0*/  STL.64 [R1+0x48], R10 ;  /* 0x0000480a01007387 */ /* 0x0001e40000100a00 */
[C---:B0-----:R-:W-:Y:S01]  /*1fac0*/  HMMA.16816.F32 R8, R40.reuse, R32, R52 ;  /* 0x000000202808723c */ /* 0x041fe20000001834 */
[----:B------:R-:W-:Y:S07]  /*1fad0*/  STL.64 [R1+0x1b80], R30 ;  /* 0x001b801e01007387 */ /* 0x000fee0000100a00 */
[C---:B------:R-:W-:Y:S11]  /*1fae0*/  HMMA.16816.F32 R52, R40.reuse, R20, R44 ;  /* 0x000000142834723c */ /* 0x040ff6000000182c */
[----:B------:R-:W-:Y:S04]  /*1faf0*/  @!UPT UIADD3 URZ, URZ, URZ, URZ ;  /* 0x0000003f3f3ff290 */ /* 0x000fe8000fffe03f */
[----:B------:R-:W-:Y:S01]  /*1fb00*/  STL.64 [R1+0x20], R8 ;  /* 0x0000200801007387 */ /* 0x000fe20000100a00 */
[----:B------:R0:W-:Y:S02]  /*1fb10*/  STL.64 [R1+0x28], R10 ;  /* 0x0000280a01007387 */ /* 0x0001e40000100a00 */
[----:B------:R-:W-:Y:S02]  /*1fb20*/  STL.64 [R1+0x10], R36 ;  /* 0x0000102401007387 */ /* 0x000fe40000100a00 */
[----:B------:R-:W-:Y:S01]  /*1fb30*/  STL.64 [R1+0x18], R38 ;  /* 0x0000182601007387 */ /* 0x000fe20000100a00 */
[----:B0-----:R-:W-:Y:S01]  /*1fb40*/  HMMA.16816.F32 R8, R40, R24, R4 ;  /* 0x000000182808723c */ /* 0x001fe20000001804 */
[----:B------:R-:W2:Y:S01]  /*1fb50*/  LDL.LU.64 R4, [R1+0x1a0] ;  /* 0x0001a00001047983 */ /* 0x000ea20000300a00 */
[----:B------:R-:W2:Y:S11]  /*1fb60*/  LDL.LU.64 R6, [R1+0x1a8] ;  /* 0x0001a80001067983 */ /* 0x000eb60000300a00 */
[----:B------:R-:W-:Y:S10]  /*1fb70*/  @!UPT UIADD3 URZ, URZ, URZ, URZ ;  /* 0x0000003f3f3ff290 */ /* 0x000ff4000fffe03f */
[----:B------:R-:W-:Y:S01]  /*1fb80*/  STL.64 [R1], R8 ;  /* 0x0000000801007387 */ /* 0x000fe20000100a00 */
[----:B------:R-:W-:Y:S02]  /*1fb90*/  STL.64 [R1+0x8], R10 ;  /* 0x0000080a01007387 */ /* 0x000fe40000100a00 */
[----:B------:R-:W-:Y:S02]  /*1fba0*/  STL.64 [R1+0x1950], R54 ;  /* 0x0019503601007387 */ /* 0x000fe40000100a00 */
[----:B------:R0:W-:Y:S02]  /*1fbb0*/  STL.64 [R1+0x1948], R52 ;  /* 0x0019483401007387 */ /* 0x0001e40000100a00 */
[----:B0-----:R-:W4:Y:S01]  /*1fbc0*/  LDL.LU R52, [R1+0x270] ;  /* 0x0002700001347983 */ /* 0x001f220000300800 */
[----:B------:R-:W4:Y:S02]  /*1fbd0*/  LDL.LU R53, [R1+0x274] ;  /* 0x0002740001357983 */ /* 0x000f240000300800 */
[----:B------:R-:W3:Y:S02]  /*1fbe0*/  LDL.LU R54, [R1+0x278] ;  /* 0x0002780001367983 */ /* 0x000ee40000300800 */
[----:B------:R-:W-:-:S02]  /*1fbf0*/  IMAD.MOV.U32 R55, RZ, RZ, R3 ;  /* 0x000000ffff377224 */ /* 0x000fc400078e0003 */
[----:B------:R-:W4:Y:S01]  /*1fc00*/  LDL.LU R3, [R1+0x1bf0] ;  /* 0x001bf00001037983 */ /* 0x000f220000300800 */
[----:B------:R-:W4:Y:S02]  /*1fc10*/  LDL.LU R28, [R1+0x2a0] ;  /* 0x0002a000011c7983 */ /* 0x000f240000300800 */
[----:B------:R-:W4:Y:S02]  /*1fc20*/  LDL.LU R29, [R1+0x2a4] ;  /* 0x0002a400011d7983 */ /* 0x000f240000300800 */
[----:B------:R-:W4:Y:S01]  /*1fc30*/  LDL.LU R30, [R1+0x2a8] ;  /* 0x0002a800011e7983 */ /* 0x000f220000300800 */
[----:B------:R-:W4:Y:S01]  /*1fc40*/  LDL.LU R31, [R1+0x2ac] ;  /* 0x0002ac00011f7983 */ /* 0x000f220000300800 */
[----:B--2---:R-:W-:Y:S03]  /*1fc50*/  HMMA.16816.F32 R4, R40, R16, R4 ;  /* 0x000000102804723c */ /* 0x004fe60000001804 */
[----:B---3--:R-:W-:Y:S01]  /*1fc60*/  STL.64 [R1+0x1b78], R54 ;  /* 0x001b783601007387 */ /* 0x008fe20000100a00 */
[----:B----4-:R0:W-:Y:S03]  /*1fc70*/  STL.64 [R1+0x1b70], R52 ;  /* 0x001b703401007387 */ /* 0x0101e60000100a00 */
[----:B0-----:R-:W2:Y:S01]  /*1fc80*/  LDL.LU R52, [R1+0x290] ;  /* 0x0002900001347983 */ /* 0x001ea20000300800 */
[----:B------:R-:W2:Y:S02]  /*1fc90*/  LDL.LU R53, [R1+0x294] ;  /* 0x0002940001357983 */ /* 0x000ea40000300800 */
[----:B------:R-:W2:Y:S02]  /*1fca0*/  LDL.LU R54, [R1+0x298] ;  /* 0x0002980001367983 */ /* 0x000ea40000300800 */
[----:B------:R-:W2:Y:S11]  /*1fcb0*/  LDL.LU R55, [R1+0x29c] ;  /* 0x00029c0001377983 */ /* 0x000eb60000300800 */
[----:B------:R0:W-:Y:S01]  /*1fcc0*/  STL.64 [R1+0x1a0], R4 ;  /* 0x0001a00401007387 */ /* 0x0001e20000100a00 */
[----:B------:R1:W-:Y:S02]  /*1fcd0*/  STL [R1+0x1a8], R6 ;  /* 0x0001a80601007387 */ /* 0x0003e40000100800 */
[----:B------:R-:W3:Y:S02]  /*1fce0*/  LDL.LU.64 R8, [R1+0x2b0] ;  /* 0x0002b00001087983 */ /* 0x000ee40000300a00 */
[----:B------:R-:W3:Y:S01]  /*1fcf0*/  LDL.LU.64 R10, [R1+0x2b8] ;  /* 0x0002b800010a7983 */ /* 0x000ee20000300a00 */
[----:B------:R-:W4:Y:S01]  /*1fd00*/  LDL.LU.64 R56, [R1+0x3d0] ;  /* 0x0003d00001387983 */ /* 0x000f220000300a00 */
[----:B------:R-:W4:Y:S02]  /*1fd10*/  LDL.LU.64 R58, [R1+0x3d8] ;  /* 0x0003d800013a7983 */ /* 0x000f240000300a00 */
[----:B------:R-:W2:Y:S02]  /*1fd20*/  LDL.LU.64 R44, [R1+0x3e0] ;  /* 0x0003e000012c7983 */ /* 0x000ea40000300a00 */
[----:B------:R-:W2:Y:S02]  /*1fd30*/  LDL.LU.64 R46, [R1+0x3e8] ;  /* 0x0003e800012e7983 */ /* 0x000ea40000300a00 */
[----:B------:R-:W-:-:S02]  /*1fd40*/  IMAD.MOV.U32 R36, RZ, RZ, R60 ;  /* 0x000000ffff247224 */ /* 0x000fc400078e003c */
[----:B------:R-:W-:Y:S01]  /*1fd50*/  IMAD.MOV.U32 R37, RZ, RZ, R61 ;  /* 0x000000ffff257224 */ /* 0x000fe200078e003d */
[----:B------:R-:W2:Y:S01]  /*1fd60*/  LDL.LU R60, [R1+0x1bec] ;  /* 0x001bec00013c7983 */ /* 0x000ea20000300800 */
[----:B------:R-:W2:Y:S02]  /*1fd70*/  LDL.LU R61, [R1+0x1be8] ;  /* 0x001be800013d7983 */ /* 0x000ea40000300800 */
[----:B------:R-:W-:Y:S02]  /*1fd80*/  IMAD.MOV.U32 R38, RZ, RZ, R27 ;  /* 0x000000ffff267224 */ /* 0x000fe400078e001b */
[----:B------:R-:W-:Y:S01]  /*1fd90*/  IMAD.MOV.U32 R39, RZ, RZ, R14 ;  /* 0x000000ffff277224 */ /* 0x000fe200078e000e */
[----:B------:R-:W2:Y:S01]  /*1fda0*/  LDL.LU R27, [R1+0x1be4] ;  /* 0x001be400011b7983 */ /* 0x000ea20000300800 */
[----:B------:R-:W2:Y:S02]  /*1fdb0*/  LDL.LU R14, [R1+0x1be0] ;  /* 0x001be000010e7983 */ /* 0x000ea40000300800 */
[----:B0-----:R-:W-:-:S02]  /*1fdc0*/  IMAD.MOV.U32 R4, RZ, RZ, R15 ;  /* 0x000000ffff047224 */ /* 0x001fc400078e000f */
[----:B------:R-:W-:Y:S01]  /*1fdd0*/  IMAD.MOV.U32 R5, RZ, RZ, R18 ;  /* 0x000000ffff057224 */ /* 0x000fe200078e0012 */
[----:B------:R-:W2:Y:S01]  /*1fde0*/  LDL.LU R15, [R1+0x1bdc] ;  /* 0x001bdc00010f7983 */ /* 0x000ea20000300800 */
[----:B------:R-:W-:Y:S02]  /*1fdf0*/  IMAD.MOV.U32 R24, RZ, RZ, R7 ;  /* 0x000000ffff187224 */ /* 0x000fe400078e0007 */
[----:B------:R-:W2:Y:S02]  /*1fe00*/  LDL.LU R18, [R1+0x1bd8] ;  /* 0x001bd80001127983 */ /* 0x000ea40000300800 */
[----:B-1----:R-:W-:Y:S02]  /*1fe10*/  IMAD.MOV.U32 R6, RZ, RZ, R19 ;  /* 0x000000ffff067224 */ /* 0x002fe400078e0013 */
[----:B------:R-:W-:Y:S01]  /*1fe20*/  IMAD.MOV.U32 R7, RZ, RZ, R22 ;  /* 0x000000ffff077224 */ /* 0x000fe200078e0016 */
[----:B------:R-:W2:Y:S01]  /*1fe30*/  LDL.LU R19, [R1+0x1bd4] ;  /* 0x001bd40001137983 */ /* 0x000ea20000300800 */
[----:B------:R-:W2:Y:S02]  /*1fe40*/  LDL.LU R22, [R1+0x1bd0] ;  /* 0x001bd00001167983 */ /* 0x000ea40000300800 */
[----:B------:R-:W-:-:S02]  /*1fe50*/  IMAD.MOV.U32 R48, RZ, RZ, R23 ;  /* 0x000000ffff307224 */ /* 0x000fc400078e0017 */
[----:B------:R-:W-:Y:S01]  /*1fe60*/  IMAD.MOV.U32 R49, RZ, RZ, R26 ;  /* 0x000000ffff317224 */ /* 0x000fe200078e001a */
[----:B------:R-:W2:Y:S01]  /*1fe70*/  LDL.LU R23, [R1+0x1bcc] ;  /* 0x001bcc0001177983 */ /* 0x000ea20000300800 */
[----:B------:R-:W2:Y:S02]  /*1fe80*/  LDL.LU R26, [R1+0x1bc8] ;  /* 0x001bc800011a7983 */ /* 0x000ea40000300800 */
[----:B------:R-:W-:Y:S02]  /*1fe90*/  IMAD.MOV.U32 R50, RZ, RZ, R34 ;  /* 0x000000ffff327224 */ /* 0x000fe400078e0022 */
[----:B------:R-:W-:Y:S01]  /*1fea0*/  IMAD.MOV.U32 R51, RZ, RZ, R35 ;  /* 0x000000ffff337224 */ /* 0x000fe200078e0023 */
[----:B------:R-:W2:Y:S01]  /*1feb0*/  LDL.LU R34, [R1+0x1bc4] ;  /* 0x001bc40001227983 */ /* 0x000ea20000300800 */
[----:B------:R-:W2:Y:S01]  /*1fec0*/  LDL.LU R35, [R1+0x1bc0] ;  /* 0x001bc00001237983 */ /* 0x000ea20000300800 */
[C---:B---3--:R-:W-:Y:S11]  /*1fed0*/  HMMA.16816.F32 R8, R40.reuse, R12, R8 ;  /* 0x0000000c2808723c */ /* 0x048ff60000001808 */
[----:B------:R-:W-:Y:S11]  /*1fee0*/  @!UPT UIADD3 URZ, URZ, URZ, URZ ;  /* 0x0000003f3f3ff290 */ /* 0x000ff6000fffe03f */
[----:B------:R-:W-:Y:S01]  /*1fef0*/  @!UPT UIADD3 URZ, URZ, URZ, URZ ;  /* 0x0000003f3f3ff290 */ /* 0x000fe2000fffe03f */
[----:B------:R0:W-:Y:S01]  /*1ff00*/  STL.64 [R1+0x2b8], R10 ;  /* 0x0002b80a01007387 */ /* 0x0001e20000100a00 */
[----:B------:R-:W-:Y:S02]  /*1ff10*/  IMAD.MOV.U32 R16, RZ, RZ, R8 ;  /* 0x000000ffff107224 */ /* 0x000fe400078e0008 */
[----:B------:R-:W-:Y:S01]  /*1ff20*/  IMAD.MOV.U32 R17, RZ, RZ, R9 ;  /* 0x000000ffff117224 */ /* 0x000fe200078e0009 */
[----:B0-----:R-:W3:Y:S01]  /*1ff30*/  LDL.LU.64 R10, [R1+0x1bb8] ;  /* 0x001bb800010a7983 */ /* 0x001ee20000300a00 */
[----:B------:R-:W4:Y:S02]  /*1ff40*/  LDL.LU.64 R8, [R1+0x1bb0] ;  /* 0x001bb00001087983 */ /* 0x000f240000300a00 */
[----:B------:R-:W-:Y:S02]  /*1ff50*/  STL [R1+0x193c], R16 ;  /* 0x00193c1001007387 */ /* 0x000fe40000100800 */
[----:B------:R-:W-:Y:S01]  /*1ff60*/  STL [R1+0x1938], R17 ;  /* 0x0019381101007387 */ /* 0x000fe20000100800 */
[C---:B----4-:R-:W-:Y:S11]  /*1ff70*/  HMMA.16816.F32 R56, R40.reuse, R8, R56 ;  /* 0x000000082838723c */ /* 0x050ff60000001838 */
[----:B------:R-:W-:Y:S11]  /*1ff80*/  @!UPT UIADD3 URZ, URZ, URZ, URZ ;  /* 0x0000003f3f3ff290 */ /* 0x000ff6000fffe03f */
[----:B------:R-:W-:Y:S01]  /*1ff90*/  @!UPT UIADD3 URZ, URZ, URZ, URZ ;  /* 0x0000003f3f3ff290 */ /* 0x000fe2000fffe03f */
[----:B------:R-:W-:Y:S01]  /*1ffa0*/  STL.64 [R1+0x3d0], R56 ;  /* 0x0003d03801007387 */ /* 0x000fe20000100a00 */
[----:B------:R0:W-:Y:S03]  /*1ffb0*/  STL.64 [R1+0x3d8], R58 ;  /* 0x0003d83a01007387 */ /* 0x0001e60000100a00 */
[----:B0-----:R-:W4:Y:S01]  /*1ffc0*/  LDL.LU.64 R58, [R1+0x1ba8] ;  /* 0x001ba800013a7983 */ /* 0x001f220000300a00 */
[----:B------:R-:W2:Y:S02]  /*1ffd0*/  LDL.LU.64 R56, [R1+0x1ba0] ;  /* 0x001ba00001387983 */ /* 0x000ea40000300a00 */
[----:B--2---:R-:W-:Y:S01]  /*1ffe0*/  HMMA.16816.F32 R40, R40, R56, R44 ;  /* 0x000000382828723c */ /* 0x004fe2000000182c */
[----:B------:R-:W2:Y:S01]  /*1fff0*/  LDL.LU.64 R46, [R1+0x1b98] ;  /* 0x001b9800012e7983 */ /* 0x000ea20000300a00 */
[----:B------:R-:W2:Y:S11]  /*20000*/  LDL.LU.64 R44, [R1+0x1b90] ;  /* 0x001b9000012c7983 */ /* 0x000eb60000300a00 */
[----:B------:R-:W-:Y:S10]  /*20010*/  @!UPT UIADD3 URZ, URZ, URZ, URZ ;  /* 0x0000003f3f3ff290 */ /* 0x000ff4000fffe03f */
[----:B------:R0:W-:Y:S01]  /*20020*/  STL.64 [R1+0x3e0], R40 ;  /* 0x0003e02801007387 */ /* 0x0001e20000100a00 */
[----:B------:R-:W-:Y:S02]  /*20030*/  STL [R1+0x3e8], R42 ;  /* 0x0003e82a01007387 */ /* 0x000fe40000100800 */
[----:B0-----:R-:W-:Y:S02]  /*20040*/  IMAD.MOV.U32 R40, RZ, RZ, R27 ;  /* 0x000000ffff287224 */ /* 0x001fe400078e001b */
[----:B------:R-:W3:Y:S01]  /*20050*/  LDL.LU R27, [R1+0x1b88] ;  /* 0x001b8800011b7983 */ /* 0x000ee20000300800 */
[C---:B--2---:R-:W-:Y:S11]  /*20060*/  HMMA.16816.F32 R28, R44.reuse, R34, R28 ;  /* 0x000000222c1c723c */ /* 0x044ff6000000181c */
[----:B------:R-:W-:Y:S11]  /*20070*/  @!UPT UIADD3 URZ, URZ, URZ, URZ ;  /* 0x0000003f3f3ff290 */ /* 0x000ff6000fffe03f */
[----:B------:R-:W-:Y:S01]  /*20080*/  @!UPT UIADD3 URZ, URZ, URZ, URZ ;  /* 0x0000003f3f3ff290 */ /* 0x000fe2000fffe03f */
[----:B------:R0:W-:Y:S04]  /*20090*/  STL.64 [R1+0x2a8], R30 ;  /* 0x0002a81e01007387 */ /* 0x0001e80000100a00 */
[----:B0-----:R-:W2:Y:S01]  /*200a0*/  LDL.LU.64 R30, [R1+0x1b80] ;  /* 0x001b8000011e7983 */ /* 0x001ea20000300a00 */
[----:B------:R-:W-:Y:S02]  /*200b0*/  IMAD.MOV.U32 R2, RZ, RZ, R43 ;  /* 0x000000ffff027224 */ /* 0x000fe400078e002b */
[----:B------:R-:W-:Y:S02]  /*200c0*/  IMAD.MOV.U32 R41, RZ, RZ, R61 ;  /* 0x000000ffff297224 */ /* 0x000fe400078e003d */
[----:B------:R-:W-:Y:S02]  /*200d0*/  IMAD.MOV.U32 R42, RZ, RZ, R60 ;  /* 0x000000ffff2a7224 */ /* 0x000fe400078e003c */
[----:B------:R-:W-:Y:S01]  /*200e0*/  IMAD.MOV.U32 R43, RZ, RZ, R3 ;  /* 0x000000ffff2b7224 */ /* 0x000fe200078e0003 */
[C---:B--2---:R-:W-:Y:S11]  /*200f0*/  HMMA.16816.F32 R52, R44.reuse, R30, R52 ;  /* 0x0000001e2c34723c */ /* 0x044ff60000001834 */
[----:B------:R-:W-:Y:S11]  /*20100*/  @!UPT UIADD3 URZ, URZ, URZ, URZ ;  /* 0x0000003f3f3ff290 */ /* 0x000ff6000fffe03f */
[----:B------:R-:W-:Y:S02]  /*20110*/  @!UPT UIADD3 URZ, URZ, URZ, URZ ;  /* 0x0000003f3f3ff290 */ /* 0x000fe4000fffe03f */
[----:B------:R-:W-:Y:S02]  /*20120*/  IMAD.MOV.U32 R13, RZ, RZ, R54 ;  /* 0x000000ffff0d7224 */ /* 0x000fe400078e0036 */
[----:B------:R-:W-:Y:S02]  /*20130*/  IMAD.MOV.U32 R12, RZ, RZ, R55 ;  /* 0x000000ffff0c7224 */ /* 0x000fe400078e0037 */
[----:B------:R-:W-:Y:S02]  /*20140*/  IMAD.MOV.U32 R21, RZ, RZ, R52 ;  /* 0x000000ffff157224 */ /* 0x000fe400078e0034 */
[----:B------:R-:W-:Y:S01]  /*20150*/  IMAD.MOV.U32 R20, RZ, RZ, R53 ;  /* 0x000000ffff147224 */ /* 0x000fe200078e0035 */
[----:B------:R-:W2:Y:S01]  /*20160*/  LDL.LU.64 R54, [R1+0x1b78] ;  /* 0x001b780001367983 */ /* 0x000ea20000300a00 */
[----:B------:R-:W2:Y:S01]  /*20170*/  LDL.LU.64 R52, [R1+0x1b70] ;  /* 0x001b700001347983 */ /* 0x000ea20000300a00 */
[C---:B---3--:R-:W-:Y:S08]  /*20180*/  HMMA.16816.F32 R40, R44.reuse, R26, R40 ;  /* 0x0000001a2c28723c */ /* 0x048ff00000001828 */
[C---:B------:R-:W-:Y:S08]  /*20190*/  HMMA.16816.F32 R36, R44.reuse, R18, R36 ;  /* 0x000000122c24723c */ /* 0x040ff00000001824 */
[----:B------:R-:W-:Y:S01]  /*201a0*/  HMMA.16816.F32 R4, R44, R14, R4 ;  /* 0x0000000e2c04723c */ /* 0x000fe20000001804 */
[----:B------:R-:W-:-:S02]  /*201b0*/  IMAD.MOV.U32 R16, RZ, RZ, R28 ;  /* 0x000000ffff107224 */ /* 0x000fc400078e001c */
[----:B------:R-:W-:-:S04]  /*201c0*/  IMAD.MOV.U32 R17, RZ, RZ, R29 ;  /* 0x000000ffff117224 */ /* 0x000fc800078e001d */
[----:B------:R-:W-:Y:S01]  /*201d0*/  STL.64 [R1+0x280], R40 ;  /* 0x0002802801007387 */ /* 0x000fe20000100a00 */
[----:B------:R-:W-:Y:S07]  /*201e0*/  STL.64 [R1+0x288], R42 ;  /* 0x0002882a01007387 */ /* 0x000fee0000100a00 */
[----:B------:R-:W-:Y:S02]  /*201f0*/  STL [R1+0x260], R36 ;  /* 0x0002602401007387 */ /* 0x000fe40000100800 */
[----:B------:R-:W-:Y:S01]  /*20200*/  STL.64 [R1+0x1b40], R18 ;  /* 0x001b401201007387 */ /* 0x000fe20000100a00 */
[----:B------:R-:W-:Y:S05]  /*20210*/  STL.64 [R1+0x1b38], R16 ;  /* 0x001b381001007387 */ /* 0x000fea0000100a00 */
[----:B------:R-:W-:Y:S02]  /*20220*/  STL.64 [R1+0x420], R4 ;  /* 0x0004200401007387 */ /* 0x000fe40000100a00 */
[----:B------:R0:W-:Y:S02]  /*20230*/  STL [R1+0x428], R6 ;  /* 0x0004280601007387 */ /* 0x0001e40000100800 */
[----:B------:R-:W-:-:S02]  /*20240*/  IMAD.MOV.U32 R61, RZ, RZ, R7 ;  /* 0x000000ffff3d7224 */ /* 0x000fc400078e0007 */
[----:B0-----:R-:W-:Y:S01]  /*20250*/  HMMA.16816.F32 R4, R44, R10, R48 ;  /* 0x0000000a2c04723c */ /* 0x001fe20000001830 */
[----:B------:R-:W-:Y:S01]  /*20260*/  STL.64 [R1+0x1b30], R14 ;  /* 0x001b300e01007387 */ /* 0x000fe20000100a00 */
[----:B------:R-:W-:Y:S02]  /*20270*/  STL.64 [R1+0x1b28], R12 ;  /* 0x001b280c01007387 */ /* 0x000fe40000100a00 */
[----:B------:R-:W-:Y:S02]  /*20280*/  IMAD.MOV.U32 R29, RZ, RZ, R37 ;  /* 0x000000ffff1d7224 */ /* 0x000fe400078e0025 */
[----:B------:R-:W3:Y:S02]  /*20290*/  LDL.LU R36, [R1+0x100] ;  /* 0x0001000001247983 */ /* 0x000ee40000300800 */
[----:B------:R-:W-:Y:S01]  /*202a0*/  IMAD.MOV.U32 R28, RZ, RZ, R38 ;  /* 0x000000ffff1c7224 */ /* 0x000fe200078e0026 */
[----:B------:R-:W3:Y:S01]  /*202b0*/  LDL.LU R37, [R1+0x104] ;  /* 0x0001040001257983 */ /* 0x000ee20000300800 */
[----:B------:R-:W-:-:S02]  /*202c0*/  IMAD.MOV.U32 R25, RZ, RZ, R39 ;  /* 0x000000ffff197224 */ /* 0x000fc400078e0027 */
[----:B------:R-:W3:Y:S02]  /*202d0*/  LDL.LU R38, [R1+0x108] ;  /* 0x0001080001267983 */ /* 0x000ee40000300800 */
[----:B------:R-:W3:Y:S01]  /*202e0*/  LDL.LU R39, [R1+0x10c] ;  /* 0x00010c0001277983 */ /* 0x000ee20000300800 */
[----:B------:R-:W3:Y:S01]  /*202f0*/  LDL.LU R48, [R1+0x190] ;  /* 0x0001900001307983 */ /* 0x000ee20000300800 */
[----:B------:R-:W3:Y:S02]  /*20300*/  LDL.LU R49, [R1+0x194] ;  /* 0x0001940001317983 */ /* 0x000ee40000300800 */
[----:B------:R-:W3:Y:S02]  /*20310*/  LDL.LU R50, [R1+0x198] ;  /* 0x0001980001327983 */ /* 0x000ee40000300800 */
[----:B------:R-:W3:Y:S01]  /*20320*/  LDL.LU R51, [R1+0x19c] ;  /* 0x00019c0001337983 */ /* 0x000ee20000300800 */
[----:B------:R-:W-:Y:S03]  /*20330*/  STL.64 [R1+0x1b20], R10 ;  /* 0x001b200a01007387 */ /* 0x000fe60000100a00 */
[----:B------:R-:W-:-:S02]  /*20340*/  IMAD.MOV.U32 R60, RZ, RZ, R4 ;  /* 0x000000ffff3c7224 */ /* 0x000fc400078e0004 */
[----:B------:R-:W-:Y:S02]  /*20350*/  IMAD.MOV.U32 R33, RZ, RZ, R5 ;  /* 0x000000ffff217224 */ /* 0x000fe400078e0005 */
[----:B----4-:R-:W-:Y:S02]  /*20360*/  IMAD.MOV.U32 R4, RZ, RZ, R59 ;  /* 0x000000ffff047224 */ /* 0x010fe400078e003b */
[----:B------:R-:W-:Y:S01]  /*20370*/  IMAD.MOV.U32 R5, RZ, RZ, R58 ;  /* 0x000000ffff057224 */ /* 0x000fe200078e003a */
[----:B--2---:R-:W-:Y:S11]  /*20380*/  HMMA.16816.F32 R40, R44, R22, R52 ;  /* 0x000000162c28723c */ /* 0x004ff60000001834 */
[----:B------:R-:W-:Y:S11]  /*20390*/  @!UPT UIADD3 URZ, URZ, URZ, URZ ;  /* 0x0000003f3f3ff290 */ /* 0x000ff6000fffe03f */
[----:B------:R-:W-:Y:S02]  /*203a0*/  @!UPT UIADD3 URZ, URZ, URZ, URZ ;  /* 0x0000003f3f3ff290 */ /* 0x000fe4000fffe03f */
[----:B------:R-:W-:Y:S02]  /*203b0*/  IMAD.MOV.U32 R9, RZ, RZ, R42 ;  /* 0x000000ffff097224 */ /* 0x000fe400078e002a */
[----:B------:R-:W-:-:S05]  /*203c0*/  IMAD.MOV.U32 R8, RZ, RZ, R43 ;  /* 0x000000ffff087224 */ /* 0x000fca00078e002b */
[----:B------:R0:W-:Y:S01]  /*203d0*/  STL.64 [R1+0x1b18], R8 ;  /* 0x001b180801007387 */ /* 0x0001e20000100a00 */
[----:B------:R-:W2:Y:S02]  /*203e0*/  LDL.LU R59, [R1+0x1b6c] ;  /* 0x001b6c00013b7983 */ /* 0x000ea40000300800 */
[----:B------:R-:W4:Y:S02]  /*203f0*/  LDL.LU R58, [R1+0x1b68] ;  /* 0x001b6800013a7983 */ /* 0x000f240000300800 */
[----:B------:R-:W-:Y:S02]  /*20400*/  IMAD.MOV.U32 R32, RZ, RZ, R6 ;  /* 0x000000ffff207224 */ /* 0x000fe400078e0006 */
[----:B------:R-:W-:Y:S01]  /*20410*/  IMAD.MOV.U32 R3, RZ, RZ, R7 ;  /* 0x000000ffff037224 */ /* 0x000fe200078e0007 */
[----:B------:R-:W3:Y:S01]  /*20420*/  LDL.LU R6, [R1+0x38] ;  /* 0x0000380001067983 */ /* 0x000ee20000300800 */
[----:B------:R-:W3:Y:S03]  /*20430*/  LDL.LU R7, [R1+0x3c] ;  /* 0x00003c0001077983 */ /* 0x000ee60000300800 */
[----:B0-----:R-:W3:Y:S01]  /*20440*/  LDL.LU R8, [R1+0xb0] ;  /* 0x0000b00001087983 */ /* 0x001ee20000300800 */
[----:B------:R-:W3:Y:S02]  /*20450*/  LDL.LU R9, [R1+0xb4] ;  /* 0x0000b40001097983 */ /* 0x000ee40000300800 */
[----:B--2---:R-:W-:-:S02]  /*20460*/  IMAD.MOV.U32 R10, RZ, RZ, R59 ;  /* 0x000000ffff0a7224 */ /* 0x004fc400078e003b */
[----:B----4-:R-:W-:Y:S01]  /*20470*/  IMAD.MOV.U32 R11, RZ, RZ, R58 ;  /* 0x000000ffff0b7224 */ /* 0x010fe200078e003a */
[----:B------:R-:W2:Y:S01]  /*20480*/  LDL.LU R59, [R1+0x1b64] ;  /* 0x001b6400013b7983 */ /* 0x000ea20000300800 */
[----:B------:R-:W4:Y:S02]  /*20490*/  LDL.LU R58, [R1+0x1b60] ;  /* 0x001b6000013a7983 */ /* 0x000f240000300800 */
[----:B------:R-:W3:Y:S02]  /*204a0*/  LDL.LU R12, [R1+0xc0] ;  /* 0x0000c000010c7983 */ /* 0x000ee40000300800 */
[----:B------:R-:W3:Y:S01]  /*204b0*/  LDL.LU R13, [R1+0xc4] ;  /* 0x0000c400010d7983 */ /* 0x000ee20000300800 */
[----:B------:R-:W3:Y:S01]  /*204c0*/  LDL.LU R14, [R1+0xc8] ;  /* 0x0000c800010e7983 */ /* 0x000ee20000300800 */
[----:B------:R-:W-:Y:S02]  /*204d0*/  IMAD.MOV.U32 R57, RZ, RZ, R40 ;  /* 0x000000ffff397224 */ /* 0x000fe400078e0028 */
[----:B------:R-:W3:Y:S02]  /*204e0*/  LDL.LU R15, [R1+0xcc] ;  /* 0x0000cc00010f7983 */ /* 0x000ee40000300800 */
[----:B------:R-:W-:Y:S01]  /*204f0*/  IMAD.MOV.U32 R56, RZ, RZ, R41 ;  /* 0x000000ffff387224 */ /* 0x000fe200078e0029 */
        /* <DEDUP_REMOVED lines=10> */
[----:B--2---:R-:W-:-:S02]  /*205a0*/  IMAD.MOV.U32 R19, RZ, RZ, R59 ;  /* 0x000000ffff137224 */ /* 0x004fc400078e003b */
[----:B----4-:R-:W-:Y:S02]  /*205b0*/  IMAD.MOV.U32 R18, RZ, RZ, R58 ;  /* 0x000000ffff127224 */ /* 0x010fe400078e003a */
[----:B------:R-:W2:Y:S01]  /*205c0*/  LDL.LU R58, [R1+0x1b5c] ;  /* 0x001b5c00013a7983 */ /* 0x000ea20000300800 */
[----:B------:R-:W2:Y:S02]  /*205d0*/  LDL.LU R59, [R1+0x1b58] ;  /* 0x001b5800013b7983 */ /* 0x000ea40000300800 */
[----:B---3--:R-:W-:Y:S01]  /*205e0*/  STL.64 [R1+0x1b10], R6 ;  /* 0x001b100601007387 */ /* 0x008fe20000100a00 */
[----:B------:R0:W-:Y:S04]  /*205f0*/  STL.64 [R1+0x1b08], R4 ;  /* 0x001b080401007387 */ /* 0x0001e80000100a00 */
[----:B0-----:R-:W3:Y:S01]  /*20600*/  LDL.LU R4, [R1+0xa0] ;  /* 0x0000a00001047983 */ /* 0x001ee20000300800 */
[----:B------:R-:W3:Y:S02]  /*20610*/  LDL.LU R5, [R1+0xa4] ;  /* 0x0000a40001057983 */ /* 0x000ee40000300800 */
[----:B------:R-:W3:Y:S02]  /*20620*/  LDL.LU R6, [R1+0xa8] ;  /* 0x0000a80001067983 */ /* 0x000ee40000300800 */
[----:B------:R-:W3:Y:S01]  /*20630*/  LDL.LU R7, [R1+0xac] ;  /* 0x0000ac0001077983 */ /* 0x000ee20000300800 */
[----:B--2---:R-:W-:Y:S01]  /*20640*/  HMMA.16816.F32 R44, R44, R58, R48 ;  /* 0x0000003a2c2c723c */ /* 0x004fe20000001830 */
[----:B------:R-:W2:Y:S01]  /*20650*/  LDL.LU.64 R50, [R1+0x1b50] ;  /* 0x001b500001327983 */ /* 0x000ea20000300a00 */
[----:B------:R-:W2:Y:S11]  /*20660*/  LDL.LU.64 R48, [R1+0x1b48] ;  /* 0x001b480001307983 */ /* 0x000eb60000300a00 */
[----:B------:R-:W-:Y:S10]  /*20670*/  @!UPT UIADD3 URZ, URZ, URZ, URZ ;  /* 0x0000003f3f3ff290 */ /* 0x000ff4000fffe03f */
[----:B------:R-:W-:Y:S01]  /*20680*/  STL.64 [R1+0x4a0], R44 ;  /* 0x0004a02c01007387 */ /* 0x000fe20000100a00 */
[----:B------:R2:W-:Y:S02]  /*20690*/  STL.64 [R1+0x4a8], R46 ;  /* 0x0004a82e01007387 */ /* 0x0005e40000100a00 */
[C---:B--2---:R-:W-:Y:S01]  /*206a0*/  HMMA.16816.F32 R44, R48.reuse, R34, R36 ;  /* 0x00000022302c723c */ /* 0x044fe20000001824 */
[----:B------:R-:W2:Y:S11]  /*206b0*/  LDL.LU R36, [R1+0x70] ;  /* 0x0000700001247983 */ /* 0x000eb60000300800 */
[----:B------:R-:W-:Y:S11]  /*206c0*/  @!UPT UIADD3 URZ, URZ, URZ, URZ ;  /* 0x0000003f3f3ff290 */ /* 0x000ff6000fffe03f */
[----:B------:R-:W-:Y:S01]  /*206d0*/  STL.64 [R1+0x4f0], R44 ;  /* 0x0004f02c01007387 */ /* 0x000fe20000100a00 */
[----:B------:R-:W-:Y:S02]  /*206e0*/  STL.64 [R1+0x4f8], R46 ;  /* 0x0004f82e01007387 */ /* 0x000fe40000100a00 */
[----:B------:R-:W2:Y:S02]  /*206f0*/  LDL.LU R37, [R1+0x74] ;  /* 0x0000740001257983 */ /* 0x000ea40000300800 */
[----:B------:R-:W4:Y:S01]  /*20700*/  LDL.LU R38, [R1+0x78] ;  /* 0x0000780001267983 */ /* 0x000f220000300800 */
[----:B------:R-:W4:Y:S01]  /*20710*/  LDL.LU R39, [R1+0x7c] ;  /* 0x00007c0001277983 */ /* 0x000f220000300800 */
[C---:B------:R-:W-:Y:S08]  /*20720*/  HMMA.16816.F32 R40, R48.reuse, R30, R40 ;  /* 0x0000001e3028723c */ /* 0x040ff00000001828 */
[C---:B------:R-:W-:Y:S08]  /*20730*/  HMMA.16816.F32 R52, R48.reuse, R26, R52 ;  /* 0x0000001a3034723c */ /* 0x040ff00000001834 */
[C---:B------:R-:W-:Y:S01]  /*20740*/  HMMA.16816.F32 R16, R48.reuse, R22, R16 ;  /* 0x000000163010723c */ /* 0x040fe20000001810 */
[----:B----4-:R-:W-:Y:S01]  /*20750*/  STL.64 [R1+0x1af0], R38 ;  /* 0x001af02601007387 */ /* 0x010fe20000100a00 */
[----:B--2---:R0:W-:Y:S03]  /*20760*/  STL.64 [R1+0x1ae8], R36 ;  /* 0x001ae82401007387 */ /* 0x0041e60000100a00 */
[----:B0-----:R-:W2:Y:S01]  /*20770*/  LDL.LU R36, [R1+0x80] ;  /* 0x0000800001247983 */ /* 0x001ea20000300800 */
[----:B------:R-:W2:Y:S02]  /*20780*/  LDL.LU R37, [R1+0x84] ;  /* 0x0000840001257983 */ /* 0x000ea40000300800 */
[----:B------:R-:W2:Y:S02]  /*20790*/  LDL.LU R38, [R1+0x88] ;  /* 0x0000880001267983 */ /* 0x000ea40000300800 */
[----:B------:R-:W2:Y:S01]  /*207a0*/  LDL.LU R39, [R1+0x8c] ;  /* 0x00008c0001277983 */ /* 0x000ea20000300800 */
[----:B------:R-:W4:Y:S01]  /*207b0*/  LDL.LU R44, [R1+0x50] ;  /* 0x00005000012c7983 */ /* 0x000f220000300800 */
[----:B------:R-:W4:Y:S02]  /*207c0*/  LDL.LU R45, [R1+0x54] ;  /* 0x00005400012d7983 */ /* 0x000f240000300800 */
[----:B------:R-:W4:Y:S02]  /*207d0*/  LDL.LU R46, [R1+0x58] ;  /* 0x00005800012e7983 */ /* 0x000f240000300800 */
[----:B------:R-:W4:Y:S01]  /*207e0*/  LDL.LU R47, [R1+0x5c] ;  /* 0x00005c00012f7983 */ /* 0x000f220000300800 */
[----:B------:R0:W-:Y:S01]  /*207f0*/  STL.64 [R1+0x4e0], R40 ;  /* 0x0004e02801007387 */ /* 0x0001e20000100a00 */
[----:B------:R1:W-:Y:S03]  /*20800*/  STL.64 [R1+0x4e8], R42 ;  /* 0x0004e82a01007387 */ /* 0x0003e60000100a00 */
[----:B0-----:R-:W2:Y:S01]  /*20810*/  LDL.LU R40, [R1+0x180] ;  /* 0x0001800001287983 */ /* 0x001ea20000300800 */
[----:B------:R-:W2:Y:S02]  /*20820*/  LDL.LU R41, [R1+0x184] ;  /* 0x0001840001297983 */ /* 0x000ea40000300800 */
[----:B-1----:R-:W2:Y:S02]  /*20830*/  LDL.LU R42, [R1+0x188] ;  /* 0x00018800012a7983 */ /* 0x002ea40000300800 */
[----:B------:R-:W2:Y:S01]  /*20840*/  LDL.LU R43, [R1+0x18c] ;  /* 0x00018c00012b7983 */ /* 0x000ea20000300800 */
[----:B------:R0:W-:Y:S01]  /*20850*/  STL.64 [R1+0x4d0], R52 ;  /* 0x0004d03401007387 */ /* 0x0001e20000100a00 */
[----:B------:R1:W-:Y:S03]  /*20860*/  STL.64 [R1+0x4d8], R54 ;  /* 0x0004d83601007387 */ /* 0x0003e60000100a00 */
[----:B0-----:R-:W2:Y:S01]  /*20870*/  LDL.LU R52, [R1+0x350] ;  /* 0x0003500001347983 */ /* 0x001ea20000300800 */
[----:B------:R-:W2:Y:S02]  /*20880*/  LDL.LU R53, [R1+0x354] ;  /* 0x0003540001357983 */ /* 0x000ea40000300800 */
[----:B-1----:R-:W2:Y:S02]  /*20890*/  LDL.LU R54, [R1+0x358] ;  /* 0x0003580001367983 */ /* 0x002ea40000300800 */
[----:B------:R-:W2:Y:S01]  /*208a0*/  LDL.LU R55, [R1+0x35c] ;  /* 0x00035c0001377983 */ /* 0x000ea20000300800 */
[----:B------:R-:W-:Y:S01]  /*208b0*/  STL.64 [R1+0x4c0], R16 ;  /* 0x0004c01001007387 */ /* 0x000fe20000100a00 */
[----:B------:R0:W-:Y:S03]  /*208c0*/  STL.64 [R1+0x4c8], R18 ;  /* 0x0004c81201007387 */ /* 0x0001e60000100a00 */
[----:B0-----:R-:W2:Y:S01]  /*208d0*/  LDL.LU.64 R18, [R1+0x1b40] ;  /* 0x001b400001127983 */ /* 0x001ea20000300a00 */
[----:B------:R-:W3:Y:S01]  /*208e0*/  LDL.LU.64 R16, [R1+0x1b38] ;  /* 0x001b380001107983 */ /* 0x000ee20000300a00 */
[C---:B--2---:R-:W-:Y:S11]  /*208f0*/  HMMA.16816.F32 R12, R48.reuse, R18, R12 ;  /* 0x00000012300c723c */ /* 0x044ff6000000180c */
[----:B------:R-:W-:Y:S11]  /*20900*/  @!UPT UIADD3 URZ, URZ, URZ, URZ ;  /* 0x0000003f3f3ff290 */ /* 0x000ff6000fffe03f */
[----:B------:R-:W-:Y:S01]  /*20910*/  @!UPT UIADD3 URZ, URZ, URZ, URZ ;  /* 0x0000003f3f3ff290 */ /* 0x000fe2000fffe03f */
        /* <DEDUP_REMOVED lines=9> */
[----:B0-----:R-:W3:Y:S01]  /*209b0*/  LDL.LU.64 R10, [R1+0x1b20] ;  /* 0x001b2000010a7983 */ /* 0x001ee20000300a00 */
[----:B------:R-:W2:Y:S01]  /*209c0*/  LDL.LU.64 R8, [R1+0x1b18] ;  /* 0x001b180001087983 */ /* 0x000ea20000300a00 */
[C---:B---3--:R-:W-:Y:S11]  /*209d0*/  HMMA.16816.F32 R4, R48.reuse, R10, R4 ;  /* 0x0000000a3004723c */ /* 0x048ff60000001804 */
[----:B------:R-:W-:Y:S11]  /*209e0*/  @!UPT UIADD3 URZ, URZ, URZ, URZ ;  /* 0x0000003f3f3ff290 */ /* 0x000ff6000fffe03f */
[----:B------:R-:W-:Y:S01]  /*209f0*/  @!UPT UIADD3 URZ, URZ, URZ, URZ ;  /* 0x0000003f3f3ff290 */ /* 0x000fe2000fffe03f */
[----:B------:R-:W-:Y:S01]  /*20a00*/  STL.64 [R1+0xe0], R4 ;  /* 0x0000e00401007387 */ /* 0x000fe20000100a00 */
[----:B------:R0:W-:Y:S03]  /*20a10*/  STL.64 [R1+0xe8], R6 ;  /* 0x0000e80601007387 */ /* 0x0001e60000100a00 */
[----:B0-----:R-:W3:Y:S01]  /*20a20*/  LDL.LU.64 R6, [R1+0x1b10] ;  /* 0x001b100001067983 */ /* 0x001ee20000300a00 */
[----:B------:R-:W3:Y:S02]  /*20a30*/  LDL.LU.64 R4, [R1+0x1b08] ;  /* 0x001b080001047983 */ /* 0x000ee40000300a00 */
[----:B---3--:R-:W-:Y:S01]  /*20a40*/  HMMA.16816.F32 R48, R48, R58, R4 ;  /* 0x0000003a3030723c */ /* 0x008fe20000001804 */
[----:B------:R-:W3:Y:S01]  /*20a50*/  LDL.LU.64 R6, [R1+0x1b00] ;  /* 0x001b000001067983 */ /* 0x000ee20000300a00 */
[----:B------:R-:W3:Y:S11]  /*20a60*/  LDL.LU.64 R4, [R1+0x1af8] ;  /* 0x001af80001047983 */ /* 0x000ef60000300a00 */
[----:B------:R-:W-:Y:S10]  /*20a70*/  @!UPT UIADD3 URZ, URZ, URZ, URZ ;  /* 0x0000003f3f3ff290 */ /* 0x000ff4000fffe03f */
[----:B------:R0:W-:Y:S01]  /*20a80*/  STL.64 [R1+0xa0], R48 ;  /* 0x0000a03001007387 */ /* 0x0001e20000100a00 */
[----:B------:R1:W-:Y:S03]  /*20a90*/  STL.64 [R1+0xa8], R50 ;  /* 0x0000a83201007387 */ /* 0x0003e60000100a00 */
[----:B0-----:R-:W2:Y:S01]  /*20aa0*/  LDL.LU R48, [R1+0x230] ;  /* 0x0002300001307983 */ /* 0x001ea20000300800 */
[----:B------:R-:W2:Y:S02]  /*20ab0*/  LDL.LU R49, [R1+0x234] ;  /* 0x0002340001317983 */ /* 0x000ea40000300800 */
[----:B-1----:R-:W2:Y:S02]  /*20ac0*/  LDL.LU R50, [R1+0x238] ;  /* 0x0002380001327983 */ /* 0x002ea40000300800 */
[----:B------:R-:W2:Y:S01]  /*20ad0*/  LDL.LU R51, [R1+0x23c] ;  /* 0x00023c0001337983 */ /* 0x000ea20000300800 */
[C---:B---3--:R-:W-:Y:S11]  /*20ae0*/  HMMA.16816.F32 R36, R4.reuse, R34, R36 ;  /* 0x000000220424723c */ /* 0x048ff60000001824 */
        /* <DEDUP_REMOVED lines=8> */
[----:B0-----:R-:W2:Y:S01]  /*20b70*/  LDL.LU R32, [R1+0x60] ;  /* 0x0000600001207983 */ /* 0x001ea20000300800 */
[----:B------:R-:W2:Y:S02]  /*20b80*/  LDL.LU R33, [R1+0x64] ;  /* 0x0000640001217983 */ /* 0x000ea40000300800 */
[----:B------:R-:W2:Y:S02]  /*20b90*/  LDL.LU R34, [R1+0x68] ;  /* 0x0000680001227983 */ /* 0x000ea40000300800 */
[----:B------:R-:W2:Y:S01]  /*20ba0*/  LDL.LU R35, [R1+0x6c] ;  /* 0x00006c0001237983 */ /* 0x000ea20000300800 */
[----:B------:R-:W-:Y:S01]  /*20bb0*/  STL.64 [R1+0x1ad0], R30 ;  /* 0x001ad01e01007387 */ /* 0x000fe20000100a00 */
[----:B------:R-:W-:Y:S01]  /*20bc0*/  STL.64 [R1+0x1ac8], R28 ;  /* 0x001ac81c01007387 */ /* 0x000fe20000100a00 */
[C---:B---3--:R-:W-:Y:S11]  /*20bd0*/  HMMA.16816.F32 R36, R4.reuse, R30, R36 ;  /* 0x0000001e0424723c */ /* 0x048ff60000001824 */
[----:B------:R-:W-:Y:S11]  /*20be0*/  @!UPT UIADD3 URZ, URZ, URZ, URZ ;  /* 0x0000003f3f3ff290 */ /* 0x000ff6000fffe03f */
[----:B------:R-:W-:Y:S01]  /*20bf0*/  @!UPT UIADD3 URZ, URZ, URZ, URZ ;  /* 0x0000003f3f3ff290 */ /* 0x000fe2000fffe03f */
[----:B------:R-:W-:Y:S01]  /*20c00*/  STL.64 [R1+0xb0], R36 ;  /* 0x0000b02401007387 */ /* 0x000fe20000100a00 */
[----:B------:R0:W-:Y:S03]  /*20c10*/  STL.64 [R1+0xb8], R38 ;  /* 0x0000b82601007387 */ /* 0x0001e60000100a00 */
[----:B0-----:R-:W0:Y:S01]  /*20c20*/  S2R R39, SR_TID.X ;  /* 0x0000000000277919 */ /* 0x001e220000002100 */
[C---:B--2---:R-:W-:Y:S01]  /*20c30*/  HMMA.16816.F32 R28, R4.reuse, R26, R32 ;  /* 0x0000001a041c723c */ /* 0x044fe20000001820 */
[----:B------:R-:W-:Y:S02]  /*20c40*/  STL.64 [R1+0x1ac0], R26 ;  /* 0x001ac01a01007387 */ /* 0x000fe40000100a00 */
[----:B------:R4:W-:Y:S05]  /*20c50*/  STL.64 [R1+0x1ab8], R24 ;  /* 0x001ab81801007387 */ /* 0x0009ea0000100a00 */
[----:B----4-:R-:W-:Y:S01]  /*20c60*/  HMMA.16816.F32 R24, R4, R22, R44 ;  /* 0x000000160418723c */ /* 0x010fe2000000182c */
[----:B0-----:R-:W-:-:S06]  /*20c70*/  LOP3.LUT R38, R39, 0x7, RZ, 0xc0, !PT ;  /* 0x0000000727267812 */ /* 0x001fcc00078ec0ff */
[C---:B------:R-:W-:Y:S02]  /*20c80*/  IMAD.SHL.U32 R45, R39.reuse, 0x2, RZ ;  /* 0x00000002272d7824 */ /* 0x040fe400078e00ff */
[----:B------:R-:W-:Y:S02]  /*20c90*/  IMAD R47, R38, 0x110, RZ ;  /* 0x00000110262f7824 */ /* 0x000fe400078e02ff */
[----:B------:R-:W-:-:S04]  /*20ca0*/  IMAD.SHL.U32 R46, R39, 0x80, RZ ;  /* 0x00000080272e7824 */ /* 0x000fc800078e00ff */
[----:B------:R-:W-:Y:S01]  /*20cb0*/  STL.64 [R1+0x490], R28 ;  /* 0x0004901c01007387 */ /* 0x000fe20000100a00 */
[----:B------:R-:W-:-:S03]  /*20cc0*/  LOP3.LUT R47, R47, 0x10, R45, 0x78, !PT ;  /* 0x000000102f2f7812 */ /* 0x000fc600078e782d */
[----:B------:R-:W-:Y:S04]  /*20cd0*/  STL.64 [R1+0x498], R30 ;  /* 0x0004981e01007387 */ /* 0x000fe80000100a00 */
[----:B------:R-:W-:Y:S01]  /*20ce0*/  LDSM.16.MT88.4 R36, [R0+0x1080] ;  /* 0x001080000024783b */ /* 0x000fe20000004200 */
[----:B------:R-:W-:Y:S01]  /*20cf0*/  LOP3.LUT R47, R47, 0x800, R46, 0xf8, !PT ;  /* 0x000008002f2f7812 */ /* 0x000fe200078ef82e */
[----:B------:R-:W-:Y:S02]  /*20d00*/  STL.64 [R1+0x1ab0], R22 ;  /* 0x001ab01601007387 */ /* 0x000fe40000100a00 */
[----:B------:R-:W-:Y:S01]  /*20d10*/  STL.64 [R1+0x480], R24 ;  /* 0x0004801801007387 */ /* 0x000fe20000100a00 */
[----:B------:R-:W-:Y:S01]  /*20d20*/  LOP3.LUT R47, R47, 0x40, RZ, 0x3c, !PT ;  /* 0x000000402f2f7812 */ /* 0x000fe200078e3cff */
[----:B------:R-:W-:Y:S02]  /*20d30*/  STL.64 [R1+0x488], R26 ;  /* 0x0004881a01007387 */ /* 0x000fe40000100a00 */
[----:B------:R0:W-:Y:S02]  /*20d40*/  STL.64 [R1+0x1aa8], R20 ;  /* 0x001aa81401007387 */ /* 0x0001e40000100a00 */
[C---:B0-----:R-:W-:Y:S02]  /*20d50*/  HMMA.16816.F32 R20, R4.reuse, R18, R40 ;  /* 0x000000120414723c */ /* 0x041fe40000001828 */
[----:B------:R-:W0:Y:S02]  /*20d60*/  LDSM.16.MT88.4 R40, [R47+0x1000] ;  /* 0x001000002f28783b */ /* 0x000e240000004200 */
[----:B------:R-:W1:Y:S02]  /*20d70*/  LDSM.16.MT88.4 R44, [R47+0x1080] ;  /* 0x001080002f2c783b */ /* 0x000e640000004200 */
[----:B------:R-:W-:Y:S02]  /*20d80*/  STL.64 [R1+0x1aa0], R18 ;  /* 0x001aa01201007387 */ /* 0x000fe40000100a00 */
[----:B------:R2:W-:Y:S02]  /*20d90*/  STL.64 [R1+0x1a98], R16 ;  /* 0x001a981001007387 */ /* 0x0005e40000100a00 */
[C---:B--2---:R-:W-:Y:S11]  /*20da0*/  HMMA.16816.F32 R16, R4.reuse, R14, R48 ;  /* 0x0000000e0410723c */ /* 0x044ff60000001830 */
[----:B------:R-:W-:Y:S02]  /*20db0*/  @!UPT UIADD3 URZ, URZ, URZ, URZ ;  /* 0x0000003f3f3ff290 */ /* 0x000fe4000fffe03f */
[----:B------:R-:W-:Y:S01]  /*20dc0*/  STL.64 [R1+0x470], R20 ;  /* 0x0004701401007387 */ /* 0x000fe20000100a00 */
[----:B------:R-:W-:Y:S03]  /*20dd0*/  STL.64 [R1+0x478], R22 ;  /* 0x0004781601007387 */ /* 0x000fe60000100a00 */
[----:B0-----:R-:W-:Y:S01]  /*20de0*/  STL.64 [R1+0x1a60], R42 ;  /* 0x001a602a01007387 */ /* 0x001fe20000100a00 */
[----:B------:R-:W-:Y:S02]  /*20df0*/  STL.64 [R1+0x1a58], R40 ;  /* 0x001a582801007387 */ /* 0x000fe40000100a00 */
[----:B------:R-:W-:Y:S02]  /*20e00*/  STL.64 [R1+0x1a90], R14 ;  /* 0x001a900e01007387 */ /* 0x000fe40000100a00 */
[----:B------:R0:W-:Y:S02]  /*20e10*/  STL.64 [R1+0x1a88], R12 ;  /* 0x001a880c01007387 */ /* 0x0001e40000100a00 */
[----:B0-----:R-:W-:Y:S01]  /*20e20*/  HMMA.16816.F32 R12, R4, R10, R52 ;  /* 0x0000000a040c723c */ /* 0x001fe20000001834 */
[----:B------:R-:W-:Y:S01]  /*20e30*/  STL.64 [R1+0x460], R16 ;  /* 0x0004601001007387 */ /* 0x000fe20000100a00 */
[----:B------:R-:W-:Y:S02]  /*20e40*/  STL.64 [R1+0x468], R18 ;  /* 0x0004681201007387 */ /* 0x000fe40000100a00 */
[----:B-1----:R-:W-:Y:S02]  /*20e50*/  STL.64 [R1+0x1a30], R46 ;  /* 0x001a302e01007387 */ /* 0x002fe40000100a00 */
[----:B------:R-:W-:Y:S01]  /*20e60*/  STL.64 [R1+0x1a28], R44 ;  /* 0x001a282c01007387 */ /* 0x000fe20000100a00 */
[----:B------:R-:W-:Y:S01]  /*20e70*/  STL.64 [R1+0x1a80], R10 ;  /* 0x001a800a01007387 */ /* 0x000fe20000100a00 */
[----:B------:R-:W-:Y:S11]  /*20e80*/  STL.64 [R1+0x1a78], R8 ;  /* 0x001a780801007387 */ /* 0x000ff60000100a00 */
[----:B------:R-:W-:Y:S04]  /*20e90*/  @!UPT UIADD3 URZ, URZ, URZ, URZ ;  /* 0x0000003f3f3ff290 */ /* 0x000fe8000fffe03f */
[----:B------:R-:W-:Y:S01]  /*20ea0*/  STL.64 [R1+0x450], R12 ;  /* 0x0004500c01007387 */ /* 0x000fe20000100a00 */
[----:B------:R-:W-:Y:S02]  /*20eb0*/  STL.64 [R1+0x458], R14 ;  /* 0x0004580e01007387 */ /* 0x000fe40000100a00 */
[----:B------:R-:W2:Y:S02]  /*20ec0*/  LDL.LU R52, [R1+0x220] ;  /* 0x0002200001347983 */ /* 0x000ea40000300800 */
[----:B------:R-:W2:Y:S01]  /*20ed0*/  LDL.LU R53, [R1+0x224] ;  /* 0x0002240001357983 */ /* 0x000ea20000300800 */
[----:B------:R-:W3:Y:S01]  /*20ee0*/  LDL.LU R54, [R1+0x228] ;  /* 0x0002280001367983 */ /* 0x000ee20000300800 */
[----:B------:R-:W3:Y:S03]  /*20ef0*/  LDL.LU R55, [R1+0x22c] ;  /* 0x00022c0001377983 */ /* 0x000ee60000300800 */
[----:B---3--:R-:W-:Y:S01]  /*20f00*/  STL.64 [R1+0x1a40], R54 ;  /* 0x001a403601007387 */ /* 0x008fe20000100a00 */
[----:B--2---:R0:W-:Y:S03]  /*20f10*/  STL.64 [R1+0x1a38], R52 ;  /* 0x001a383401007387 */ /* 0x0041e60000100a00 */
[----:B0-----:R-:W2:Y:S01]  /*20f20*/  LDL.LU R52, [R1+0x320] ;  /* 0x0003200001347983 */ /* 0x001ea20000300800 */
[----:B------:R-:W2:Y:S02]  /*20f30*/  LDL.LU R53, [R1+0x324] ;  /* 0x0003240001357983 */ /* 0x000ea40000300800 */
[----:B------:R-:W3:Y:S02]  /*20f40*/  LDL.LU R54, [R1+0x328] ;  /* 0x0003280001367983 */ /* 0x000ee40000300800 */
[----:B------:R-:W3:Y:S01]  /*20f50*/  LDL.LU R55, [R1+0x32c] ;  /* 0x00032c0001377983 */ /* 0x000ee20000300800 */
[----:B------:R-:W4:Y:S01]  /*20f60*/  LDL.LU R40, [R1+0x2c0] ;  /* 0x0002c00001287983 */ /* 0x000f220000300800 */
[----:B------:R-:W4:Y:S02]  /*20f70*/  LDL.LU R41, [R1+0x2c4] ;  /* 0x0002c40001297983 */ /* 0x000f240000300800 */
[----:B------:R-:W2:Y:S02]  /*20f80*/  LDL.LU R42, [R1+0x2c8] ;  /* 0x0002c800012a7983 */ /* 0x000ea40000300800 */
[----:B------:R-:W2:Y:S01]  /*20f90*/  LDL.LU R43, [R1+0x2cc] ;  /* 0x0002cc00012b7983 */ /* 0x000ea20000300800 */
[----:B------:R-:W0:Y:S04]  /*20fa0*/  S2R R51, SR_TID.X ;  /* 0x0000000000337919 */ /* 0x000e280000002100 */
[----:B------:R-:W1:Y:S01]  /*20fb0*/  S2R R50, SR_TID.X ;  /* 0x0000000000327919 */ /* 0x000e620000002100 */
[----:B0-----:R-:W-:Y:S01]  /*20fc0*/  LOP3.LUT R51, R51, 0x7, RZ, 0xc0, !PT ;  /* 0x0000000733337812 */ /* 0x001fe200078ec0ff */
[----:B-1----:R-:W-:-:S04]  /*20fd0*/  IMAD.SHL.U32 R49, R50, 0x2, RZ ;  /* 0x0000000232317824 */ /* 0x002fc800078e00ff */
[----:B------:R-:W-:Y:S02]  /*20fe0*/  IMAD R51, R51, 0x110, RZ ;  /* 0x0000011033337824 */ /* 0x000fe400078e02ff */
[----:B------:R-:W-:-:S03]  /*20ff0*/  IMAD.SHL.U32 R50, R50, 0x80, RZ ;  /* 0x0000008032327824 */ /* 0x000fc600078e00ff */
[----:B------:R-:W-:Y:S01]  /*21000*/  LOP3.LUT R51, R51, 0x10, R49, 0x78, !PT ;  /* 0x0000001033337812 */ /* 0x000fe200078e7831 */
[----:B--2---:R-:W-:Y:S01]  /*21010*/  STL.64 [R1+0x1a70], R42 ;  /* 0x001a702a01007387 */ /* 0x004fe20000100a00 */
[----:B----4-:R0:W-:Y:S03]  /*21020*/  STL.64 [R1+0x1a68], R40 ;  /* 0x001a682801007387 */ /* 0x0101e60000100a00 */
        /* <DEDUP_REMOVED lines=8> */
[----:B------:R-:W2:Y:S01]  /*210b0*/  LDL.LU R16, [R1+0x390] ;  /* 0x0003900001107983 */ /* 0x000ea20000300800 */
[----:B------:R-:W2:Y:S02]  /*210c0*/  LDL.LU R17, [R1+0x394] ;  /* 0x0003940001117983 */ /* 0x000ea40000300800 */
[----:B------:R-:W2:Y:S02]  /*210d0*/  LDL.LU R18, [R1+0x398] ;  /* 0x0003980001127983 */ /* 0x000ea40000300800 */
[----:B------:R-:W2:Y:S01]  /*210e0*/  LDL.LU R19, [R1+0x39c] ;  /* 0x00039c0001137983 */ /* 0x000ea20000300800 */
[----:B------:R-:W2:Y:S01]  /*210f0*/  LDL.LU R32, [R1+0x340] ;  /* 0x0003400001207983 */ /* 0x000ea20000300800 */
[----:B------:R-:W2:Y:S02]  /*21100*/  LDL.LU R33, [R1+0x344] ;  /* 0x0003440001217983 */ /* 0x000ea40000300800 */
[----:B------:R-:W2:Y:S02]  /*21110*/  LDL.LU R34, [R1+0x348] ;  /* 0x0003480001227983 */ /* 0x000ea40000300800 */
[----:B------:R-:W2:Y:S01]  /*21120*/  LDL.LU R35, [R1+0x34c] ;  /* 0x00034c0001237983 */ /* 0x000ea20000300800 */
[----:B------:R-:W-:Y:S01]  /*21130*/  LOP3.LUT R51, R51, 0x800, R50, 0xf8, !PT ;  /* 0x0000080033337812 */ /* 0x000fe200078ef832 */
[----:B------:R-:W4:Y:S01]  /*21140*/  LDL.LU R20, [R1+0x3a0] ;  /* 0x0003a00001147983 */ /* 0x000f220000300800 */
[----:B------:R-:W4:Y:S02]  /*21150*/  LDL.LU R21, [R1+0x3a4] ;  /* 0x0003a40001157983 */ /* 0x000f240000300800 */
[----:B------:R-:W4:Y:S01]  /*21160*/  LDL.LU R22, [R1+0x3a8] ;  /* 0x0003a80001167983 */ /* 0x000f220000300800 */
[----:B------:R-:W-:Y:S01]  /*21170*/  LOP3.LUT R51, R51, 0x60, RZ, 0x3c, !PT ;  /* 0x0000006033337812 */ /* 0x000fe200078e3cff */
[----:B------:R-:W4:Y:S01]  /*21180*/  LDL.LU R23, [R1+0x3ac] ;  /* 0x0003ac0001177983 */ /* 0x000f220000300800 */
[----:B------:R-:W4:Y:S02]  /*21190*/  LDL.LU R28, [R1+0x3c0] ;  /* 0x0003c000011c7983 */ /* 0x000f240000300800 */
[----:B------:R-:W4:Y:S02]  /*211a0*/  LDL.LU R29, [R1+0x3c4] ;  /* 0x0003c400011d7983 */ /* 0x000f240000300800 */
[----:B------:R-:W4:Y:S01]  /*211b0*/  LDL.LU R30, [R1+0x3c8] ;  /* 0x0003c800011e7983 */ /* 0x000f220000300800 */
[----:B------:R-:W4:Y:S04]  /*211c0*/  LDL.LU R31, [R1+0x3cc] ;  /* 0x0003cc00011f7983 */ /* 0x000f280000300800 */
[----:B------:R-:W0:Y:S01]  /*211d0*/  LDSM.16.MT88.4 R48, [R51+0x1000] ;  /* 0x001000003330783b */ /* 0x000e220000004200 */
        /* <DEDUP_REMOVED lines=8> */
[----:B---3--:R-:W-:Y:S02]  /*21260*/  STL.64 [R1+0x1a50], R54 ;  /* 0x001a503601007387 */ /* 0x008fe40000100a00 */
[----:B------:R1:W-:Y:S02]  /*21270*/  STL.64 [R1+0x1a48], R52 ;  /* 0x001a483401007387 */ /* 0x0003e40000100a00 */
[----:B-1----:R-:W3:Y:S01]  /*21280*/  LDL.LU R52, [R1+0x330] ;  /* 0x0003300001347983 */ /* 0x002ee20000300800 */
[----:B------:R-:W3:Y:S02]  /*21290*/  LDL.LU R53, [R1+0x334] ;  /* 0x0003340001357983 */ /* 0x000ee40000300800 */
[----:B------:R-:W3:Y:S02]  /*212a0*/  LDL.LU R54, [R1+0x338] ;  /* 0x0003380001367983 */ /* 0x000ee40000300800 */
[----:B------:R-:W3:Y:S01]  /*212b0*/  LDL.LU R55, [R1+0x33c] ;  /* 0x00033c0001377983 */ /* 0x000ee20000300800 */
[----:B------:R-:W3:Y:S01]  /*212c0*/  LDL.LU R44, [R1+0x310] ;  /* 0x00031000012c7983 */ /* 0x000ee20000300800 */
[----:B------:R-:W3:Y:S02]  /*212d0*/  LDL.LU R45, [R1+0x314] ;  /* 0x00031400012d7983 */ /* 0x000ee40000300800 */
[----:B------:R-:W3:Y:S02]  /*212e0*/  LDL.LU R46, [R1+0x318] ;  /* 0x00031800012e7983 */ /* 0x000ee40000300800 */
[----:B------:R-:W3:Y:S01]  /*212f0*/  LDL.LU R47, [R1+0x31c] ;  /* 0x00031c00012f7983 */ /* 0x000ee20000300800 */
[----:B0-----:R-:W-:Y:S01]  /*21300*/  STL.64 [R1+0x19c0], R50 ;  /* 0x0019c03201007387 */ /* 0x001fe20000100a00 */
[----:B------:R0:W-:Y:S03]  /*21310*/  STL.64 [R1+0x19b8], R48 ;  /* 0x0019b83001007387 */ /* 0x0001e60000100a00 */
[----:B0-----:R-:W3:Y:S01]  /*21320*/  LDL.LU R48, [R1+0x2d0] ;  /* 0x0002d00001307983 */ /* 0x001ee20000300800 */
[----:B------:R-:W3:Y:S02]  /*21330*/  LDL.LU R49, [R1+0x2d4] ;  /* 0x0002d40001317983 */ /* 0x000ee40000300800 */
[----:B------:R-:W3:Y:S02]  /*21340*/  LDL.LU R50, [R1+0x2d8] ;  /* 0x0002d80001327983 */ /* 0x000ee40000300800 */
[----:B------:R-:W3:Y:S01]  /*21350*/  LDL.LU R51, [R1+0x2dc] ;  /* 0x0002dc0001337983 */ /* 0x000ee20000300800 */
[----:B--2---:R-:W-:Y:S01]  /*21360*/  HMMA.16816.F32 R4, R4, R58, R32 ;  /* 0x0000003a0404723c */ /* 0x004fe20000001820 */
[----:B------:R-:W4:Y:S01]  /*21370*/  LDL.LU.64 R34, [R1+0x1ae0] ;  /* 0x001ae00001227983 */ /* 0x000f220000300a00 */
[----:B------:R-:W2:Y:S11]  /*21380*/  LDL.LU.64 R32, [R1+0x1ad8] ;  /* 0x001ad80001207983 */ /* 0x000eb60000300a00 */
[----:B------:R-:W-:Y:S10]  /*21390*/  @!UPT UIADD3 URZ, URZ, URZ, URZ ;  /* 0x0000003f3f3ff290 */ /* 0x000ff4000fffe03f */
[----:B------:R-:W-:Y:S01]  /*213a0*/  STL.64 [R1+0x410], R4 ;  /* 0x0004100401007387 */ /* 0x000fe20000100a00 */
[----:B------:R0:W-:Y:S03]  /*213b0*/  STL.64 [R1+0x418], R6 ;  /* 0x0004180601007387 */ /* 0x0001e60000100a00 */
[----:B0-----:R-:W0:Y:S04]  /*213c0*/  S2R R7, SR_TID.X ;  /* 0x0000000000077919 */ /* 0x001e280000002100 */
[----:B------:R-:W1:Y:S01]  /*213d0*/  S2R R6, SR_TID.X ;  /* 0x0000000000067919 */ /* 0x000e620000002100 */
[----:B0-----:R-:W-:Y:S01]  /*213e0*/  LOP3.LUT R7, R7, 0x7, RZ, 0xc0, !PT ;  /* 0x0000000707077812 */ /* 0x001fe200078ec0ff */
[----:B-1----:R-:W-:-:S04]  /*213f0*/  IMAD.SHL.U32 R5, R6, 0x2, RZ ;  /* 0x0000000206057824 */ /* 0x002fc800078e00ff */
[----:B------:R-:W-:Y:S02]  /*21400*/  IMAD R7, R7, 0x110, RZ ;  /* 0x0000011007077824 */ /* 0x000fe400078e02ff */
[----:B------:R-:W-:-:S03]  /*21410*/  IMAD.SHL.U32 R6, R6, 0x80, RZ ;  /* 0x0000008006067824 */ /* 0x000fc600078e00ff */
[----:B------:R-:W-:-:S04]  /*21420*/  LOP3.LUT R7, R7, 0x10, R5, 0x78, !PT ;  /* 0x0000001007077812 */ /* 0x000fc800078e7805 */
[----:B------:R-:W-:-:S04]  /*21430*/  LOP3.LUT R7, R7, 0x800, R6, 0xf8, !PT ;  /* 0x0000080007077812 */ /* 0x000fc800078ef806 */
[----:B------:R-:W-:-:S06]  /*21440*/  LOP3.LUT R7, R7, 0x60, RZ, 0x3c, !PT ;  /* 0x0000006007077812 */ /* 0x000fcc00078e3cff */
[----:B------:R-:W0:Y:S04]  /*21450*/  LDSM.16.MT88.4 R4, [R7+0x1080] ;  /* 0x001080000704783b */ /* 0x000e280000004200 */
[----:B0-----:R-:W-:Y:S01]  /*21460*/  STL.64 [R1+0x1960], R6 ;  /* 0x0019600601007387 */ /* 0x001fe20000100a00 */
[----:B------:R0:W-:Y:S03]  /*21470*/  STL.64 [R1+0x1958], R4 ;  /* 0x0019580401007387 */ /* 0x0001e60000100a00 */
[----:B0-----:R-:W2:Y:S01]  /*21480*/  LDL.LU R4, [R1+0x2e0] ;  /* 0x0002e00001047983 */ /* 0x001ea20000300800 */
[----:B------:R-:W2:Y:S02]  /*21490*/  LDL.LU R5, [R1+0x2e4] ;  /* 0x0002e40001057983 */ /* 0x000ea40000300800 */
[----:B------:R-:W2:Y:S02]  /*214a0*/  LDL.LU R6, [R1+0x2e8] ;  /* 0x0002e80001067983 */ /* 0x000ea40000300800 */
[----:B------:R-:W2:Y:S01]  /*214b0*/  LDL.LU R7, [R1+0x2ec] ;  /* 0x0002ec0001077983 */ /* 0x000ea20000300800 */
[C---:B----4-:R-:W-:Y:S11]  /*214c0*/  HMMA.16816.F32 R28, R36.reuse, R34, R28 ;  /* 0x00000022241c723c */ /* 0x050ff6000000181c */
[----:B------:R-:W-:Y:S11]  /*214d0*/  @!UPT UIADD3 URZ, URZ, URZ, URZ ;  /* 0x0000003f3f3ff290 */ /* 0x000ff6000fffe03f */
[----:B------:R-:W-:Y:S01]  /*214e0*/  @!UPT UIADD3 URZ, URZ, URZ, URZ ;  /* 0x0000003f3f3ff290 */ /* 0x000fe2000fffe03f */
[----:B------:R-:W-:Y:S01]  /*214f0*/  STL.64 [R1+0x3c0], R28 ;  /* 0x0003c01c01007387 */ /* 0x000fe20000100a00 */
[----:B------:R0:W-:Y:S03]  /*21500*/  STL.64 [R1+0x3c8], R30 ;  /* 0x0003c81e01007387 */ /* 0x0001e60000100a00 */
[----:B0-----:R-:W4:Y:S01]  /*21510*/  LDL.LU.64 R30, [R1+0x1ad0] ;  /* 0x001ad000011e7983 */ /* 0x001f220000300a00 */
[----:B------:R-:W2:Y:S01]  /*21520*/  LDL.LU.64 R28, [R1+0x1ac8] ;  /* 0x001ac800011c7983 */ /* 0x000ea20000300a00 */
        /* <DEDUP_REMOVED lines=41> */
[----:B------:R-:W4:Y:S02]  /*217c0*/  LDL.LU.64 R40, [R1+0x1a68] ;  /* 0x001a680001287983 */ /* 0x000f240000300a00 */
[----:B----4-:R-:W-:Y:S01]  /*217d0*/  HMMA.16816.F32 R36, R36, R58, R40 ;  /* 0x0000003a2424723c */ /* 0x010fe20000001828 */
[----:B------:R-:W3:Y:S01]  /*217e0*/  LDL.LU.64 R42, [R1+0x1a60] ;  /* 0x001a6000012a7983 */ /* 0x000ee20000300a00 */
[----:B------:R-:W3:Y:S11]  /*217f0*/  LDL.LU.64 R40, [R1+0x1a58] ;  /* 0x001a580001287983 */ /* 0x000ef60000300a00 */
[----:B------:R-:W-:Y:S10]  /*21800*/  @!UPT UIADD3 URZ, URZ, URZ, URZ ;  /* 0x0000003f3f3ff290 */ /* 0x000ff4000fffe03f */
[----:B------:R0:W-:Y:S01]  /*21810*/  STL.64 [R1+0x230], R36 ;  /* 0x0002302401007387 */ /* 0x0001e20000100a00 */
[----:B------:R1:W-:Y:S03]  /*21820*/  STL.64 [R1+0x238], R38 ;  /* 0x0002382601007387 */ /* 0x0003e60000100a00 */
[----:B0-----:R-:W4:Y:S01]  /*21830*/  LDL.LU R36, [R1+0x2f0] ;  /* 0x0002f00001247983 */ /* 0x001f220000300800 */
[----:B------:R-:W4:Y:S02]  /*21840*/  LDL.LU R37, [R1+0x2f4] ;  /* 0x0002f40001257983 */ /* 0x000f240000300800 */
[----:B-1----:R-:W4:Y:S02]  /*21850*/  LDL.LU R38, [R1+0x2f8] ;  /* 0x0002f80001267983 */ /* 0x002f240000300800 */
[----:B------:R-:W4:Y:S01]  /*21860*/  LDL.LU R39, [R1+0x2fc] ;  /* 0x0002fc0001277983 */ /* 0x000f220000300800 */
[C---:B---3--:R-:W-:Y:S11]  /*21870*/  HMMA.16816.F32 R52, R40.reuse, R34, R52 ;  /* 0x000000222834723c */ /* 0x048ff60000001834 */
[----:B------:R-:W-:Y:S11]  /*21880*/  @!UPT UIADD3 URZ, URZ, URZ, URZ ;  /* 0x0000003f3f3ff290 */ /* 0x000ff6000fffe03f */
[----:B------:R-:W-:Y:S01]  /*21890*/  @!UPT UIADD3 URZ, URZ, URZ, URZ ;  /* 0x0000003f3f3ff290 */ /* 0x000fe2000fffe03f */
[----:B------:R-:W-:Y:S01]  /*218a0*/  STL.64 [R1+0x330], R52 ;  /* 0x0003303401007387 */ /* 0x000fe20000100a00 */
[----:B------:R0:W-:Y:S03]  /*218b0*/  STL.64 [R1+0x338], R54 ;  /* 0x0003383601007387 */ /* 0x0001e60000100a00 */
[----:B0-----:R-:W3:Y:S01]  /*218c0*/  LDL.LU.64 R54, [R1+0x1a50] ;  /* 0x001a500001367983 */ /* 0x001ee20000300a00 */
[----:B------:R-:W3:Y:S02]  /*218d0*/  LDL.LU.64 R52, [R1+0x1a48] ;  /* 0x001a480001347983 */ /* 0x000ee40000300a00 */
        /* <DEDUP_REMOVED lines=8> */
[----:B--2---:R0:W-:Y:S02]  /*21960*/  STL.64 [R1+0x1a18], R28 ;  /* 0x001a181c01007387 */ /* 0x0041e40000100a00 */
[----:B0-----:R-:W2:Y:S01]  /*21970*/  LDL.LU R28, [R1+0x300] ;  /* 0x00030000011c7983 */ /* 0x001ea20000300800 */
[----:B------:R-:W2:Y:S02]  /*21980*/  LDL.LU R29, [R1+0x304] ;  /* 0x00030400011d7983 */ /* 0x000ea40000300800 */
[----:B------:R-:W2:Y:S02]  /*21990*/  LDL.LU R30, [R1+0x308] ;  /* 0x00030800011e7983 */ /* 0x000ea40000300800 */
[----:B------:R-:W2:Y:S01]  /*219a0*/  LDL.LU R31, [R1+0x30c] ;  /* 0x00030c00011f7983 */ /* 0x000ea20000300800 */
[C---:B------:R-:W-:Y:S08]  /*219b0*/  HMMA.16816.F32 R44, R40.reuse, R26, R44 ;  /* 0x0000001a282c723c */ /* 0x040ff0000000182c */
[C---:B------:R-:W-:Y:S11]  /*219c0*/  HMMA.16816.F32 R4, R40.reuse, R14, R4 ;  /* 0x0000000e2804723c */ /* 0x040ff60000001804 */
[----:B------:R-:W-:Y:S04]  /*219d0*/  @!UPT UIADD3 URZ, URZ, URZ, URZ ;  /* 0x0000003f3f3ff290 */ /* 0x000fe8000fffe03f */
[----:B------:R-:W-:Y:S01]  /*219e0*/  STL.64 [R1+0x310], R44 ;  /* 0x0003102c01007387 */ /* 0x000fe20000100a00 */
[----:B------:R0:W-:Y:S03]  /*219f0*/  STL.64 [R1+0x318], R46 ;  /* 0x0003182e01007387 */ /* 0x0001e60000100a00 */
[----:B0-----:R-:W3:Y:S01]  /*21a00*/  LDL.LU.64 R46, [R1+0x1a30] ;  /* 0x001a3000012e7983 */ /* 0x001ee20000300a00 */
[----:B------:R-:W3:Y:S02]  /*21a10*/  LDL.LU.64 R44, [R1+0x1a28] ;  /* 0x001a2800012c7983 */ /* 0x000ee40000300a00 */
[----:B------:R-:W-:Y:S02]  /*21a20*/  STL.64 [R1+0x1a10], R26 ;  /* 0x001a101a01007387 */ /* 0x000fe40000100a00 */
[----:B------:R4:W-:Y:S02]  /*21a30*/  STL.64 [R1+0x1a08], R24 ;  /* 0x001a081801007387 */ /* 0x0009e40000100a00 */
[C---:B----4-:R-:W-:Y:S01]  /*21a40*/  HMMA.16816.F32 R24, R40.reuse, R18, R36 ;  /* 0x000000122818723c */ /* 0x050fe20000001824 */
[----:B------:R-:W-:Y:S07]  /*21a50*/  STL.64 [R1+0x1a00], R18 ;  /* 0x001a001201007387 */ /* 0x000fee0000100a00 */
[C---:B--2---:R-:W-:Y:S11]  /*21a60*/  HMMA.16816.F32 R28, R40.reuse, R22, R28 ;  /* 0x00000016281c723c */ /* 0x044ff6000000181c */
[----:B------:R-:W-:Y:S11]  /*21a70*/  @!UPT UIADD3 URZ, URZ, URZ, URZ ;  /* 0x0000003f3f3ff290 */ /* 0x000ff6000fffe03f */
[----:B------:R-:W-:Y:S01]  /*21a80*/  @!UPT UIADD3 URZ, URZ, URZ, URZ ;  /* 0x0000003f3f3ff290 */ /* 0x000fe2000fffe03f */
[----:B------:R-:W-:Y:S01]  /*21a90*/  STL.64 [R1+0x300], R28 ;  /* 0x0003001c01007387 */ /* 0x000fe20000100a00 */
[----:B------:R-:W-:Y:S02]  /*21aa0*/  STL.64 [R1+0x308], R30 ;  /* 0x0003081e01007387 */ /* 0x000fe40000100a00 */
[----:B------:R-:W-:Y:S02]  /*21ab0*/  STL.64 [R1+0x19f8], R16 ;  /* 0x0019f81001007387 */ /* 0x000fe40000100a00 */
[----:B------:R-:W-:Y:S01]  /*21ac0*/  STL.64 [R1+0x2f0], R24 ;  /* 0x0002f01801007387 */ /* 0x000fe20000100a00 */
[----:B------:R-:W-:Y:S01]  /*21ad0*/  STL.64 [R1+0x2f8], R26 ;  /* 0x0002f81a01007387 */ /* 0x000fe20000100a00 */
[----:B------:R-:W-:Y:S02]  /*21ae0*/  STL.64 [R1+0x19f0], R14 ;  /* 0x0019f00e01007387 */ /* 0x000fe40000100a00 */
[----:B------:R-:W-:Y:S02]  /*21af0*/  STL.64 [R1+0x19e8], R12 ;  /* 0x0019e80c01007387 */ /* 0x000fe40000100a00 */
[----:B------:R-:W-:Y:S01]  /*21b00*/  STL.64 [R1+0x250], R4 ;  /* 0x0002500401007387 */ /* 0x000fe20000100a00 */
[----:B------:R0:W-:Y:S02]  /*21b10*/  STL.64 [R1+0x258], R6 ;  /* 0x0002580601007387 */ /* 0x0001e40000100a00 */
[C---:B0-----:R-:W-:Y:S02]  /*21b20*/  HMMA.16816.F32 R4, R40.reuse, R10, R48 ;  /* 0x0000000a2804723c */ /* 0x041fe40000001830 */
[----:B------:R-:W-:Y:S01]  /*21b30*/  STL.64 [R1+0x19e0], R10 ;  /* 0x0019e00a01007387 */ /* 0x000fe20000100a00 */
[----:B------:R-:W-:Y:S11]  /*21b40*/  STL.64 [R1+0x19d8], R8 ;  /* 0x0019d80801007387 */ /* 0x000ff60000100a00 */
[----:B------:R-:W-:Y:S09]  /*21b50*/  @!UPT UIADD3 URZ, URZ, URZ, URZ ;  /* 0x0000003f3f3ff290 */ /* 0x000ff2000fffe03f */
[----:B------:R-:W-:Y:S01]  /*21b60*/  STL.64 [R1+0x240], R4 ;  /* 0x0002400401007387 */ /* 0x000fe20000100a00 */
[----:B------:R3:W-:Y:S02]  /*21b70*/  STL.64 [R1+0x248], R6 ;  /* 0x0002480601007387 */ /* 0x0007e40000100a00 */
[----:B---3--:R-:W-:Y:S01]  /*21b80*/  HMMA.16816.F32 R4, R40, R58, R52 ;  /* 0x0000003a2804723c */ /* 0x008fe20000001834 */
[----:B------:R-:W-:Y:S01]  /*21b90*/  STL.64 [R1+0x19d0], R58 ;  /* 0x0019d03a01007387 */ /* 0x000fe20000100a00 */
[----:B------:R-:W-:Y:S11]  /*21ba0*/  STL.64 [R1+0x19c8], R56 ;  /* 0x0019c83801007387 */ /* 0x000ff60000100a00 */
[----:B------:R-:W-:Y:S10]  /*21bb0*/  @!UPT UIADD3 URZ, URZ, URZ, URZ ;  /* 0x0000003f3f3ff290 */ /* 0x000ff4000fffe03f */
[----:B------:R0:W-:Y:S01]  /*21bc0*/  STL.64 [R1+0x180], R4 ;  /* 0x0001800401007387 */ /* 0x0001e20000100a00 */
[----:B------:R1:W-:Y:S03]  /*21bd0*/  STL.64 [R1+0x188], R6 ;  /* 0x0001880601007387 */ /* 0x0003e60000100a00 */
[----:B0-----:R-:W2:Y:S01]  /*21be0*/  LDL.LU R4, [R1+0x110] ;  /* 0x0001100001047983 */ /* 0x001ea20000300800 */
[----:B------:R-:W2:Y:S02]  /*21bf0*/  LDL.LU R5, [R1+0x114] ;  /* 0x0001140001057983 */ /* 0x000ea40000300800 */
[----:B-1----:R-:W3:Y:S02]  /*21c00*/  LDL.LU R6, [R1+0x118] ;  /* 0x0001180001067983 */ /* 0x002ee40000300800 */
[----:B------:R-:W3:Y:S02]  /*21c10*/  LDL.LU R7, [R1+0x11c] ;  /* 0x00011c0001077983 */ /* 0x000ee40000300800 */
[----:B---3--:R-:W-:Y:S01]  /*21c20*/  STL.64 [R1+0x1970], R6 ;  /* 0x0019700601007387 */ /* 0x008fe20000100a00 */
[----:B--2---:R0:W-:Y:S03]  /*21c30*/  STL.64 [R1+0x1968], R4 ;  /* 0x0019680401007387 */ /* 0x0041e60000100a00 */
[----:B0-----:R-:W2:Y:S01]  /*21c40*/  LDL.LU R4, [R1+0x120] ;  /* 0x0001200001047983 */ /* 0x001ea20000300800 */
[----:B------:R-:W2:Y:S02]  /*21c50*/  LDL.LU R5, [R1+0x124] ;  /* 0x0001240001057983 */ /* 0x000ea40000300800 */
[----:B------:R-:W3:Y:S02]  /*21c60*/  LDL.LU R6, [R1+0x128] ;  /* 0x0001280001067983 */ /* 0x000ee40000300800 */
        /* <DEDUP_REMOVED lines=49> */
[----:B---3--:R-:W-:Y:S01]  /*21f80*/  STL.64 [R1+0x19a0], R6 ;  /* 0x0019a00601007387 */ /* 0x008fe20000100a00 */
[----:B--2---:R0:W-:Y:S03]  /*21f90*/  STL.64 [R1+0x1998], R4 ;  /* 0x0019980401007387 */ /* 0x0041e60000100a00 */
[----:B0-----:R-:W2:Y:S01]  /*21fa0*/  LDL.LU R4, [R1+0x150] ;  /* 0x0001500001047983 */ /* 0x001ea20000300800 */
[----:B------:R-:W2:Y:S02]  /*21fb0*/  LDL.LU R5, [R1+0x154] ;  /* 0x0001540001057983 */ /* 0x000ea40000300800 */
[----:B------:R-:W3:Y:S02]  /*21fc0*/  LDL.LU R6, [R1+0x158] ;  /* 0x0001580001067983 */ /* 0x000ee40000300800 */
[----:B------:R-:W3:Y:S01]  /*21fd0*/  LDL.LU R7, [R1+0x15c] ;  /* 0x00015c0001077983 */ /* 0x000ee20000300800 */
[C---:B----4-:R-:W-:Y:S01]  /*21fe0*/  HMMA.16816.F32 R28, R44.reuse, R34, R28 ;  /* 0x000000222c1c723c */ /* 0x050fe2000000181c */
[----:B---3--:R-:W-:Y:S01]  /*21ff0*/  STL.64 [R1+0x19b0], R6 ;  /* 0x0019b00601007387 */ /* 0x008fe20000100a00 */
[----:B--2---:R0:W-:Y:S03]  /*22000*/  STL.64 [R1+0x19a8], R4 ;  /* 0x0019a80401007387 */ /* 0x0041e60000100a00 */
[----:B0-----:R-:W2:Y:S01]  /*22010*/  LDL.LU R4, [R1+0x160] ;  /* 0x0001600001047983 */ /* 0x001ea20000300800 */
[----:B------:R-:W2:Y:S02]  /*22020*/  LDL.LU R5, [R1+0x164] ;  /* 0x0001640001057983 */ /* 0x000ea40000300800 */
[----:B------:R-:W2:Y:S02]  /*22030*/  LDL.LU R6, [R1+0x168] ;  /* 0x0001680001067983 */ /* 0x000ea40000300800 */
[----:B------:R-:W2:Y:S01]  /*22040*/  LDL.LU R7, [R1+0x16c] ;  /* 0x00016c0001077983 */ /* 0x000ea20000300800 */
[----:B------:R-:W3:Y:S01]  /*22050*/  LDL.LU R52, [R1+0x20] ;  /* 0x0000200001347983 */ /* 0x000ee20000300800 */
[----:B------:R-:W3:Y:S02]  /*22060*/  LDL.LU R53, [R1+0x24] ;  /* 0x0000240001357983 */ /* 0x000ee40000300800 */
[----:B------:R-:W3:Y:S02]  /*22070*/  LDL.LU R54, [R1+0x28] ;  /* 0x0000280001367983 */ /* 0x000ee40000300800 */
[----:B------:R-:W3:Y:S07]  /*22080*/  LDL.LU R55, [R1+0x2c] ;  /* 0x00002c0001377983 */ /* 0x000eee0000300800 */
        /* <DEDUP_REMOVED lines=10> */
[C---:B------:R-:W-:Y:S01]  /*22130*/  HMMA.16816.F32 R16, R44.reuse, R22, R16 ;  /* 0x000000162c10723c */ /* 0x040fe20000001810 */
[----:B------:R-:W2:Y:S07]  /*22140*/  LDL.LU.64 R24, [R1+0x1a08] ;  /* 0x001a080001187983 */ /* 0x000eae0000300a00 */
[C---:B----4-:R-:W-:Y:S11]  /*22150*/  HMMA.16816.F32 R36, R44.reuse, R26, R36 ;  /* 0x0000001a2c24723c */ /* 0x050ff60000001824 */
[----:B------:R-:W-:Y:S11]  /*22160*/  @!UPT UIADD3 URZ, URZ, URZ, URZ ;  /* 0x0000003f3f3ff290 */ /* 0x000ff6000fffe03f */
[----:B------:R-:W-:Y:S01]  /*22170*/  @!UPT UIADD3 URZ, URZ, URZ, URZ ;  /* 0x0000003f3f3ff290 */ /* 0x000fe2000fffe03f */
[----:B------:R0:W-:Y:S01]  /*22180*/  STL.64 [R1+0x60], R36 ;  /* 0x0000602401007387 */ /* 0x0001e20000100a00 */
[----:B------:R1:W-:Y:S03]  /*22190*/  STL.64 [R1+0x68], R38 ;  /* 0x0000682601007387 */ /* 0x0003e60000100a00 */
[----:B0-----:R-:W4:Y:S01]  /*221a0*/  LDL.LU R36, [R1] ;  /* 0x0000000001247983 */ /* 0x001f220000300800 */
[----:B------:R-:W4:Y:S02]  /*221b0*/  LDL.LU R37, [R1+0x4] ;  /* 0x0000040001257983 */ /* 0x000f240000300800 */
[----:B-1----:R-:W4:Y:S02]  /*221c0*/  LDL.LU R38, [R1+0x8] ;  /* 0x0000080001267983 */ /* 0x002f240000300800 */
[----:B------:R-:W4:Y:S01]  /*221d0*/  LDL.LU R39, [R1+0xc] ;  /* 0x00000c0001277983 */ /* 0x000f220000300800 */
        /* <DEDUP_REMOVED lines=25> */
[----:B--2---:R-:W-:Y:S02]  /*22370*/  HMMA.16816.F32 R44, R44, R58, R48 ;  /* 0x0000003a2c2c723c */ /* 0x004fe40000001830 */
[----:B------:R-:W2:Y:S01]  /*22380*/  LDL.LU.64 R50, [R1+0x19c0] ;  /* 0x0019c00001327983 */ /* 0x000ea20000300a00 */
[----:B------:R-:W2:Y:S11]  /*22390*/  LDL.LU.64 R48, [R1+0x19b8] ;  /* 0x0019b80001307983 */ /* 0x000eb60000300a00 */
[----:B------:R-:W-:Y:S09]  /*223a0*/  @!UPT UIADD3 URZ, URZ, URZ, URZ ;  /* 0x0000003f3f3ff290 */ /* 0x000ff2000fffe03f */
[----:B------:R0:W-:Y:S01]  /*223b0*/  STL.64 [R1+0x1b0], R44 ;  /* 0x0001b02c01007387 */ /* 0x0001e20000100a00 */
[----:B------:R1:W-:Y:S03]  /*223c0*/  STL.64 [R1+0x1b8], R46 ;  /* 0x0001b82e01007387 */ /* 0x0003e60000100a00 */
[----:B0-----:R-:W3:Y:S01]  /*223d0*/  LDL.LU R44, [R1+0x40] ;  /* 0x00004000012c7983 */ /* 0x001ee20000300800 */
[----:B------:R-:W3:Y:S02]  /*223e0*/  LDL.LU R45, [R1+0x44] ;  /* 0x00004400012d7983 */ /* 0x000ee40000300800 */
[----:B-1----:R-:W3:Y:S02]  /*223f0*/  LDL.LU R46, [R1+0x48] ;  /* 0x00004800012e7983 */ /* 0x002ee40000300800 */
[----:B------:R-:W3:Y:S01]  /*22400*/  LDL.LU R47, [R1+0x4c] ;  /* 0x00004c00012f7983 */ /* 0x000ee20000300800 */
[C---:B--2---:R-:W-:Y:S08]  /*22410*/  HMMA.16816.F32 R40, R48.reuse, R34, R40 ;  /* 0x000000223028723c */ /* 0x044ff00000001828 */
[C---:B------:R-:W-:Y:S11]  /*22420*/  HMMA.16816.F32 R4, R48.reuse, R30, R4 ;  /* 0x0000001e3004723c */ /* 0x040ff60000001804 */
[----:B------:R-:W-:Y:S04]  /*22430*/  @!UPT UIADD3 URZ, URZ, URZ, URZ ;  /* 0x0000003f3f3ff290 */ /* 0x000fe8000fffe03f */
[----:B------:R0:W-:Y:S01]  /*22440*/  STL.64 [R1+0x530], R40 ;  /* 0x0005302801007387 */ /* 0x0001e20000100a00 */
[----:B------:R1:W-:Y:S03]  /*22450*/  STL.64 [R1+0x538], R42 ;  /* 0x0005382a01007387 */ /* 0x0003e60000100a00 */
[----:B0-----:R-:W2:Y:S01]  /*22460*/  LDL.LU R40, [R1+0x1a0] ;  /* 0x0001a00001287983 */ /* 0x001ea20000300800 */
[----:B------:R-:W2:Y:S02]  /*22470*/  LDL.LU R41, [R1+0x1a4] ;  /* 0x0001a40001297983 */ /* 0x000ea40000300800 */
[----:B-1----:R-:W2:Y:S02]  /*22480*/  LDL.LU R42, [R1+0x1a8] ;  /* 0x0001a800012a7983 */ /* 0x002ea40000300800 */
[----:B------:R-:W-:Y:S01]  /*22490*/  STL.64 [R1+0x520], R4 ;  /* 0x0005200401007387 */ /* 0x000fe20000100a00 */
[----:B------:R0:W-:Y:S04]  /*224a0*/  STL.64 [R1+0x528], R6 ;  /* 0x0005280601007387 */ /* 0x0001e80000100a00 */
        /* <DEDUP_REMOVED lines=37> */
[----:B---3--:R-:W-:Y:S01]  /*22700*/  HMMA.16816.F32 R48, R48, R58, R44 ;  /* 0x0000003a3030723c */ /* 0x008fe2000000182c */
[----:B------:R-:W3:Y:S11]  /*22710*/  LDL.LU R44, [R1+0x3d0] ;  /* 0x0003d000012c7983 */ /* 0x000ef60000300800 */
[----:B------:R-:W-:Y:S11]  /*22720*/  @!UPT UIADD3 URZ, URZ, URZ, URZ ;  /* 0x0000003f3f3ff290 */ /* 0x000ff6000fffe03f */
[----:B------:R-:W-:Y:S01]  /*22730*/  STL.64 [R1+0x440], R48 ;  /* 0x0004403001007387 */ /* 0x000fe20000100a00 */
[----:B------:R-:W-:Y:S02]  /*22740*/  STL.64 [R1+0x448], R50 ;  /* 0x0004483201007387 */ /* 0x000fe40000100a00 */
[----:B------:R-:W3:Y:S02]  /*22750*/  LDL.LU R45, [R1+0x3d4] ;  /* 0x0003d400012d7983 */ /* 0x000ee40000300800 */
[----:B------:R-:W3:Y:S01]  /*22760*/  LDL.LU R46, [R1+0x3d8] ;  /* 0x0003d800012e7983 */ /* 0x000ee20000300800 */
[----:B------:R-:W3:Y:S01]  /*22770*/  LDL.LU R47, [R1+0x3dc] ;  /* 0x0003dc00012f7983 */ /* 0x000ee20000300800 */
[----:B--2---:R-:W-:Y:S11]  /*22780*/  HMMA.16816.F32 R52, R4, R34, R52 ;  /* 0x000000220434723c */ /* 0x004ff60000001834 */
[----:B------:R-:W-:Y:S11]  /*22790*/  @!UPT UIADD3 URZ, URZ, URZ, URZ ;  /* 0x0000003f3f3ff290 */ /* 0x000ff6000fffe03f */
[----:B------:R-:W-:Y:S01]  /*227a0*/  @!UPT UIADD3 URZ, URZ, URZ, URZ ;  /* 0x0000003f3f3ff290 */ /* 0x000fe2000fffe03f */
[----:B------:R-:W-:Y:S01]  /*227b0*/  STL.64 [R1+0x400], R52 ;  /* 0x0004003401007387 */ /* 0x000fe20000100a00 */
[----:B------:R0:W-:Y:S03]  /*227c0*/  STL.64 [R1+0x408], R54 ;  /* 0x0004083601007387 */ /* 0x0001e60000100a00 */
[----:B0-----:R-:W2:Y:S01]  /*227d0*/  LDL.LU.64 R54, [R1+0x1950] ;  /* 0x0019500001367983 */ /* 0x001ea20000300a00 */
[----:B------:R-:W2:Y:S02]  /*227e0*/  LDL.LU.64 R52, [R1+0x1948] ;  /* 0x0019480001347983 */ /* 0x000ea40000300a00 */
[----:B------:R0:W-:Y:S02]  /*227f0*/  STL.64 [R1+0x1930], R32 ;  /* 0x0019302001007387 */ /* 0x0001e40000100a00 */
[----:B0-----:R-:W3:Y:S01]  /*22800*/  LDL.LU R32, [R1+0x10] ;  /* 0x0000100001207983 */ /* 0x001ee20000300800 */
[----:B------:R-:W3:Y:S02]  /*22810*/  LDL.LU R33, [R1+0x14] ;  /* 0x0000140001217983 */ /* 0x000ee40000300800 */
[----:B------:R-:W3:Y:S02]  /*22820*/  LDL.LU R34, [R1+0x18] ;  /* 0x0000180001227983 */ /* 0x000ee40000300800 */
[----:B------:R-:W3:Y:S02]  /*22830*/  LDL.LU R35, [R1+0x1c] ;  /* 0x00001c0001237983 */ /* 0x000ee40000300800 */
[----:B------:R-:W-:-:S02]  /*22840*/  IMAD.MOV.U32 R43, RZ, RZ, R24 ;  /* 0x000000ffff2b7224 */ /* 0x000fc400078e0018 */
[----:B------:R-:W0:Y:S04]  /*22850*/  S2R R24, SR_TID.X ;  /* 0x0000000000187919 */ /* 0x000e280000002100 */
[----:B------:R-:W1:Y:S01]  /*22860*/  S2R R51, SR_TID.X ;  /* 0x0000000000337919 */ /* 0x000e620000002100 */
[----:B0-----:R-:W-:Y:S01]  /*22870*/  LOP3.LUT R24, R24, 0x7, RZ, 0xc0, !PT ;  /* 0x0000000718187812 */ /* 0x001fe200078ec0ff */
[----:B-1----:R-:W-:-:S04]  /*22880*/  IMAD.SHL.U32 R51, R51, 0x2, RZ ;  /* 0x0000000233337824 */ /* 0x002fc800078e00ff */
[----:B------:R-:W-:-:S05]  /*22890*/  IMAD R24, R24, 0x90, RZ ;  /* 0x0000009018187824 */ /* 0x000fca00078e02ff */
[----:B------:R-:W-:-:S04]  /*228a0*/  LOP3.LUT R24, R24, 0x30, R51, 0x78, !PT ;  /* 0x0000003018187812 */ /* 0x000fc800078e7833 */
[----:B------:R-:W-:Y:S01]  /*228b0*/  LOP3.LUT R24, R24, 0x40, RZ, 0x3c, !PT ;  /* 0x0000004018187812 */ /* 0x000fe200078e3cff */
[C---:B----4-:R-:W-:Y:S08]  /*228c0*/  HMMA.16816.F32 R36, R4.reuse, R26, R36 ;  /* 0x0000001a0424723c */ /* 0x050ff00000001824 */
[C---:B------:R-:W-:Y:S08]  /*228d0*/  HMMA.16816.F32 R40, R4.reuse, R18, R40 ;  /* 0x000000120428723c */ /* 0x040ff00000001828 */
[C---:B--2---:R-:W-:Y:S01]  /*228e0*/  HMMA.16816.F32 R48, R4.reuse, R22, R52 ;  /* 0x000000160430723c */ /* 0x044fe20000001834 */
[----:B------:R-:W0:Y:S07]  /*228f0*/  LDSM.16.M88.4 R52, [R24+0x4000] ;  /* 0x004000001834783b */ /* 0x000e2e0000000200 */
[----:B---3--:R-:W-:Y:S11]  /*22900*/  HMMA.16816.F32 R32, R4, R30, R32 ;  /* 0x0000001e0420723c */ /* 0x008ff60000001820 */
[----:B------:R-:W-:Y:S11]  /*22910*/  @!UPT UIADD3 URZ, URZ, URZ, URZ ;  /* 0x0000003f3f3ff290 */ /* 0x000ff6000fffe03f */
[----:B------:R-:W-:Y:S01]  /*22920*/  @!UPT UIADD3 URZ, URZ, URZ, URZ ;  /* 0x0000003f3f3ff290 */ /* 0x000fe2000fffe03f */
[----:B------:R1:W-:Y:S01]  /*22930*/  STL.64 [R1+0x3f0], R32 ;  /* 0x0003f02001007387 */ /* 0x0003e20000100a00 */
[----:B------:R2:W-:Y:S03]  /*22940*/  STL.64 [R1+0x3f8], R34 ;  /* 0x0003f82201007387 */ /* 0x0005e60000100a00 */
[----:B-1----:R-:W3:Y:S01]  /*22950*/  LDL.LU R32, [R1+0x3e0] ;  /* 0x0003e00001207983 */ /* 0x002ee20000300800 */
[----:B------:R-:W3:Y:S02]  /*22960*/  LDL.LU R33, [R1+0x3e4] ;  /* 0x0003e40001217983 */ /* 0x000ee40000300800 */
[----:B--2---:R-:W3:Y:S02]  /*22970*/  LDL.LU R34, [R1+0x3e8] ;  /* 0x0003e80001227983 */ /* 0x004ee40000300800 */
[----:B------:R-:W-:Y:S02]  /*22980*/  IMAD.MOV.U32 R35, RZ, RZ, R2 ;  /* 0x000000ffff237224 */ /* 0x000fe400078e0002 */
[----:B------:R-:W2:Y:S01]  /*22990*/  LDL.LU R2, [R1+0x1940] ;  /* 0x0019400001027983 */ /* 0x000ea20000300800 */
[----:B------:R1:W-:Y:S02]  /*229a0*/  STL.64 [R1+0x40], R36 ;  /* 0x0000402401007387 */ /* 0x0003e40000100a00 */
[----:B------:R4:W-:Y:S02]  /*229b0*/  STL.64 [R1+0x48], R38 ;  /* 0x0000482601007387 */ /* 0x0009e40000100a00 */
[----:B-1----:R-:W-:-:S02]  /*229c0*/  IMAD.MOV.U32 R36, RZ, RZ, R16 ;  /* 0x000000ffff247224 */ /* 0x002fc400078e0010 */
[----:B------:R-:W3:Y:S01]  /*229d0*/  LDL.LU R16, [R1+0x193c] ;  /* 0x00193c0001107983 */ /* 0x000ee20000300800 */
[----:B------:R-:W-:Y:S02]  /*229e0*/  STL.64 [R1+0x30], R48 ;  /* 0x0000303001007387 */ /* 0x000fe40000100a00 */
[----:B------:R-:W-:Y:S02]  /*229f0*/  STL.64 [R1+0x38], R50 ;  /* 0x0000383201007387 */ /* 0x000fe40000100a00 */
[----:B------:R-:W-:Y:S02]  /*22a00*/  IMAD.MOV.U32 R37, RZ, RZ, R17 ;  /* 0x000000ffff257224 */ /* 0x000fe400078e0011 */
[----:B------:R-:W3:Y:S01]  /*22a10*/  LDL.LU R17, [R1+0x1938] ;  /* 0x0019380001117983 */ /* 0x000ee20000300800 */
[----:B----4-:R-:W4:Y:S02]  /*22a20*/  LDL.LU R38, [R1+0x2a8] ;  /* 0x0002a80001267983 */ /* 0x010f240000300800 */
[----:B------:R-:W4:Y:S02]  /*22a30*/  LDL.LU R39, [R1+0x2ac] ;  /* 0x0002ac0001277983 */ /* 0x000f240000300800 */
[----:B0-----:R-:W-:Y:S01]  /*22a40*/  STL [R1+0x16d0], R54 ;  /* 0x0016d03601007387 */ /* 0x001fe20000100800 */
[----:B------:R-:W-:Y:S01]  /*22a50*/  STL [R1+0x16cc], R55 ;  /* 0x0016cc3701007387 */ /* 0x000fe20000100800 */
[----:B------:R0:W-:Y:S02]  /*22a60*/  STL.64 [R1+0x20], R40 ;  /* 0x0000202801007387 */ /* 0x0001e40000100a00 */
[----:B------:R1:W-:Y:S02]  /*22a70*/  STL.64 [R1+0x28], R42 ;  /* 0x0000282a01007387 */ /* 0x0003e40000100a00 */
[----:B------:R-:W3:Y:S01]  /*22a80*/  LDL.LU R18, [R1+0x2b8] ;  /* 0x0002b80001127983 */ /* 0x000ee20000300800 */
[----:B------:R-:W3:Y:S01]  /*22a90*/  LDL.LU R19, [R1+0x2bc] ;  /* 0x0002bc0001137983 */ /* 0x000ee20000300800 */
[----:B0-----:R-:W-:-:S02]  /*22aa0*/  IMAD.MOV.U32 R40, RZ, RZ, R21 ;  /* 0x000000ffff287224 */ /* 0x001fc400078e0015 */
[----:B------:R-:W-:Y:S02]  /*22ab0*/  IMAD.MOV.U32 R41, RZ, RZ, R20 ;  /* 0x000000ffff297224 */ /* 0x000fe400078e0014 */
[----:B------:R-:W0:Y:S01]  /*22ac0*/  LDSM.16.M88.4 R20, [R24+0x4400] ;  /* 0x004400001814783b */ /* 0x000e220000000200 */
[----:B-1----:R-:W-:Y:S02]  /*22ad0*/  IMAD.MOV.U32 R42, RZ, RZ, R13 ;  /* 0x000000ffff2a7224 */ /* 0x002fe400078e000d */
[----:B------:R-:W-:Y:S01]  /*22ae0*/  IMAD.MOV.U32 R43, RZ, RZ, R12 ;  /* 0x000000ffff2b7224 */ /* 0x000fe200078e000c */
[C---:B------:R-:W-:Y:S01]  /*22af0*/  HMMA.16816.F32 R44, R4.reuse, R10, R44 ;  /* 0x0000000a042c723c */ /* 0x040fe2000000182c */
[----:B0-----:R-:W-:Y:S01]  /*22b00*/  STL [R1+0x16c4], R22 ;  /* 0x0016c41601007387 */ /* 0x001fe20000100800 */
[----:B------:R-:W-:Y:S03]  /*22b10*/  STL [R1+0x16c0], R23 ;  /* 0x0016c01701007387 */ /* 0x000fe60000100800 */
[----:B--2---:R-:W4:Y:S03]  /*22b20*/  LDSM.16.MT88.4 R48, [R2+0x2000] ;  /* 0x002000000230783b */ /* 0x004f260000004200 */
[----:B---3--:R-:W-:Y:S01]  /*22b30*/  HMMA.16816.F32 R12, R4, R14, R16 ;  /* 0x0000000e040c723c */ /* 0x008fe20000001810 */
[----:B------:R-:W-:Y:S11]  /*22b40*/  LDSM.16.M88.4 R16, [R24+0x4800] ;  /* 0x004800001810783b */ /* 0x000ff60000000200 */
[----:B------:R-:W-:Y:S11]  /*22b50*/  @!UPT UIADD3 URZ, URZ, URZ, URZ ;  /* 0x0000003f3f3ff290 */ /* 0x000ff6000fffe03f */
[----:B------:R-:W-:Y:S01]  /*22b60*/  STL.64 [R1+0x10], R12 ;  /* 0x0000100c01007387 */ /* 0x000fe20000100a00 */
[----:B------:R-:W-:Y:S02]  /*22b70*/  STL.64 [R1+0x18], R14 ;  /* 0x0000180e01007387 */ /* 0x000fe40000100a00 */
[----:B------:R-:W-:Y:S02]  /*22b80*/  STL.64 [R1], R44 ;  /* 0x0000002c01007387 */ /* 0x000fe40000100a00 */
[----:B------:R0:W-:Y:S01]  /*22b90*/  STL.64 [R1+0x8], R46 ;  /* 0x0000082e01007387 */ /* 0x0001e20000100a00 */
[C---:B----4-:R-:W-:Y:S08]  /*22ba0*/  HMMA.16816.F32 R36, R48.reuse, R52, R36 ;  /* 0x000000343024723c */ /* 0x050ff00000001824 */
[----:B------:R-:W-:Y:S01]  /*22bb0*/  HMMA.16816.F32 R40, R48, R20, R40 ;  /* 0x000000143028723c */ /* 0x000fe20000001828 */
[----:B------:R-:W-:Y:S01]  /*22bc0*/  LDSM.16.M88.4 R12, [R24+0x4c00] ;  /* 0x004c0000180c783b */ /* 0x000fe20000000200 */
[----:B0-----:R-:W-:-:S02]  /*22bd0*/  IMAD.MOV.U32 R46, RZ, RZ, R9 ;  /* 0x000000ffff2e7224 */ /* 0x001fc400078e0009 */
[----:B------:R-:W-:Y:S02]  /*22be0*/  IMAD.MOV.U32 R47, RZ, RZ, R8 ;  /* 0x000000ffff2f7224 */ /* 0x000fe400078e0008 */
[----:B------:R-:W0:Y:S01]  /*22bf0*/  LDSM.16.M88.4 R8, [R24+0x5000] ;  /* 0x005000001808783b */ /* 0x000e220000000200 */
[----:B------:R-:W-:Y:S02]  /*22c00*/  IMAD.MOV.U32 R44, RZ, RZ, R57 ;  /* 0x000000ffff2c7224 */ /* 0x000fe400078e0039 */
[----:B------:R-:W-:Y:S02]  /*22c10*/  IMAD.MOV.U32 R45, RZ, RZ, R56 ;  /* 0x000000ffff2d7224 */ /* 0x000fe400078e0038 */
[----:B------:R-:W-:Y:S01]  /*22c20*/  HMMA.16816.F32 R56, R4, R58, R32 ;  /* 0x0000003a0438723c */ /* 0x000fe20000001820 */
[----:B------:R-:W1:Y:S04]  /*22c30*/  LDSM.16.M88.4 R4, [R24+0x5400] ;  /* 0x005400001804783b */ /* 0x000e680000000200 */
[----:B0-----:R-:W-:Y:S01]  /*22c40*/  STL [R1+0x16c8], R10 ;  /* 0x0016c80a01007387 */ /* 0x001fe20000100800 */
[----:B------:R-:W-:Y:S02]  /*22c50*/  STL [R1+0x169c], R11 ;  /* 0x00169c0b01007387 */ /* 0x000fe40000100800 */
[----:B------:R-:W2:Y:S11]  /*22c60*/  LDL.LU.64 R32, [R1+0x1930] ;  /* 0x0019300001207983 */ /* 0x000eb60000300a00 */
[----:B------:R-:W-:Y:S04]  /*22c70*/  @!UPT UIADD3 URZ, URZ, URZ, URZ ;  /* 0x0000003f3f3ff290 */ /* 0x000fe8000fffe03f */
[----:B------:R-:W-:Y:S01]  /*22c80*/  STL.64 [R1+0x16e0], R58 ;  /* 0x0016e03a01007387 */ /* 0x000fe20000100a00 */
[----:B------:R0:W-:Y:S04]  /*22c90*/  STL.64 [R1+0x16d8], R56 ;  /* 0x0016d83801007387 */ /* 0x0001e80000100a00 */
[----:B0-----:R-:W3:Y:S01]  /*22ca0*/  LDL.LU R56, [R1+0x280] ;  /* 0x0002800001387983 */ /* 0x001ee20000300800 */
[----:B------:R-:W3:Y:S02]  /*22cb0*/  LDL.LU R57, [R1+0x284] ;  /* 0x0002840001397983 */ /* 0x000ee40000300800 */
[----:B------:R-:W3:Y:S02]  /*22cc0*/  LDL.LU R58, [R1+0x288] ;  /* 0x00028800013a7983 */ /* 0x000ee40000300800 */
[----:B------:R-:W3:Y:S01]  /*22cd0*/  LDL.LU R59, [R1+0x28c] ;  /* 0x00028c00013b7983 */ /* 0x000ee20000300800 */
[----:B-1----:R-:W-:Y:S01]  /*22ce0*/  STL [R1+0x1694], R6 ;  /* 0x0016940601007387 */ /* 0x002fe20000100800 */
[----:B------:R-:W-:Y:S02]  /*22cf0*/  STL [R1+0x1690], R7 ;  /* 0x0016900701007387 */ /* 0x000fe40000100800 */
[----:B------:R0:W-:Y:S02]  /*22d00*/  STL.64 [R1+0x2d0], R36 ;  /* 0x0002d02401007387 */ /* 0x0001e40000100a00 */
[----:B------:R1:W-:Y:S02]  /*22d10*/  STL.64 [R1+0x2d8], R38 ;  /* 0x0002d82601007387 */ /* 0x0003e40000100a00 */
[----:B0-----:R-:W-:-:S02]  /*22d20*/  IMAD.MOV.U32 R37, RZ, RZ, R29 ;  /* 0x000000ffff257224 */ /* 0x001fc400078e001d */
[----:B-1----:R-:W-:Y:S01]  /*22d30*/  IMAD.MOV.U32 R38, RZ, RZ, R28 ;  /* 0x000000ffff267224 */ /* 0x002fe200078e001c */
[----:B------:R-:W4:Y:S04]  /*22d40*/  LDL.LU R36, [R1+0x260] ;  /* 0x0002600001247983 */ /* 0x000f280000300800 */
[----:B------:R-:W0:Y:S04]  /*22d50*/  LDSM.16.M88.4 R28, [R24+0x5800] ;  /* 0x00580000181c783b */ /* 0x000e280000000200 */
[----:B0-----:R-:W-:Y:S01]  /*22d60*/  STL [R1+0x16d4], R30 ;  /* 0x0016d41e01007387 */ /* 0x001fe20000100800 */
[----:B------:R-:W-:Y:S02]  /*22d70*/  STL [R1+0x1698], R31 ;  /* 0x0016981f01007387 */ /* 0x000fe40000100800 */
[----:B------:R0:W-:Y:S02]  /*22d80*/  STL.64 [R1+0x2c0], R40 ;  /* 0x0002c02801007387 */ /* 0x0001e40000100a00 */
[----:B------:R1:W-:Y:S01]  /*22d90*/  STL.64 [R1+0x2c8], R42 ;  /* 0x0002c82a01007387 */ /* 0x0003e20000100a00 */
[----:B0-----:R-:W4:Y:S01]  /*22da0*/  LDL.LU R40, [R1+0x420] ;  /* 0x0004200001287983 */ /* 0x001f220000300800 */
[----:B------:R-:W4:Y:S02]  /*22db0*/  LDL.LU R41, [R1+0x424] ;  /* 0x0004240001297983 */ /* 0x000f240000300800 */
[----:B-1----:R-:W4:Y:S02]  /*22dc0*/  LDL.LU R42, [R1+0x428] ;  /* 0x00042800012a7983 */ /* 0x002f240000300800 */
[----:B------:R-:W-:-:S02]  /*22dd0*/  IMAD.MOV.U32 R39, RZ, RZ, R25 ;  /* 0x000000ffff277224 */ /* 0x000fc400078e0019 */
[----:B------:R-:W0:Y:S01]  /*22de0*/  LDSM.16.M88.4 R24, [R24+0x5c00] ;  /* 0x005c00001818783b */ /* 0x000e220000000200 */
[----:B------:R-:W-:-:S03]  /*22df0*/  IMAD.MOV.U32 R43, RZ, RZ, R61 ;  /* 0x000000ffff2b7224 */ /* 0x000fc600078e003d */
[----:B0-----:R-:W-:Y:S01]  /*22e00*/  STL [R1+0x16fc], R26 ;  /* 0x0016fc1a01007387 */ /* 0x001fe20000100800 */
[----:B------:R-:W-:Y:S01]  /*22e10*/  STL [R1+0x16f8], R27 ;  /* 0x0016f81b01007387 */ /* 0x000fe20000100800 */
[----:B---3--:R-:W-:Y:S11]  /*22e20*/  HMMA.16816.F32 R56, R48, R16, R56 ;  /* 0x000000103038723c */ /* 0x008ff60000001838 */
[----:B------:R-:W-:Y:S11]  /*22e30*/  @!UPT UIADD3 URZ, URZ, URZ, URZ ;  /* 0x0000003f3f3ff290 */ /* 0x000ff6000fffe03f */
[----:B------:R-:W-:Y:S01]  /*22e40*/  @!UPT UIADD3 URZ, URZ, URZ, URZ ;  /* 0x0000003f3f3ff290 */ /* 0x000fe2000fffe03f */
[----:B------:R2:W-:Y:S01]  /*22e50*/  STL.64 [R1+0x2b0], R56 ;  /* 0x0002b03801007387 */ /* 0x0005e20000100a00 */
[----:B------:R0:W-:Y:S02]  /*22e60*/  STL.64 [R1+0x2b8], R58 ;  /* 0x0002b83a01007387 */ /* 0x0001e40000100a00 */
[----:B------:R-:W-:Y:S02]  /*22e70*/  STL.64 [R1+0x1908], R18 ;  /* 0x0019081201007387 */ /* 0x000fe40000100a00 */
[----:B------:R-:W-:Y:S01]  /*22e80*/  STL.64 [R1+0x1900], R16 ;  /* 0x0019001001007387 */ /* 0x000fe20000100a00 */
[----:B------:R-:W-:Y:S01]  /*22e90*/  STL.64 [R1+0x18f8], R14 ;  /* 0x0018f80e01007387 */ /* 0x000fe20000100a00 */
[----:B------:R4:W-:Y:S02]  /*22ea0*/  STL.64 [R1+0x18f0], R12 ;  /* 0x0018f00c01007387 */ /* 0x0009e40000100a00 */
[----:B--2---:R-:W-:Y:S02]  /*22eb0*/  IMAD.MOV.U32 R57, RZ, RZ, R33 ;  /* 0x000000ffff397224 */ /* 0x004fe400078e0021 */
[----:B0-----:R-:W-:-:S02]  /*22ec0*/  IMAD.MOV.U32 R58, RZ, RZ, R32 ;  /* 0x000000ffff3a7224 */ /* 0x001fc400078e0020 */
[C---:B------:R-:W-:Y:S08]  /*22ed0*/  HMMA.16816.F32 R32, R48.reuse, R12, R44 ;  /* 0x0000000c3020723c */ /* 0x040ff0000000182c */
[----:B----4-:R-:W-:Y:S01]  /*22ee0*/  HMMA.16816.F32 R12, R48, R8, R36 ;  /* 0x00000008300c723c */ /* 0x010fe20000001824 */
[----:B------:R-:W-:Y:S01]  /*22ef0*/  IMAD.MOV.U32 R56, RZ, RZ, R60 ;  /* 0x000000ffff387224 */ /* 0x000fe200078e003c */
[----:B------:R-:W-:Y:S11]  /*22f00*/  LDSM.16.MT88.4 R36, [R0+0x2000] ;  /* 0x002000000024783b */ /* 0x000ff60000004200 */
[----:B------:R-:W-:Y:S03]  /*22f10*/  @!UPT UIADD3 URZ, URZ, URZ, URZ ;  /* 0x0000003f3f3ff290 */ /* 0x000fe6000fffe03f */
[----:B------:R-:W-:Y:S02]  /*22f20*/  IMAD.MOV.U32 R11, RZ, RZ, R32 ;  /* 0x000000ffff0b7224 */ /* 0x000fe400078e0020 */
[----:B------:R-:W-:Y:S02]  /*22f30*/  IMAD.MOV.U32 R31, RZ, RZ, R33 ;  /* 0x000000ffff1f7224 */ /* 0x000fe400078e0021 */
[----:B------:R-:W-:Y:S02]  /*22f40*/  IMAD.MOV.U32 R6, RZ, RZ, R34 ;  /* 0x000000ffff067224 */ /* 0x000fe400078e0022 */
[----:B------:R-:W-:Y:S02]  /*22f50*/  IMAD.MOV.U32 R7, RZ, RZ, R35 ;  /* 0x000000ffff077224 */ /* 0x000fe400078e0023 */
[----:B------:R-:W0:Y:S01]  /*22f60*/  LDSM.16.MT88.4 R32, [R2+0x2080] ;  /* 0x002080000220783b */ /* 0x000e220000004200 */
[----:B------:R-:W-:Y:S02]  /*22f70*/  IMAD.MOV.U32 R22, RZ, RZ, R12 ;  /* 0x000000ffff167224 */ /* 0x000fe400078e000c */
[----:B------:R-:W-:-:S02]  /*22f80*/  IMAD.MOV.U32 R23, RZ, RZ, R13 ;  /* 0x000000ffff177224 */ /* 0x000fc400078e000d */
[----:B------:R-:W-:Y:S02]  /*22f90*/  IMAD.MOV.U32 R61, RZ, RZ, R14 ;  /* 0x000000ffff3d7224 */ /* 0x000fe400078e000e */
[----:B------:R-:W-:Y:S02]  /*22fa0*/  IMAD.MOV.U32 R60, RZ, RZ, R15 ;  /* 0x000000ffff3c7224 */ /* 0x000fe400078e000f */
[C---:B------:R-:W-:Y:S01]  /*22fb0*/  HMMA.16816.F32 R12, R48.reuse, R4, R40 ;  /* 0x00000004300c723c */ /* 0x040fe20000001828 */
[----:B------:R-:W1:Y:S04]  /*22fc0*/  LDSM.16.MT88.4 R40, [R0+0x2080] ;  /* 0x002080000028783b */ /* 0x000e680000004200 */
[----:B------:R-:W-:Y:S01]  /*22fd0*/  STL [R1+0x1708], R6 ;  /* 0x0017080601007387 */ /* 0x000fe20000100800 */
[----:B------:R-:W-:Y:S02]  /*22fe0*/  STL [R1+0x1704], R31 ;  /* 0x0017041f01007387 */ /* 0x000fe40000100800 */
[----:B------:R-:W-:Y:S02]  /*22ff0*/  STL [R1+0x1700], R11 ;  /* 0x0017000b01007387 */ /* 0x000fe40000100800 */
[----:B------:R-:W-:Y:S11]  /*23000*/  IMAD.MOV.U32 R59, RZ, RZ, R3 ;  /* 0x000000ffff3b7224 */ /* 0x000ff600078e0003 */
[----:B------:R-:W-:Y:S03]  /*23010*/  @!UPT UIADD3 URZ, URZ, URZ, URZ ;  /* 0x0000003f3f3ff290 */ /* 0x000fe6000fffe03f */
[----:B------:R-:W-:Y:S02]  /*23020*/  IMAD.MOV.U32 R30, RZ, RZ, R12 ;  /* 0x000000ffff1e7224 */ /* 0x000fe400078e000c */
[----:B------:R-:W-:Y:S02]  /*23030*/  IMAD.MOV.U32 R54, RZ, RZ, R13 ;  /* 0x000000ffff367224 */ /* 0x000fe400078e000d */
[----:B------:R-:W-:Y:S02]  /*23040*/  IMAD.MOV.U32 R55, RZ, RZ, R14 ;  /* 0x000000ffff377224 */ /* 0x000fe400078e000e */
[----:B------:R-:W-:Y:S01]  /*23050*/  IMAD.MOV.U32 R10, RZ, RZ, R15 ;  /* 0x000000ffff0a7224 */ /* 0x000fe200078e000f */
[----:B0-----:R-:W-:Y:S01]  /*23060*/  STL.64 [R1+0x1928], R34 ;  /* 0x0019282201007387 */ /* 0x001fe20000100a00 */
[----:B------:R-:W-:Y:S02]  /*23070*/  STL.64 [R1+0x1920], R32 ;  /* 0x0019202001007387 */ /* 0x000fe40000100a00 */
[----:B------:R-:W-:Y:S02]  /*23080*/  STL.64 [R1+0x1918], R22 ;  /* 0x0019181601007387 */ /* 0x000fe40000100a00 */
[----:B------:R-:W-:Y:S01]  /*23090*/  STL.64 [R1+0x1910], R20 ;  /* 0x0019101401007387 */ /* 0x000fe20000100a00 */
[----:B------:R-:W-:Y:S01]  /*230a0*/  STL.64 [R1+0x18a8], R38 ;  /* 0x0018a82601007387 */ /* 0x000fe20000100a00 */
[----:B------:R-:W-:Y:S01]  /*230b0*/  STL.64 [R1+0x18a0], R36 ;  /* 0x0018a02401007387 */ /* 0x000fe20000100a00 */
[----:B------:R-:W-:Y:S02]  /*230c0*/  HMMA.16816.F32 R12, R48, R28, R56 ;  /* 0x0000001c300c723c */ /* 0x000fe40000001838 */
[----:B-1----:R-:W-:Y:S01]  /*230d0*/  STL.64 [R1+0x1868], R42 ;  /* 0x0018682a01007387 */ /* 0x002fe20000100a00 */
[----:B------:R-:W-:Y:S02]  /*230e0*/  STL.64 [R1+0x1860], R40 ;  /* 0x0018602801007387 */ /* 0x000fe40000100a00 */
[----:B------:R-:W2:Y:S02]  /*230f0*/  LDL.LU R56, [R1+0x3c0] ;  /* 0x0003c00001387983 */ /* 0x000ea40000300800 */
[----:B------:R-:W2:Y:S01]  /*23100*/  LDL.LU R57, [R1+0x3c4] ;  /* 0x0003c40001397983 */ /* 0x000ea20000300800 */
[----:B------:R-:W3:Y:S01]  /*23110*/  LDL.LU R58, [R1+0x3c8] ;  /* 0x0003c800013a7983 */ /* 0x000ee20000300800 */
[----:B------:R-:W3:Y:S03]  /*23120*/  LDL.LU R59, [R1+0x3cc] ;  /* 0x0003cc00013b7983 */ /* 0x000ee60000300800 */
[----:B------:R-:W0:Y:S04]  /*23130*/  S2R R0, SR_TID.X ;  /* 0x0000000000007919 */ /* 0x000e280000002100 */
        /* <DEDUP_REMOVED lines=9> */
[----:B---3--:R-:W-:Y:S01]  /*231d0*/  STL.64 [R1+0x1878], R58 ;  /* 0x0018783a01007387 */ /* 0x008fe20000100a00 */
[----:B--2---:R-:W-:Y:S02]  /*231e0*/  STL.64 [R1+0x1870], R56 ;  /* 0x0018703801007387 */ /* 0x004fe40000100a00 */
[----:B0-----:R-:W-:Y:S02]  /*231f0*/  STL.64 [R1+0x1828], R46 ;  /* 0x0018282e01007387 */ /* 0x001fe40000100a00 */
[----:B------:R0:W-:Y:S02]  /*23200*/  STL.64 [R1+0x1820], R44 ;  /* 0x0018202c01007387 */ /* 0x0001e40000100a00 */
        /* <DEDUP_REMOVED lines=13> */
[----:B------:R-:W2:Y:S02]  /*232e0*/  LDL.LU R39, [R1+0xac] ;  /* 0x0000ac0001277983 */ /* 0x000ea40000300800 */
[----:B--2---:R-:W-:Y:S01]  /*232f0*/  STL.64 [R1+0x18b8], R38 ;  /* 0x0018b82601007387 */ /* 0x004fe20000100a00 */
[----:B----4-:R0:W-:Y:S03]  /*23300*/  STL.64 [R1+0x18b0], R36 ;  /* 0x0018b02401007387 */ /* 0x0101e60000100a00 */
[----:B0-----:R-:W2:Y:S01]  /*23310*/  LDL.LU R36, [R1+0xe0] ;  /* 0x0000e00001247983 */ /* 0x001ea20000300800 */
[----:B------:R-:W2:Y:S02]  /*23320*/  LDL.LU R37, [R1+0xe4] ;  /* 0x0000e40001257983 */ /* 0x000ea40000300800 */
[----:B------:R-:W4:Y:S02]  /*23330*/  LDL.LU R38, [R1+0xe8] ;  /* 0x0000e80001267983 */ /* 0x000f240000300800 */
[----:B------:R-:W4:Y:S02]  /*23340*/  LDL.LU R39, [R1+0xec] ;  /* 0x0000ec0001277983 */ /* 0x000f240000300800 */
[----:B----4-:R-:W-:Y:S01]  /*23350*/  STL.64 [R1+0x18c8], R38 ;  /* 0x0018c82601007387 */ /* 0x010fe20000100a00 */
[----:B--2---:R0:W-:Y:S03]  /*23360*/  STL.64 [R1+0x18c0], R36 ;  /* 0x0018c02401007387 */ /* 0x0041e60000100a00 */
[----:B0-----:R-:W2:Y:S01]  /*23370*/  LDL.LU R36, [R1+0xf0] ;  /* 0x0000f00001247983 */ /* 0x001ea20000300800 */
[----:B------:R-:W2:Y:S02]  /*23380*/  LDL.LU R37, [R1+0xf4] ;  /* 0x0000f40001257983 */ /* 0x000ea40000300800 */
[----:B------:R-:W4:Y:S02]  /*23390*/  LDL.LU R38, [R1+0xf8] ;  /* 0x0000f80001267983 */ /* 0x000f240000300800 */
[----:B------:R-:W4:Y:S02]  /*233a0*/  LDL.LU R39, [R1+0xfc] ;  /* 0x0000fc0001277983 */ /* 0x000f240000300800 */
[----:B------:R-:W-:-:S02]  /*233b0*/  IMAD.MOV.U32 R27, RZ, RZ, R12 ;  /* 0x000000ffff1b7224 */ /* 0x000fc400078e000c */
[----:B------:R-:W-:Y:S02]  /*233c0*/  IMAD.MOV.U32 R3, RZ, RZ, R13 ;  /* 0x000000ffff037224 */ /* 0x000fe400078e000d */
[----:B------:R-:W-:Y:S02]  /*233d0*/  IMAD.MOV.U32 R2, RZ, RZ, R14 ;  /* 0x000000ffff027224 */ /* 0x000fe400078e000e */
[----:B------:R-:W-:Y:S01]  /*233e0*/  IMAD.MOV.U32 R0, RZ, RZ, R15 ;  /* 0x000000ffff007224 */ /* 0x000fe200078e000f */
[----:B----4-:R-:W-:Y:S01]  /*233f0*/  STL.64 [R1+0x18d8], R38 ;  /* 0x0018d82601007387 */ /* 0x010fe20000100a00 */
[----:B--2---:R0:W-:Y:S03]  /*23400*/  STL.64 [R1+0x18d0], R36 ;  /* 0x0018d02401007387 */ /* 0x0041e60000100a00 */
[----:B0-----:R-:W2:Y:S01]  /*23410*/  LDL.LU R36, [R1+0x100] ;  /* 0x0001000001247983 */ /* 0x001ea20000300800 */
[----:B------:R-:W2:Y:S02]  /*23420*/  LDL.LU R37, [R1+0x104] ;  /* 0x0001040001257983 */ /* 0x000ea40000300800 */
[----:B------:R-:W4:Y:S02]  /*23430*/  LDL.LU R38, [R1+0x108] ;  /* 0x0001080001267983 */ /* 0x000f240000300800 */
[----:B------:R-:W4:Y:S01]  /*23440*/  LDL.LU R39, [R1+0x10c] ;  /* 0x00010c0001277983 */ /* 0x000f220000300800 */
[----:B------:R-:W2:Y:S01]  /*23450*/  LDL.LU R32, [R1+0x4a0] ;  /* 0x0004a00001207983 */ /* 0x000ea20000300800 */
        /* <DEDUP_REMOVED lines=15> */
[----:B----4-:R-:W-:Y:S01]  /*23550*/  STL.64 [R1+0x18e8], R38 ;  /* 0x0018e82601007387 */ /* 0x010fe20000100a00 */
[----:B--2---:R0:W-:Y:S03]  /*23560*/  STL.64 [R1+0x18e0], R36 ;  /* 0x0018e02401007387 */ /* 0x0041e60000100a00 */
[----:B0-----:R-:W2:Y:S01]  /*23570*/  LDL.LU R36, [R1+0x4c0] ;  /* 0x0004c00001247983 */ /* 0x001ea20000300800 */
[----:B------:R-:W2:Y:S02]  /*23580*/  LDL.LU R37, [R1+0x4c4] ;  /* 0x0004c40001257983 */ /* 0x000ea40000300800 */
[----:B------:R-:W2:Y:S02]  /*23590*/  LDL.LU R38, [R1+0x4c8] ;  /* 0x0004c80001267983 */ /* 0x000ea40000300800 */
[----:B------:R-:W2:Y:S01]  /*235a0*/  LDL.LU R39, [R1+0x4cc] ;  /* 0x0004cc0001277983 */ /* 0x000ea20000300800 */
[----:B---3--:R-:W-:Y:S01]  /*235b0*/  STL.64 [R1+0x1898], R46 ;  /* 0x0018982e01007387 */ /* 0x008fe20000100a00 */
[----:B------:R0:W-:Y:S01]  /*235c0*/  STL.64 [R1+0x1890], R44 ;  /* 0x0018902c01007387 */ /* 0x0001e20000100a00 */
[----:B------:R-:W-:Y:S02]  /*235d0*/  HMMA.16816.F32 R48, R48, R24, R32 ;  /* 0x000000183030723c */ /* 0x000fe40000001820 */
[----:B0-----:R-:W3:Y:S01]  /*235e0*/  LDL.LU R44, [R1+0xc0] ;  /* 0x0000c000012c7983 */ /* 0x001ee20000300800 */
[----:B------:R-:W3:Y:S02]  /*235f0*/  LDL.LU R45, [R1+0xc4] ;  /* 0x0000c400012d7983 */ /* 0x000ee40000300800 */
[----:B------:R-:W3:Y:S02]  /*23600*/  LDL.LU R46, [R1+0xc8] ;  /* 0x0000c800012e7983 */ /* 0x000ee40000300800 */
[----:B------:R-:W3:Y:S01]  /*23610*/  LDL.LU R47, [R1+0xcc] ;  /* 0x0000cc00012f7983 */ /* 0x000ee20000300800 */
        /* <DEDUP_REMOVED lines=8> */
[----:B------:R-:W2:Y:S01]  /*236a0*/  LDL.LU.64 R34, [R1+0x1928] ;  /* 0x0019280001227983 */ /* 0x000ea20000300a00 */
[----:B------:R-:W2:Y:S03]  /*236b0*/  LDL.LU.64 R32, [R1+0x1920] ;  /* 0x0019200001207983 */ /* 0x000ea60000300a00 */
[----:B------:R-:W-:-:S02]  /*236c0*/  IMAD.MOV.U32 R26, RZ, RZ, R51 ;  /* 0x000000ffff1a7224 */ /* 0x000fc400078e0033 */
[----:B------:R-:W0:Y:S01]  /*236d0*/  S2R R51, SR_TID.X ;  /* 0x0000000000337919 */ /* 0x000e220000002100 */
[----:B------:R-:W-:Y:S02]  /*236e0*/  IMAD.MOV.U32 R11, RZ, RZ, R50 ;  /* 0x000000ffff0b7224 */ /* 0x000fe400078e0032 */
[----:B------:R-:W1:Y:S02]  /*236f0*/  S2R R50, SR_TID.X ;  /* 0x0000000000327919 */ /* 0x000e640000002100 */
[----:B------:R-:W-:Y:S01]  /*23700*/  IMAD.MOV.U32 R31, RZ, RZ, R49 ;  /* 0x000000ffff1f7224 */ /* 0x000fe200078e0031 */
[----:B0-----:R-:W-:Y:S01]  /*23710*/  LOP3.LUT R51, R51, 0x7, RZ, 0xc0, !PT ;  /* 0x0000000733337812 */ /* 0x001fe200078ec0ff */
[----:B-1----:R-:W-:-:S04]  /*23720*/  IMAD.SHL.U32 R49, R50, 0x2, RZ ;  /* 0x0000000232317824 */ /* 0x002fc800078e00ff */
[----:B------:R-:W-:Y:S02]  /*23730*/  IMAD R51, R51, 0x110, RZ ;  /* 0x0000011033337824 */ /* 0x000fe400078e02ff */
[----:B------:R-:W-:-:S03]  /*23740*/  IMAD.SHL.U32 R50, R50, 0x80, RZ ;  /* 0x0000008032327824 */ /* 0x000fc600078e00ff */
[----:B------:R-:W-:-:S04]  /*23750*/  LOP3.LUT R51, R51, 0x10, R49, 0x78, !PT ;  /* 0x0000001033337812 */ /* 0x000fc800078e7831 */
[----:B------:R-:W-:-:S04]  /*23760*/  LOP3.LUT R51, R51, 0x800, R50, 0xf8, !PT ;  /* 0x0000080033337812 */ /* 0x000fc800078ef832 */
[----:B------:R-:W-:Y:S01]  /*23770*/  LOP3.LUT R51, R51, 0x40, RZ, 0x3c, !PT ;  /* 0x0000004033337812 */ /* 0x000fe200078e3cff */
[----:B------:R-:W-:-:S05]  /*23780*/  IMAD.MOV.U32 R6, RZ, RZ, R48 ;  /* 0x000000ffff067224 */ /* 0x000fca00078e0030 */
[----:B------:R-:W0:Y:S04]  /*23790*/  LDSM.16.MT88.4 R48, [R51+0x2080] ;  /* 0x002080003330783b */ /* 0x000e280000004200 */
[----:B0-----:R-:W-:Y:S01]  /*237a0*/  STL.64 [R1+0x17b8], R50 ;  /* 0x0017b83201007387 */ /* 0x001fe20000100a00 */
[----:B------:R0:W-:Y:S03]  /*237b0*/  STL.64 [R1+0x17b0], R48 ;  /* 0x0017b03001007387 */ /* 0x0001e60000100a00 */
[----:B0-----:R-:W3:Y:S01]  /*237c0*/  LDL.LU R48, [R1+0x450] ;  /* 0x0004500001307983 */ /* 0x001ee20000300800 */
[----:B------:R-:W3:Y:S02]  /*237d0*/  LDL.LU R49, [R1+0x454] ;  /* 0x0004540001317983 */ /* 0x000ee40000300800 */
[----:B------:R-:W3:Y:S02]  /*237e0*/  LDL.LU R50, [R1+0x458] ;  /* 0x0004580001327983 */ /* 0x000ee40000300800 */
[----:B------:R-:W3:Y:S01]  /*237f0*/  LDL.LU R51, [R1+0x45c] ;  /* 0x00045c0001337983 */ /* 0x000ee20000300800 */
        /* <DEDUP_REMOVED lines=49> */
[----:B--2---:R-:W-:Y:S01]  /*23b10*/  HMMA.16816.F32 R32, R32, R24, R36 ;  /* 0x000000182020723c */ /* 0x004fe20000001824 */
        /* <DEDUP_REMOVED lines=15> */
[----:B------:R-:W3:Y:S01]  /*23c10*/  LDL.LU.64 R44, [R1+0x1890] ;  /* 0x00189000012c7983 */ /* 0x000ee20000300a00 */
[C---:B----4-:R-:W-:Y:S08]  /*23c20*/  HMMA.16816.F32 R56, R36.reuse, R16, R56 ;  /* 0x000000102438723c */ /* 0x050ff00000001838 */
[C---:B------:R-:W-:Y:S08]  /*23c30*/  HMMA.16816.F32 R40, R36.reuse, R12, R40 ;  /* 0x0000000c2428723c */ /* 0x040ff00000001828 */
        /* <DEDUP_REMOVED lines=9> */
[----:B0-----:R-:W4:Y:S01]  /*23cd0*/  LDL.LU.64 R58, [R1+0x1878] ;  /* 0x00187800013a7983 */ /* 0x001f220000300a00 */
[----:B------:R-:W4:Y:S02]  /*23ce0*/  LDL.LU.64 R56, [R1+0x1870] ;  /* 0x0018700001387983 */ /* 0x000f240000300a00 */
[----:B------:R-:W-:Y:S02]  /*23cf0*/  STL.64 [R1+0x1858], R18 ;  /* 0x0018581201007387 */ /* 0x000fe40000100a00 */
[----:B------:R0:W-:Y:S02]  /*23d00*/  STL.64 [R1+0x1850], R16 ;  /* 0x0018501001007387 */ /* 0x0001e40000100a00 */
[----:B0-----:R-:W2:Y:S01]  /*23d10*/  LDL.LU R16, [R1+0x470] ;  /* 0x0004700001107983 */ /* 0x001ea20000300800 */
[----:B------:R-:W2:Y:S02]  /*23d20*/  LDL.LU R17, [R1+0x474] ;  /* 0x0004740001117983 */ /* 0x000ea40000300800 */
[----:B------:R-:W2:Y:S02]  /*23d30*/  LDL.LU R18, [R1+0x478] ;  /* 0x0004780001127983 */ /* 0x000ea40000300800 */
[----:B------:R-:W2:Y:S01]  /*23d40*/  LDL.LU R19, [R1+0x47c] ;  /* 0x00047c0001137983 */ /* 0x000ea20000300800 */
[----:B------:R-:W-:Y:S01]  /*23d50*/  STL.64 [R1+0x90], R40 ;  /* 0x0000902801007387 */ /* 0x000fe20000100a00 */
[----:B------:R0:W-:Y:S03]  /*23d60*/  STL.64 [R1+0x98], R42 ;  /* 0x0000982a01007387 */ /* 0x0001e60000100a00 */
[----:B0-----:R-:W4:Y:S01]  /*23d70*/  LDL.LU.64 R42, [R1+0x1868] ;  /* 0x00186800012a7983 */ /* 0x001f220000300a00 */
[----:B------:R-:W4:Y:S02]  /*23d80*/  LDL.LU.64 R40, [R1+0x1860] ;  /* 0x0018600001287983 */ /* 0x000f240000300a00 */
[----:B------:R-:W-:Y:S02]  /*23d90*/  STL.64 [R1+0x1848], R14 ;  /* 0x0018480e01007387 */ /* 0x000fe40000100a00 */
[----:B------:R2:W-:Y:S01]  /*23da0*/  STL.64 [R1+0x1840], R12 ;  /* 0x0018400c01007387 */ /* 0x0005e20000100a00 */
[----:B------:R-:W-:Y:S01]  /*23db0*/  STL.64 [R1+0x1838], R10 ;  /* 0x0018380a01007387 */ /* 0x000fe20000100a00 */
[----:B------:R0:W-:Y:S01]  /*23dc0*/  STL.64 [R1+0x1830], R8 ;  /* 0x0018300801007387 */ /* 0x0001e20000100a00 */
[C---:B--2---:R-:W-:Y:S08]  /*23dd0*/  HMMA.16816.F32 R12, R36.reuse, R8, R16 ;  /* 0x00000008240c723c */ /* 0x044ff00000001810 */
[C---:B0-----:R-:W-:Y:S08]  /*23de0*/  HMMA.16816.F32 R8, R36.reuse, R4, R32 ;  /* 0x000000042408723c */ /* 0x041ff00000001820 */
[C---:B------:R-:W-:Y:S07]  /*23df0*/  HMMA.16816.F32 R16, R36.reuse, R28, R48 ;  /* 0x0000001c2410723c */ /* 0x040fee0000001830 */
[----:B------:R-:W-:Y:S01]  /*23e00*/  STL.64 [R1+0x1c0], R12 ;  /* 0x0001c00c01007387 */ /* 0x000fe20000100a00 */
[----:B------:R3:W-:Y:S07]  /*23e10*/  STL.64 [R1+0x1c8], R14 ;  /* 0x0001c80e01007387 */ /* 0x0007ee0000100a00 */
[----:B------:R-:W-:Y:S02]  /*23e20*/  STL.64 [R1+0x260], R8 ;  /* 0x0002600801007387 */ /* 0x000fe40000100a00 */
[----:B------:R4:W-:Y:S01]  /*23e30*/  STL.64 [R1+0x268], R10 ;  /* 0x0002680a01007387 */ /* 0x0009e20000100a00 */
[----:B---3--:R-:W-:Y:S08]  /*23e40*/  HMMA.16816.F32 R12, R36, R24, R44 ;  /* 0x00000018240c723c */ /* 0x008ff0000000182c */
[C---:B----4-:R-:W-:Y:S01]  /*23e50*/  HMMA.16816.F32 R8, R40.reuse, R52, R56 ;  /* 0x000000342808723c */ /* 0x050fe20000001838 */
[----:B------:R-:W-:Y:S01]  /*23e60*/  STL.64 [R1+0x370], R16 ;  /* 0x0003701001007387 */ /* 0x000fe20000100a00 */
[----:B------:R-:W-:Y:S02]  /*23e70*/  STL.64 [R1+0x378], R18 ;  /* 0x0003781201007387 */ /* 0x000fe40000100a00 */
[----:B------:R-:W2:Y:S11]  /*23e80*/  LDL.LU R48, [R1+0x180] ;  /* 0x0001800001307983 */ /* 0x000eb60000300800 */
[----:B------:R-:W-:Y:S01]  /*23e90*/  STL.64 [R1+0x360], R12 ;  /* 0x0003600c01007387 */ /* 0x000fe20000100a00 */
[----:B------:R-:W-:Y:S07]  /*23ea0*/  STL.64 [R1+0x368], R14 ;  /* 0x0003680e01007387 */ /* 0x000fee0000100a00 */
[----:B------:R-:W-:Y:S02]  /*23eb0*/  STL.64 [R1+0x3e0], R8 ;  /* 0x0003e00801007387 */ /* 0x000fe40000100a00 */
[----:B------:R-:W-:Y:S01]  /*23ec0*/  STL.64 [R1+0x3e8], R10 ;  /* 0x0003e80a01007387 */ /* 0x000fe20000100a00 */
[----:B------:R-:W2:Y:S01]  /*23ed0*/  LDL.LU R49, [R1+0x184] ;  /* 0x0001840001317983 */ /* 0x000ea20000300800 */
        /* <DEDUP_REMOVED lines=65> */
[----:B------:R-:W2:Y:S02]  /*242f0*/  LDL.LU R50, [R1+0x338] ;  /* 0x0003380001327983 */ /* 0x000ea40000300800 */
[----:B------:R-:W2:Y:S02]  /*24300*/  LDL.LU R51, [R1+0x33c] ;  /* 0x00033c0001337983 */ /* 0x000ea40000300800 */
        /* <DEDUP_REMOVED lines=18> */
[C---:B------:R-:W-:Y:S08]  /*24430*/  HMMA.16816.F32 R36, R40.reuse, R4, R36 ;  /* 0x000000042824723c */ /* 0x040ff00000001824 */
[C---:B--2---:R-:W-:Y:S11]  /*24440*/  HMMA.16816.F32 R44, R40.reuse, R8, R44 ;  /* 0x00000008282c723c */ /* 0x044ff6000000182c */
[----:B------:R-:W-:Y:S11]  /*24450*/  @!UPT UIADD3 URZ, URZ, URZ, URZ ;  /* 0x0000003f3f3ff290 */ /* 0x000ff6000fffe03f */
[----:B------:R-:W-:Y:S01]  /*24460*/  @!UPT UIADD3 URZ, URZ, URZ, URZ ;  /* 0x0000003f3f3ff290 */ /* 0x000fe2000fffe03f */
[----:B------:R-:W-:Y:S01]  /*24470*/  STL.64 [R1+0x3a0], R44 ;  /* 0x0003a02c01007387 */ /* 0x000fe20000100a00 */
[----:B------:R0:W-:Y:S03]  /*24480*/  STL.64 [R1+0x3a8], R46 ;  /* 0x0003a82e01007387 */ /* 0x0001e60000100a00 */
[----:B0-----:R-:W2:Y:S01]  /*24490*/  LDL.LU.64 R46, [R1+0x1828] ;  /* 0x00182800012e7983 */ /* 0x001ea20000300a00 */
[----:B------:R-:W2:Y:S02]  /*244a0*/  LDL.LU.64 R44, [R1+0x1820] ;  /* 0x00182000012c7983 */ /* 0x000ea40000300a00 */
[----:B------:R-:W-:Y:S02]  /*244b0*/  STL.64 [R1+0x390], R36 ;  /* 0x0003902401007387 */ /* 0x000fe40000100a00 */
[----:B------:R0:W-:Y:S02]  /*244c0*/  STL.64 [R1+0x398], R38 ;  /* 0x0003982601007387 */ /* 0x0001e40000100a00 */
[C---:B0-----:R-:W-:Y:S08]  /*244d0*/  HMMA.16816.F32 R36, R40.reuse, R28, R32 ;  /* 0x0000001c2824723c */ /* 0x041ff00000001820 */
[----:B------:R-:W-:Y:S01]  /*244e0*/  HMMA.16816.F32 R32, R40, R24, R56 ;  /* 0x000000182820723c */ /* 0x000fe20000001838 */
[----:B------:R-:W3:Y:S11]  /*244f0*/  LDL.LU R40, [R1+0x2f0] ;  /* 0x0002f00001287983 */ /* 0x000ef60000300800 */
[----:B------:R-:W-:Y:S03]  /*24500*/  @!UPT UIADD3 URZ, URZ, URZ, URZ ;  /* 0x0000003f3f3ff290 */ /* 0x000fe6000fffe03f */
[----:B------:R-:W-:Y:S01]  /*24510*/  STL.64 [R1+0x380], R36 ;  /* 0x0003802401007387 */ /* 0x000fe20000100a00 */
[----:B------:R-:W-:Y:S07]  /*24520*/  STL.64 [R1+0x388], R38 ;  /* 0x0003882601007387 */ /* 0x000fee0000100a00 */
[----:B------:R0:W-:Y:S02]  /*24530*/  STL.64 [R1+0x2e0], R32 ;  /* 0x0002e02001007387 */ /* 0x0001e40000100a00 */
[----:B------:R1:W-:Y:S01]  /*24540*/  STL.64 [R1+0x2e8], R34 ;  /* 0x0002e82201007387 */ /* 0x0003e20000100a00 */
[----:B------:R-:W3:Y:S01]  /*24550*/  LDL.LU R41, [R1+0x2f4] ;  /* 0x0002f40001297983 */ /* 0x000ee20000300800 */
[----:B------:R-:W3:Y:S02]  /*24560*/  LDL.LU R42, [R1+0x2f8] ;  /* 0x0002f800012a7983 */ /* 0x000ee40000300800 */
[----:B------:R-:W3:Y:S02]  /*24570*/  LDL.LU R43, [R1+0x2fc] ;  /* 0x0002fc00012b7983 */ /* 0x000ee40000300800 */
[----:B------:R-:W3:Y:S01]  /*24580*/  LDL.LU R56, [R1+0xd0] ;  /* 0x0000d00001387983 */ /* 0x000ee20000300800 */
[----:B------:R-:W3:Y:S01]  /*24590*/  LDL.LU R57, [R1+0xd4] ;  /* 0x0000d40001397983 */ /* 0x000ee20000300800 */
[----:B------:R-:W3:Y:S02]  /*245a0*/  LDL.LU R58, [R1+0xd8] ;  /* 0x0000d800013a7983 */ /* 0x000ee40000300800 */
[----:B------:R-:W3:Y:S01]  /*245b0*/  LDL.LU R59, [R1+0xdc] ;  /* 0x0000dc00013b7983 */ /* 0x000ee20000300800 */
[----:B0-----:R-:W3:Y:S01]  /*245c0*/  LDL.LU R32, [R1+0x50] ;  /* 0x0000500001207983 */ /* 0x001ee20000300800 */
[----:B------:R-:W3:Y:S02]  /*245d0*/  LDL.LU R33, [R1+0x54] ;  /* 0x0000540001217983 */ /* 0x000ee40000300800 */
[----:B-1----:R-:W3:Y:S02]  /*245e0*/  LDL.LU R34, [R1+0x58] ;  /* 0x0000580001227983 */ /* 0x002ee40000300800 */
[----:B------:R-:W3:Y:S01]  /*245f0*/  LDL.LU R35, [R1+0x5c] ;  /* 0x00005c0001237983 */ /* 0x000ee20000300800 */
[----:B------:R-:W3:Y:S01]  /*24600*/  LDL.LU R36, [R1+0x190] ;  /* 0x0001900001247983 */ /* 0x000ee20000300800 */
        /* <DEDUP_REMOVED lines=31> */
[C---:B---3--:R-:W-:Y:S11]  /*24800*/  HMMA.16816.F32 R40, R44.reuse, R8, R40 ;  /* 0x000000082c28723c */ /* 0x048ff60000001828 */
[----:B------:R-:W-:Y:S11]  /*24810*/  @!UPT UIADD3 URZ, URZ, URZ, URZ ;  /* 0x0000003f3f3ff290 */ /* 0x000ff6000fffe03f */
[----:B------:R-:W-:Y:S01]  /*24820*/  @!UPT UIADD3 URZ, URZ, URZ, URZ ;  /* 0x0000003f3f3ff290 */ /* 0x000fe2000fffe03f */
[----:B------:R0:W-:Y:S01]  /*24830*/  STL.64 [R1+0x310], R40 ;  /* 0x0003102801007387 */ /* 0x0001e20000100a00 */
[----:B------:R1:W-:Y:S03]  /*24840*/  STL.64 [R1+0x318], R42 ;  /* 0x0003182a01007387 */ /* 0x0003e60000100a00 */
[----:B0-----:R-:W3:Y:S01]  /*24850*/  LDL.LU R40, [R1+0x1e0] ;  /* 0x0001e00001287983 */ /* 0x001ee20000300800 */
[----:B------:R-:W3:Y:S02]  /*24860*/  LDL.LU R41, [R1+0x1e4] ;  /* 0x0001e40001297983 */ /* 0x000ee40000300800 */
[----:B-1----:R-:W3:Y:S02]  /*24870*/  LDL.LU R42, [R1+0x1e8] ;  /* 0x0001e800012a7983 */ /* 0x002ee40000300800 */
        /* <DEDUP_REMOVED lines=16> */
[----:B------:R-:W2:Y:S01]  /*24980*/  LDL.LU.64 R50, [R1+0x17b8] ;  /* 0x0017b80001327983 */ /* 0x000ea20000300a00 */
[----:B------:R-:W2:Y:S11]  /*24990*/  LDL.LU.64 R48, [R1+0x17b0] ;  /* 0x0017b00001307983 */ /* 0x000eb60000300a00 */
[----:B------:R-:W-:Y:S10]  /*249a0*/  @!UPT UIADD3 URZ, URZ, URZ, URZ ;  /* 0x0000003f3f3ff290 */ /* 0x000ff4000fffe03f */
[----:B------:R0:W-:Y:S01]  /*249b0*/  STL.64 [R1+0x250], R44 ;  /* 0x0002502c01007387 */ /* 0x0001e20000100a00 */
[----:B------:R1:W-:Y:S03]  /*249c0*/  STL.64 [R1+0x258], R46 ;  /* 0x0002582e01007387 */ /* 0x0003e60000100a00 */
[----:B0-----:R-:W3:Y:S01]  /*249d0*/  LDL.LU R44, [R1+0x60] ;  /* 0x00006000012c7983 */ /* 0x001ee20000300800 */
[----:B------:R-:W3:Y:S02]  /*249e0*/  LDL.LU R45, [R1+0x64] ;  /* 0x00006400012d7983 */ /* 0x000ee40000300800 */
[----:B-1----:R-:W3:Y:S02]  /*249f0*/  LDL.LU R46, [R1+0x68] ;  /* 0x00006800012e7983 */ /* 0x002ee40000300800 */
[----:B------:R-:W3:Y:S01]  /*24a00*/  LDL.LU R47, [R1+0x6c] ;  /* 0x00006c00012f7983 */ /* 0x000ee20000300800 */
[----:B------:R-:W-:Y:S01]  /*24a10*/  STL.64 [R1+0x17a8], R26 ;  /* 0x0017a81a01007387 */ /* 0x000fe20000100a00 */
[----:B------:R0:W-:Y:S03]  /*24a20*/  STL.64 [R1+0x17a0], R24 ;  /* 0x0017a01801007387 */ /* 0x0001e60000100a00 */
[----:B0-----:R-:W3:Y:S01]  /*24a30*/  LDL.LU R24, [R1+0x80] ;  /* 0x0000800001187983 */ /* 0x001ee20000300800 */
[----:B------:R-:W3:Y:S02]  /*24a40*/  LDL.LU R25, [R1+0x84] ;  /* 0x0000840001197983 */ /* 0x000ee40000300800 */
[----:B------:R-:W3:Y:S02]  /*24a50*/  LDL.LU R26, [R1+0x88] ;  /* 0x00008800011a7983 */ /* 0x000ee40000300800 */
[----:B------:R-:W3:Y:S01]  /*24a60*/  LDL.LU R27, [R1+0x8c] ;  /* 0x00008c00011b7983 */ /* 0x000ee20000300800 */
[----:B------:R-:W-:Y:S01]  /*24a70*/  STL.64 [R1+0x1798], R54 ;  /* 0x0017983601007387 */ /* 0x000fe20000100a00 */
[C---:B--2---:R-:W-:Y:S11]  /*24a80*/  HMMA.16816.F32 R56, R48.reuse, R52, R56 ;  /* 0x000000343038723c */ /* 0x044ff60000001838 */
[----:B------:R-:W-:Y:S11]  /*24a90*/  @!UPT UIADD3 URZ, URZ, URZ, URZ ;  /* 0x0000003f3f3ff290 */ /* 0x000ff6000fffe03f */
[----:B------:R-:W-:Y:S01]  /*24aa0*/  @!UPT UIADD3 URZ, URZ, URZ, URZ ;  /* 0x0000003f3f3ff290 */ /* 0x000fe2000fffe03f */
[----:B------:R-:W-:Y:S01]  /*24ab0*/  STL.64 [R1+0x240], R56 ;  /* 0x0002403801007387 */ /* 0x000fe20000100a00 */
[----:B------:R0:W-:Y:S03]  /*24ac0*/  STL.64 [R1+0x248], R58 ;  /* 0x0002483a01007387 */ /* 0x0001e60000100a00 */
[----:B0-----:R-:W0:Y:S04]  /*24ad0*/  S2R R59, SR_TID.X ;  /* 0x00000000003b7919 */ /* 0x001e280000002100 */
[----:B------:R-:W1:Y:S01]  /*24ae0*/  S2R R58, SR_TID.X ;  /* 0x00000000003a7919 */ /* 0x000e620000002100 */
[C---:B---3--:R-:W-:Y:S03]  /*24af0*/  HMMA.16816.F32 R24, R48.reuse, R20, R24 ;  /* 0x000000143018723c */ /* 0x048fe60000001818 */
[----:B------:R-:W-:Y:S01]  /*24b00*/  STL.64 [R1+0x1790], R52 ;  /* 0x0017903401007387 */ /* 0x000fe20000100a00 */
[----:B------:R-:W-:Y:S01]  /*24b10*/  STL.64 [R1+0x1788], R22 ;  /* 0x0017881601007387 */ /* 0x000fe20000100a00 */
[----:B0-----:R-:W-:Y:S01]  /*24b20*/  LOP3.LUT R59, R59, 0x7, RZ, 0xc0, !PT ;  /* 0x000000073b3b7812 */ /* 0x001fe200078ec0ff */
[C---:B-1----:R-:W-:Y:S11]  /*24b30*/  IMAD.SHL.U32 R57, R58.reuse, 0x2, RZ ;  /* 0x000000023a397824 */ /* 0x042ff600078e00ff */
[----:B------:R-:W-:Y:S06]  /*24b40*/  @!UPT UIADD3 URZ, URZ, URZ, URZ ;  /* 0x0000003f3f3ff290 */ /* 0x000fec000fffe03f */
[----:B------:R-:W-:Y:S01]  /*24b50*/  STL.64 [R1+0x230], R24 ;  /* 0x0002301801007387 */ /* 0x000fe20000100a00 */
[----:B------:R-:W-:Y:S02]  /*24b60*/  STL.64 [R1+0x238], R26 ;  /* 0x0002381a01007387 */ /* 0x000fe40000100a00 */
[----:B------:R0:W-:Y:S02]  /*24b70*/  STL.64 [R1+0x1780], R20 ;  /* 0x0017801401007387 */ /* 0x0001e40000100a00 */
[----:B0-----:R-:W-:Y:S01]  /*24b80*/  HMMA.16816.F32 R20, R48, R16, R44 ;  /* 0x000000103014723c */ /* 0x001fe2000000182c */
[----:B------:R-:W-:Y:S02]  /*24b90*/  IMAD R59, R59, 0x110, RZ ;  /* 0x000001103b3b7824 */ /* 0x000fe400078e02ff */
[----:B------:R-:W-:-:S03]  /*24ba0*/  IMAD.SHL.U32 R58, R58, 0x80, RZ ;  /* 0x000000803a3a7824 */ /* 0x000fc600078e00ff */
[----:B------:R-:W-:-:S04]  /*24bb0*/  LOP3.LUT R59, R59, 0x10, R57, 0x78, !PT ;  /* 0x000000103b3b7812 */ /* 0x000fc800078e7839 */
[----:B------:R-:W-:-:S04]  /*24bc0*/  LOP3.LUT R59, R59, 0x800, R58, 0xf8, !PT ;  /* 0x000008003b3b7812 */ /* 0x000fc800078ef83a */
[----:B------:R-:W-:-:S09]  /*24bd0*/  LOP3.LUT R59, R59, 0x60, RZ, 0x3c, !PT ;  /* 0x000000603b3b7812 */ /* 0x000fd200078e3cff */
[----:B------:R-:W-:Y:S01]  /*24be0*/  STL.64 [R1+0x220], R20 ;  /* 0x0002201401007387 */ /* 0x000fe20000100a00 */
[----:B------:R-:W-:Y:S02]  /*24bf0*/  STL.64 [R1+0x228], R22 ;  /* 0x0002281601007387 */ /* 0x000fe40000100a00 */
[----:B------:R-:W-:Y:S02]  /*24c00*/  STL.64 [R1+0x1778], R18 ;  /* 0x0017781201007387 */ /* 0x000fe40000100a00 */
[----:B------:R0:W-:Y:S01]  /*24c10*/  STL.64 [R1+0x1770], R16 ;  /* 0x0017701001007387 */ /* 0x0001e20000100a00 */
[----:B----4-:R-:W-:Y:S01]  /*24c20*/  STL.64 [R1+0x1768], R14 ;  /* 0x0017680e01007387 */ /* 0x010fe20000100a00 */
[----:B------:R1:W-:Y:S01]  /*24c30*/  STL.64 [R1+0x1760], R12 ;  /* 0x0017600c01007387 */ /* 0x0003e20000100a00 */
[C---:B0-----:R-:W-:Y:S08]  /*24c40*/  HMMA.16816.F32 R16, R48.reuse, R12, R32 ;  /* 0x0000000c3010723c */ /* 0x041ff00000001820 */
[C---:B-1----:R-:W-:Y:S01]  /*24c50*/  HMMA.16816.F32 R12, R48.reuse, R8, R36 ;  /* 0x00000008300c723c */ /* 0x042fe20000001824 */
[----:B------:R-:W0:Y:S04]  /*24c60*/  LDSM.16.MT88.4 R36, [R59+0x2080] ;  /* 0x002080003b24783b */ /* 0x000e280000004200 */
[----:B------:R1:W-:Y:S10]  /*24c70*/  LDSM.16.MT88.4 R32, [R59+0x2000] ;  /* 0x002000003b20783b */ /* 0x0003f40000004200 */
[----:B------:R-:W-:Y:S01]  /*24c80*/  STL.64 [R1+0x210], R16 ;  /* 0x0002101001007387 */ /* 0x000fe20000100a00 */
[----:B------:R-:W-:Y:S02]  /*24c90*/  STL.64 [R1+0x218], R18 ;  /* 0x0002181201007387 */ /* 0x000fe40000100a00 */
[----:B------:R-:W-:Y:S02]  /*24ca0*/  STL.64 [R1+0x1758], R10 ;  /* 0x0017580a01007387 */ /* 0x000fe40000100a00 */
[----:B------:R2:W-:Y:S03]  /*24cb0*/  STL.64 [R1+0x1750], R8 ;  /* 0x0017500801007387 */ /* 0x0005e60000100a00 */
[----:B------:R-:W-:Y:S01]  /*24cc0*/  STL.64 [R1+0x200], R12 ;  /* 0x0002000c01007387 */ /* 0x000fe20000100a00 */
[----:B------:R-:W-:Y:S03]  /*24cd0*/  STL.64 [R1+0x208], R14 ;  /* 0x0002080e01007387 */ /* 0x000fe60000100a00 */
[----:B0-----:R-:W-:Y:S01]  /*24ce0*/  STL.64 [R1+0x1718], R38 ;  /* 0x0017182601007387 */ /* 0x001fe20000100a00 */
[----:B------:R-:W-:Y:S02]  /*24cf0*/  STL.64 [R1+0x1710], R36 ;  /* 0x0017102401007387 */ /* 0x000fe40000100a00 */
[----:B------:R-:W3:Y:S02]  /*24d00*/  LDL.LU R56, [R1+0x30] ;  /* 0x0000300001387983 */ /* 0x000ee40000300800 */
[----:B------:R-:W3:Y:S01]  /*24d10*/  LDL.LU R57, [R1+0x34] ;  /* 0x0000340001397983 */ /* 0x000ee20000300800 */
[----:B------:R-:W4:Y:S01]  /*24d20*/  LDL.LU R58, [R1+0x38] ;  /* 0x00003800013a7983 */ /* 0x000f220000300800 */
[----:B-1----:R-:W4:Y:S01]  /*24d30*/  LDL.LU R59, [R1+0x3c] ;  /* 0x00003c00013b7983 */ /* 0x002f220000300800 */
[----:B--2---:R-:W-:Y:S02]  /*24d40*/  HMMA.16816.F32 R8, R48, R4, R40 ;  /* 0x000000043008723c */ /* 0x004fe40000001828 */
[----:B----4-:R-:W-:Y:S01]  /*24d50*/  STL.64 [R1+0x1728], R58 ;  /* 0x0017283a01007387 */ /* 0x010fe20000100a00 */
[----:B---3--:R0:W-:Y:S02]  /*24d60*/  STL.64 [R1+0x1720], R56 ;  /* 0x0017203801007387 */ /* 0x0081e40000100a00 */
[----:B------:R-:W-:Y:S02]  /*24d70*/  STL.64 [R1+0x1748], R6 ;  /* 0x0017480601007387 */ /* 0x000fe40000100a00 */
[----:B------:R-:W-:Y:S11]  /*24d80*/  STL.64 [R1+0x1740], R4 ;  /* 0x0017400401007387 */ /* 0x000ff60000100a00 */
[----:B------:R-:W-:Y:S05]  /*24d90*/  @!UPT UIADD3 URZ, URZ, URZ, URZ ;  /* 0x0000003f3f3ff290 */ /* 0x000fea000fffe03f */
[----:B------:R-:W-:Y:S01]  /*24da0*/  STL.64 [R1+0x1f0], R8 ;  /* 0x0001f00801007387 */ /* 0x000fe20000100a00 */
[----:B------:R-:W-:Y:S03]  /*24db0*/  STL.64 [R1+0x1f8], R10 ;  /* 0x0001f80a01007387 */ /* 0x000fe60000100a00 */
[----:B0-----:R-:W2:Y:S01]  /*24dc0*/  LDL.LU R56, [R1+0x150] ;  /* 0x0001500001387983 */ /* 0x001ea20000300800 */
[----:B------:R-:W2:Y:S02]  /*24dd0*/  LDL.LU R57, [R1+0x154] ;  /* 0x0001540001397983 */ /* 0x000ea40000300800 */
[----:B------:R-:W3:Y:S02]  /*24de0*/  LDL.LU R58, [R1+0x158] ;  /* 0x00015800013a7983 */ /* 0x000ee40000300800 */
[----:B------:R-:W3:Y:S01]  /*24df0*/  LDL.LU R59, [R1+0x15c] ;  /* 0x00015c00013b7983 */ /* 0x000ee20000300800 */
[----:B------:R-:W0:Y:S02]  /*24e00*/  S2R R43, SR_TID.X ;  /* 0x00000000002b7919 */ /* 0x000e240000002100 */
[----:B0-----:R-:W-:-:S02]  /*24e10*/  LOP3.LUT R42, R43, 0x7, RZ, 0xc0, !PT ;  /* 0x000000072b2a7812 */ /* 0x001fc400078ec0ff */
        /* <DEDUP_REMOVED lines=9> */
[----:B------:R-:W3:Y:S01]  /*24eb0*/  LDL.LU R7, [R1+0x17c] ;  /* 0x00017c0001077983 */ /* 0x000ee20000300800 */
[----:B------:R-:W4:Y:S01]  /*24ec0*/  LDL.LU R24, [R1+0x430] ;  /* 0x0004300001187983 */ /* 0x000f220000300800 */
[----:B------:R-:W4:Y:S02]  /*24ed0*/  LDL.LU R25, [R1+0x434] ;  /* 0x0004340001197983 */ /* 0x000f240000300800 */
[----:B------:R-:W4:Y:S02]  /*24ee0*/  LDL.LU R26, [R1+0x438] ;  /* 0x00043800011a7983 */ /* 0x000f240000300800 */
[----:B------:R-:W4:Y:S02]  /*24ef0*/  LDL.LU R27, [R1+0x43c] ;  /* 0x00043c00011b7983 */ /* 0x000f240000300800 */
[----:B------:R-:W-:-:S02]  /*24f00*/  IMAD R42, R42, 0x110, RZ ;  /* 0x000001102a2a7824 */ /* 0x000fc400078e02ff */
[C---:B------:R-:W-:Y:S02]  /*24f10*/  IMAD.SHL.U32 R41, R43.reuse, 0x2, RZ ;  /* 0x000000022b297824 */ /* 0x040fe400078e00ff */
[----:B------:R-:W-:Y:S01]  /*24f20*/  IMAD.SHL.U32 R43, R43, 0x80, RZ ;  /* 0x000000802b2b7824 */ /* 0x000fe200078e00ff */
[----:B------:R-:W2:Y:S01]  /*24f30*/  LDL.LU R12, [R1+0x510] ;  /* 0x00051000010c7983 */ /* 0x000ea20000300800 */
[----:B------:R-:W2:Y:S02]  /*24f40*/  LDL.LU R13, [R1+0x514] ;  /* 0x00051400010d7983 */ /* 0x000ea40000300800 */
[----:B------:R-:W2:Y:S01]  /*24f50*/  LDL.LU R14, [R1+0x518] ;  /* 0x00051800010e7983 */ /* 0x000ea20000300800 */
[----:B------:R-:W-:Y:S01]  /*24f60*/  LOP3.LUT R47, R42, 0x10, R41, 0x78, !PT ;  /* 0x000000102a2f7812 */ /* 0x000fe200078e7829 */
[----:B------:R-:W2:Y:S01]  /*24f70*/  LDL.LU R15, [R1+0x51c] ;  /* 0x00051c00010f7983 */ /* 0x000ea20000300800 */
[----:B------:R-:W2:Y:S02]  /*24f80*/  LDL.LU R52, [R1+0x1b0] ;  /* 0x0001b00001347983 */ /* 0x000ea40000300800 */
[----:B------:R-:W2:Y:S01]  /*24f90*/  LDL.LU R53, [R1+0x1b4] ;  /* 0x0001b40001357983 */ /* 0x000ea20000300800 */
[----:B------:R-:W-:Y:S01]  /*24fa0*/  LOP3.LUT R47, R47, 0x800, R43, 0xf8, !PT ;  /* 0x000008002f2f7812 */ /* 0x000fe200078ef82b */
[----:B------:R-:W2:Y:S01]  /*24fb0*/  LDL.LU R54, [R1+0x1b8] ;  /* 0x0001b80001367983 */ /* 0x000ea20000300800 */
[----:B------:R-:W2:Y:S02]  /*24fc0*/  LDL.LU R55, [R1+0x1bc] ;  /* 0x0001bc0001377983 */ /* 0x000ea40000300800 */
[----:B------:R-:W2:Y:S02]  /*24fd0*/  LDL.LU R16, [R1+0x520] ;  /* 0x0005200001107983 */ /* 0x000ea40000300800 */
[----:B------:R-:W2:Y:S01]  /*24fe0*/  LDL.LU R17, [R1+0x524] ;  /* 0x0005240001117983 */ /* 0x000ea20000300800 */
[----:B------:R-:W0:Y:S04]  /*24ff0*/  LDSM.16.MT88.4 R40, [R47+0x3000] ;  /* 0x003000002f28783b */ /* 0x000e280000004200 */
        /* <DEDUP_REMOVED lines=13> */
[----:B------:R-:W2:Y:S03]  /*250d0*/  LDL.LU R39, [R1+0x44c] ;  /* 0x00044c0001277983 */ /* 0x000ea60000300800 */
[----:B------:R-:W1:Y:S04]  /*250e0*/  LDSM.16.MT88.4 R44, [R47+0x3080] ;  /* 0x003080002f2c783b */ /* 0x000e680000004200 */
        /* <DEDUP_REMOVED lines=12> */
[----:B------:R-:W2:Y:S02]  /*251b0*/  LDL.LU.64 R24, [R1+0x17a0] ;  /* 0x0017a00001187983 */ /* 0x000ea40000300a00 */
[----:B-1----:R-:W-:Y:S02]  /*251c0*/  STL.64 [R1+0x16a8], R46 ;  /* 0x0016a82e01007387 */ /* 0x002fe40000100a00 */
[----:B------:R0:W-:Y:S02]  /*251d0*/  STL.64 [R1+0x16a0], R44 ;  /* 0x0016a02c01007387 */ /* 0x0001e40000100a00 */
        /* <DEDUP_REMOVED lines=68> */
[C---:B--2---:R-:W-:Y:S08]  /*25620*/  HMMA.16816.F32 R56, R32.reuse, R28, R56 ;  /* 0x0000001c2038723c */ /* 0x044ff00000001838 */
[----:B------:R-:W-:Y:S11]  /*25630*/  HMMA.16816.F32 R32, R32, R24, R36 ;  /* 0x000000182020723c */ /* 0x000ff60000001824 */
[----:B------:R-:W-:Y:S04]  /*25640*/  @!UPT UIADD3 URZ, URZ, URZ, URZ ;  /* 0x0000003f3f3ff290 */ /* 0x000fe8000fffe03f */
[----:B------:R-:W-:Y:S01]  /*25650*/  STL.64 [R1+0x150], R56 ;  /* 0x0001503801007387 */ /* 0x000fe20000100a00 */
[----:B------:R0:W-:Y:S03]  /*25660*/  STL.64 [R1+0x158], R58 ;  /* 0x0001583a01007387 */ /* 0x0001e60000100a00 */
[----:B0-----:R-:W2:Y:S01]  /*25670*/  LDL.LU.64 R58, [R1+0x1728] ;  /* 0x00172800013a7983 */ /* 0x001ea20000300a00 */
[----:B------:R-:W2:Y:S02]  /*25680*/  LDL.LU.64 R56, [R1+0x1720] ;  /* 0x0017200001387983 */ /* 0x000ea40000300a00 */
[----:B------:R-:W2:Y:S02]  /*25690*/  LDL.LU.64 R38, [R1+0x1718] ;  /* 0x0017180001267983 */ /* 0x000ea40000300a00 */
[----:B------:R-:W2:Y:S01]  /*256a0*/  LDL.LU.64 R36, [R1+0x1710] ;  /* 0x0017100001247983 */ /* 0x000ea20000300a00 */
[----:B------:R0:W-:Y:S01]  /*256b0*/  STL.64 [R1+0x80], R32 ;  /* 0x0000802001007387 */ /* 0x0001e20000100a00 */
[----:B------:R1:W-:Y:S03]  /*256c0*/  STL.64 [R1+0x88], R34 ;  /* 0x0000882201007387 */ /* 0x0003e60000100a00 */
[----:B0-----:R-:W2:Y:S01]  /*256d0*/  LDL.LU R32, [R1+0x400] ;  /* 0x0004000001207983 */ /* 0x001ea20000300800 */
[----:B------:R-:W2:Y:S02]  /*256e0*/  LDL.LU R33, [R1+0x404] ;  /* 0x0004040001217983 */ /* 0x000ea40000300800 */
[----:B-1----:R-:W2:Y:S02]  /*256f0*/  LDL.LU R34, [R1+0x408] ;  /* 0x0004080001227983 */ /* 0x002ea40000300800 */
[----:B------:R-:W2:Y:S02]  /*25700*/  LDL.LU R35, [R1+0x40c] ;  /* 0x00040c0001237983 */ /* 0x000ea40000300800 */
[C---:B--2---:R-:W-:Y:S08]  /*25710*/  HMMA.16816.F32 R32, R36.reuse, R52, R32 ;  /* 0x000000342420723c */ /* 0x044ff00000001820 */
[C---:B------:R-:W-:Y:S11]  /*25720*/  HMMA.16816.F32 R48, R36.reuse, R20, R48 ;  /* 0x000000142430723c */ /* 0x040ff60000001830 */
[----:B------:R-:W-:Y:S04]  /*25730*/  @!UPT UIADD3 URZ, URZ, URZ, URZ ;  /* 0x0000003f3f3ff290 */ /* 0x000fe8000fffe03f */
[----:B------:R-:W-:Y:S01]  /*25740*/  STL.64 [R1+0x60], R32 ;  /* 0x0000602001007387 */ /* 0x000fe20000100a00 */
[----:B------:R0:W-:Y:S02]  /*25750*/  STL.64 [R1+0x68], R34 ;  /* 0x0000682201007387 */ /* 0x0001e40000100a00 */
[C---:B0-----:R-:W-:Y:S11]  /*25760*/  HMMA.16816.F32 R32, R36.reuse, R16, R40 ;  /* 0x000000102420723c */ /* 0x041ff60000001828 */
[----:B------:R-:W-:Y:S11]  /*25770*/  @!UPT UIADD3 URZ, URZ, URZ, URZ ;  /* 0x0000003f3f3ff290 */ /* 0x000ff6000fffe03f */
[----:B------:R-:W-:Y:S01]  /*25780*/  @!UPT UIADD3 URZ, URZ, URZ, URZ ;  /* 0x0000003f3f3ff290 */ /* 0x000fe2000fffe03f */
[----:B------:R-:W-:Y:S01]  /*25790*/  STL.64 [R1+0x40], R32 ;  /* 0x0000402001007387 */ /* 0x000fe20000100a00 */
[----:B------:R-:W-:Y:S02]  /*257a0*/  STL.64 [R1+0x50], R48 ;  /* 0x0000503001007387 */ /* 0x000fe40000100a00 */
[----:B------:R-:W-:Y:S02]  /*257b0*/  STL.64 [R1+0x58], R50 ;  /* 0x0000583201007387 */ /* 0x000fe40000100a00 */
[----:B------:R-:W-:Y:S01]  /*257c0*/  STL [R1+0x48], R34 ;  /* 0x0000482201007387 */ /* 0x000fe20000100800 */
[----:B------:R0:W-:Y:S02]  /*257d0*/  STL.64 [R1+0x16b0], R18 ;  /* 0x0016b01201007387 */ /* 0x0001e40000100a00 */
[----:B0-----:R-:W-:Y:S01]  /*257e0*/  HMMA.16816.F32 R16, R36, R12, R56 ;  /* 0x0000000c2410723c */ /* 0x001fe20000001838 */
[----:B------:R-:W-:-:S05]  /*257f0*/  IMAD.MOV.U32 R53, RZ, RZ, R35 ;  /* 0x000000ffff357224 */ /* 0x000fca00078e0023 */
[----:B------:R-:W-:Y:S01]  /*25800*/  STL [R1+0x1510], R53 ;  /* 0x0015103501007387 */ /* 0x000fe20000100800 */
[----:B------:R-:W2:Y:S11]  /*25810*/  LDL.LU R40, [R1+0x10] ;  /* 0x0000100001287983 */ /* 0x000eb60000300800 */
[----:B------:R-:W-:Y:S05]  /*25820*/  @!UPT UIADD3 URZ, URZ, URZ, URZ ;  /* 0x0000003f3f3ff290 */ /* 0x000fea000fffe03f */
[----:B------:R-:W-:Y:S01]  /*25830*/  STL.64 [R1+0x30], R16 ;  /* 0x0000301001007387 */ /* 0x000fe20000100a00 */
[----:B------:R0:W-:Y:S02]  /*25840*/  STL.64 [R1+0x38], R18 ;  /* 0x0000381201007387 */ /* 0x0001e40000100a00 */
[----:B------:R-:W2:Y:S02]  /*25850*/  LDL.LU R41, [R1+0x14] ;  /* 0x0000140001297983 */ /* 0x000ea40000300800 */
[----:B------:R-:W2:Y:S01]  /*25860*/  LDL.LU R42, [R1+0x18] ;  /* 0x00001800012a7983 */ /* 0x000ea20000300800 */
[----:B------:R-:W2:Y:S01]  /*25870*/  LDL.LU R43, [R1+0x1c] ;  /* 0x00001c00012b7983 */ /* 0x000ea20000300800 */
[----:B------:R-:W2:Y:S02]  /*25880*/  LDL.LU R56, [R1] ;  /* 0x0000000001387983 */ /* 0x000ea40000300800 */
[----:B------:R-:W2:Y:S02]  /*25890*/  LDL.LU R57, [R1+0x4] ;  /* 0x0000040001397983 */ /* 0x000ea40000300800 */
[----:B------:R-:W2:Y:S01]  /*258a0*/  LDL.LU R58, [R1+0x8] ;  /* 0x00000800013a7983 */ /* 0x000ea20000300800 */
[----:B------:R-:W2:Y:S01]  /*258b0*/  LDL.LU R59, [R1+0xc] ;  /* 0x00000c00013b7983 */ /* 0x000ea20000300800 */
[----:B0-----:R-:W-:Y:S03]  /*258c0*/  HMMA.16816.F32 R16, R36, R8, R44 ;  /* 0x000000082410723c */ /* 0x001fe6000000182c */
[----:B------:R0:W-:Y:S01]  /*258d0*/  STL.64 [R1+0x16b8], R14 ;  /* 0x0016b80e01007387 */ /* 0x0001e20000100a00 */
[----:B------:R-:W2:Y:S02]  /*258e0*/  LDL.LU R44, [R1+0x2b0] ;  /* 0x0002b000012c7983 */ /* 0x000ea40000300800 */
[----:B------:R-:W2:Y:S02]  /*258f0*/  LDL.LU R45, [R1+0x2b4] ;  /* 0x0002b400012d7983 */ /* 0x000ea40000300800 */
[----:B------:R-:W2:Y:S01]  /*25900*/  LDL.LU R46, [R1+0x2b8] ;  /* 0x0002b800012e7983 */ /* 0x000ea20000300800 */
[----:B------:R-:W2:Y:S01]  /*25910*/  LDL.LU R47, [R1+0x2bc] ;  /* 0x0002bc00012f7983 */ /* 0x000ea20000300800 */
[----:B------:R-:W2:Y:S02]  /*25920*/  LDL.LU R12, [R1+0x2d0] ;  /* 0x0002d000010c7983 */ /* 0x000ea40000300800 */
[----:B------:R-:W2:Y:S02]  /*25930*/  LDL.LU R13, [R1+0x2d4] ;  /* 0x0002d400010d7983 */ /* 0x000ea40000300800 */
[----:B---3--:R-:W-:Y:S01]  /*25940*/  IMAD.MOV.U32 R48, RZ, RZ, R6 ;  /* 0x000000ffff307224 */ /* 0x008fe200078e0006 */
[----:B0-----:R-:W3:Y:S01]  /*25950*/  LDL.LU R14, [R1+0x2d8] ;  /* 0x0002d800010e7983 */ /* 0x001ee20000300800 */
[----:B------:R-:W3:Y:S02]  /*25960*/  LDL.LU R15, [R1+0x2dc] ;  /* 0x0002dc00010f7983 */ /* 0x000ee40000300800 */
[----:B------:R-:W-:-:S02]  /*25970*/  IMAD.MOV.U32 R49, RZ, RZ, R31 ;  /* 0x000000ffff317224 */ /* 0x000fc400078e001f */
[----:B------:R-:W-:Y:S02]  /*25980*/  IMAD.MOV.U32 R50, RZ, RZ, R11 ;  /* 0x000000ffff327224 */ /* 0x000fe400078e000b */
[----:B----4-:R-:W-:Y:S02]  /*25990*/  IMAD.MOV.U32 R51, RZ, RZ, R26 ;  /* 0x000000ffff337224 */ /* 0x010fe400078e001a */
[----:B------:R-:W-:Y:S02]  /*259a0*/  IMAD.MOV.U32 R53, RZ, RZ, R16 ;  /* 0x000000ffff357224 */ /* 0x000fe400078e0010 */
[----:B------:R-:W-:Y:S01]  /*259b0*/  IMAD.MOV.U32 R20, RZ, RZ, R17 ;  /* 0x000000ffff147224 */ /* 0x000fe200078e0011 */
[----:B------:R-:W4:Y:S01]  /*259c0*/  LDL.LU R16, [R1+0x2c0] ;  /* 0x0002c00001107983 */ /* 0x000f220000300800 */
[----:B------:R-:W-:Y:S02]  /*259d0*/  IMAD.MOV.U32 R9, RZ, RZ, R18 ;  /* 0x000000ffff097224 */ /* 0x000fe400078e0012 */
[----:B------:R-:W4:Y:S02]  /*259e0*/  LDL.LU R17, [R1+0x2c4] ;  /* 0x0002c40001117983 */ /* 0x000f240000300800 */
[----:B------:R-:W-:Y:S01]  /*259f0*/  IMAD.MOV.U32 R8, RZ, RZ, R19 ;  /* 0x000000ffff087224 */ /* 0x000fe200078e0013 */
[----:B------:R-:W4:Y:S01]  /*25a00*/  LDL.LU R18, [R1+0x2c8] ;  /* 0x0002c80001127983 */ /* 0x000f220000300800 */
[----:B------:R-:W4:Y:S02]  /*25a10*/  LDL.LU R19, [R1+0x2cc] ;  /* 0x0002cc0001137983 */ /* 0x000f240000300800 */
[----:B------:R-:W3:Y:S02]  /*25a20*/  LDL.LU R6, [R1+0x1708] ;  /* 0x0017080001067983 */ /* 0x000ee40000300800 */
[----:B------:R-:W3:Y:S01]  /*25a30*/  LDL.LU R31, [R1+0x1704] ;  /* 0x00170400011f7983 */ /* 0x000ee20000300800 */
[----:B------:R-:W3:Y:S01]  /*25a40*/  LDL.LU R11, [R1+0x1700] ;  /* 0x00170000010b7983 */ /* 0x000ee20000300800 */
[----:B------:R-:W3:Y:S02]  /*25a50*/  LDL.LU R26, [R1+0x16fc] ;  /* 0x0016fc00011a7983 */ /* 0x000ee40000300800 */
[----:B------:R-:W-:-:S02]  /*25a60*/  IMAD.MOV.U32 R32, RZ, RZ, R27 ;  /* 0x000000ffff207224 */ /* 0x000fc400078e001b */
[----:B------:R-:W-:Y:S01]  /*25a70*/  IMAD.MOV.U32 R33, RZ, RZ, R3 ;  /* 0x000000ffff217224 */ /* 0x000fe200078e0003 */
[----:B------:R-:W3:Y:S01]  /*25a80*/  LDL.LU R27, [R1+0x16f8] ;  /* 0x0016f800011b7983 */ /* 0x000ee20000300800 */
[----:B------:R-:W-:Y:S02]  /*25a90*/  IMAD.MOV.U32 R34, RZ, RZ, R2 ;  /* 0x000000ffff227224 */ /* 0x000fe400078e0002 */
[----:B------:R-:W-:Y:S01]  /*25aa0*/  IMAD.MOV.U32 R35, RZ, RZ, R0 ;  /* 0x000000ffff237224 */ /* 0x000fe200078e0000 */
[C---:B--2---:R-:W-:Y:S08]  /*25ab0*/  HMMA.16816.F32 R40, R36.reuse, R4, R40 ;  /* 0x000000042428723c */ /* 0x044ff00000001828 */
[----:B------:R-:W-:Y:S11]  /*25ac0*/  HMMA.16816.F32 R56, R36, R28, R56 ;  /* 0x0000001c2438723c */ /* 0x000ff60000001838 */
[----:B------:R-:W-:Y:S05]  /*25ad0*/  @!UPT UIADD3 URZ, URZ, URZ, URZ ;  /* 0x0000003f3f3ff290 */ /* 0x000fea000fffe03f */
[----:B------:R-:W-:Y:S02]  /*25ae0*/  IMAD.MOV.U32 R4, RZ, RZ, R42 ;  /* 0x000000ffff047224 */ /* 0x000fe400078e002a */
[----:B------:R-:W-:Y:S02]  /*25af0*/  IMAD.MOV.U32 R3, RZ, RZ, R43 ;  /* 0x000000ffff037224 */ /* 0x000fe400078e002b */
[----:B------:R-:W-:Y:S02]  /*25b00*/  IMAD.MOV.U32 R21, RZ, RZ, R40 ;  /* 0x000000ffff157224 */ /* 0x000fe400078e0028 */
[----:B------:R-:W-:Y:S01]  /*25b10*/  IMAD.MOV.U32 R5, RZ, RZ, R41 ;  /* 0x000000ffff057224 */ /* 0x000fe200078e0029 */
[----:B------:R-:W3:Y:S01]  /*25b20*/  LDL.LU.64 R42, [R1+0x16f0] ;  /* 0x0016f000012a7983 */ /* 0x000ee20000300a00 */
[----:B------:R-:W3:Y:S02]  /*25b30*/  LDL.LU.64 R40, [R1+0x16e8] ;  /* 0x0016e80001287983 */ /* 0x000ee40000300a00 */
[----:B------:R-:W-:-:S02]  /*25b40*/  IMAD.MOV.U32 R2, RZ, RZ, R58 ;  /* 0x000000ffff027224 */ /* 0x000fc400078e003a */
[----:B------:R0:W-:Y:S02]  /*25b50*/  STL.64 [R1], R56 ;  /* 0x0000003801007387 */ /* 0x0001e40000100a00 */
[----:B------:R-:W-:Y:S02]  /*25b60*/  IMAD.MOV.U32 R0, RZ, RZ, R59 ;  /* 0x000000ffff007224 */ /* 0x000fe400078e003b */
[----:B------:R-:W2:Y:S04]  /*25b70*/  LDL.LU.64 R58, [R1+0x16e0] ;  /* 0x0016e000013a7983 */ /* 0x000ea80000300a00 */
[----:B0-----:R-:W2:Y:S02]  /*25b80*/  LDL.LU.64 R56, [R1+0x16d8] ;  /* 0x0016d80001387983 */ /* 0x001ea40000300a00 */
[----:B--2---:R-:W-:Y:S07]  /*25b90*/  HMMA.16816.F32 R56, R36, R24, R56 ;  /* 0x000000182438723c */ /* 0x004fee0000001838 */
[----:B------:R-:W-:-:S02]  /*25ba0*/  IMAD.MOV.U32 R36, RZ, RZ, R30 ;  /* 0x000000ffff247224 */ /* 0x000fc400078e001e */
[----:B------:R-:W-:Y:S01]  /*25bb0*/  IMAD.MOV.U32 R37, RZ, RZ, R54 ;  /* 0x000000ffff257224 */ /* 0x000fe200078e0036 */
[----:B------:R-:W2:Y:S01]  /*25bc0*/  LDL.LU R30, [R1+0x16d4] ;  /* 0x0016d400011e7983 */ /* 0x000ea20000300800 */
[----:B------:R-:W3:Y:S02]  /*25bd0*/  LDL.LU R54, [R1+0x16d0] ;  /* 0x0016d00001367983 */ /* 0x000ee40000300800 */
[----:B------:R-:W-:Y:S02]  /*25be0*/  IMAD.MOV.U32 R38, RZ, RZ, R55 ;  /* 0x000000ffff267224 */ /* 0x000fe400078e0037 */
[----:B------:R-:W3:Y:S01]  /*25bf0*/  LDL.LU R55, [R1+0x16cc] ;  /* 0x0016cc0001377983 */ /* 0x000ee20000300800 */
[----:B------:R-:W-:Y:S02]  /*25c00*/  IMAD.MOV.U32 R39, RZ, RZ, R10 ;  /* 0x000000ffff277224 */ /* 0x000fe400078e000a */
[----:B------:R-:W2:Y:S05]  /*25c10*/  LDL.LU R10, [R1+0x16c8] ;  /* 0x0016c800010a7983 */ /* 0x000eaa0000300800 */
[----:B------:R0:W-:Y:S01]  /*25c20*/  STL.64 [R1+0x14c8], R56 ;  /* 0x0014c83801007387 */ /* 0x0001e20000100a00 */
[----:B------:R1:W-:Y:S02]  /*25c30*/  STL.64 [R1+0x14c0], R58 ;  /* 0x0014c03a01007387 */ /* 0x0003e40000100a00 */
[----:B0-----:R-:W-:-:S02]  /*25c40*/  IMAD.MOV.U32 R56, RZ, RZ, R22 ;  /* 0x000000ffff387224 */ /* 0x001fc400078e0016 */
[----:B------:R-:W-:Y:S01]  /*25c50*/  IMAD.MOV.U32 R57, RZ, RZ, R23 ;  /* 0x000000ffff397224 */ /* 0x000fe200078e0017 */
[----:B------:R-:W4:Y:S01]  /*25c60*/  LDL.LU R22, [R1+0x16c4] ;  /* 0x0016c40001167983 */ /* 0x000f220000300800 */
[----:B------:R-:W4:Y:S02]  /*25c70*/  LDL.LU R23, [R1+0x16c0] ;  /* 0x0016c00001177983 */ /* 0x000f240000300800 */
[----:B-1----:R-:W-:Y:S02]  /*25c80*/  IMAD.MOV.U32 R59, RZ, RZ, R60 ;  /* 0x000000ffff3b7224 */ /* 0x002fe400078e003c */
[----:B------:R-:W-:Y:S01]  /*25c90*/  IMAD.MOV.U32 R58, RZ, RZ, R61 ;  /* 0x000000ffff3a7224 */ /* 0x000fe200078e003d */
[C---:B---3--:R-:W-:Y:S08]  /*25ca0*/  HMMA.16816.F32 R12, R40.reuse, R54, R12 ;  /* 0x00000036280c723c */ /* 0x048ff0000000180c */
[----:B----4-:R-:W-:Y:S11]  /*25cb0*/  HMMA.16816.F32 R16, R40, R22, R16 ;  /* 0x000000162810723c */ /* 0x010ff60000001810 */
[----:B------:R-:W-:Y:S05]  /*25cc0*/  @!UPT UIADD3 URZ, URZ, URZ, URZ ;  /* 0x0000003f3f3ff290 */ /* 0x000fea000fffe03f */
[----:B------:R-:W-:Y:S02]  /*25cd0*/  IMAD.MOV.U32 R60, RZ, RZ, R12 ;  /* 0x000000ffff3c7224 */ /* 0x000fe400078e000c */
[----:B------:R-:W-:Y:S01]  /*25ce0*/  IMAD.MOV.U32 R61, RZ, RZ, R13 ;  /* 0x000000ffff3d7224 */ /* 0x000fe200078e000d */
[----:B------:R-:W-:Y:S01]  /*25cf0*/  STL.64 [R1+0x6a0], R12 ;  /* 0x0006a00c01007387 */ /* 0x000fe20000100a00 */
[----:B------:R0:W-:Y:S03]  /*25d00*/  STL.64 [R1+0x6a8], R14 ;  /* 0x0006a80e01007387 */ /* 0x0001e60000100a00 */
[----:B0-----:R-:W3:Y:S01]  /*25d10*/  LDL.LU.64 R14, [R1+0x16b8] ;  /* 0x0016b800010e7983 */ /* 0x001ee20000300a00 */
[----:B------:R-:W-:Y:S02]  /*25d20*/  STL [R1+0x146c], R60 ;  /* 0x00146c3c01007387 */ /* 0x000fe40000100800 */
[----:B------:R-:W-:Y:S01]  /*25d30*/  STL [R1+0x1468], R61 ;  /* 0x0014683d01007387 */ /* 0x000fe20000100800 */
[----:B------:R-:W-:Y:S01]  /*25d40*/  STL.64 [R1+0x690], R16 ;  /* 0x0006901001007387 */ /* 0x000fe20000100a00 */
[----:B------:R0:W-:Y:S03]  /*25d50*/  STL.64 [R1+0x698], R18 ;  /* 0x0006981201007387 */ /* 0x0001e60000100a00 */
[----:B0-----:R-:W4:Y:S01]  /*25d60*/  LDL.LU.64 R18, [R1+0x16b0] ;  /* 0x0016b00001127983 */ /* 0x001f220000300a00 */
[----:B------:R-:W-:-:S02]  /*25d70*/  IMAD.MOV.U32 R16, RZ, RZ, R11 ;  /* 0x000000ffff107224 */ /* 0x000fc400078e000b */
[----:B------:R-:W-:Y:S01]  /*25d80*/  IMAD.MOV.U32 R17, RZ, RZ, R31 ;  /* 0x000000ffff117224 */ /* 0x000fe200078e001f */
[----:B----4-:R-:W-:Y:S11]  /*25d90*/  HMMA.16816.F32 R44, R40, R18, R44 ;  /* 0x00000012282c723c */ /* 0x010ff6000000182c */
[----:B------:R-:W-:Y:S11]  /*25da0*/  @!UPT UIADD3 URZ, URZ, URZ, URZ ;  /* 0x0000003f3f3ff290 */ /* 0x000ff6000fffe03f */
[----:B------:R-:W-:Y:S01]  /*25db0*/  @!UPT UIADD3 URZ, URZ, URZ, URZ ;  /* 0x0000003f3f3ff290 */ /* 0x000fe2000fffe03f */
[----:B------:R-:W-:Y:S01]  /*25dc0*/  STL.64 [R1+0x6c0], R44 ;  /* 0x0006c02c01007387 */ /* 0x000fe20000100a00 */
[----:B------:R0:W-:Y:S03]  /*25dd0*/  STL.64 [R1+0x6c8], R46 ;  /* 0x0006c82e01007387 */ /* 0x0001e60000100a00 */
[----:B0-----:R-:W4:Y:S01]  /*25de0*/  LDL.LU.64 R46, [R1+0x16a8] ;  /* 0x0016a800012e7983 */ /* 0x001f220000300a00 */
[----:B------:R-:W4:Y:S02]  /*25df0*/  LDL.LU.64 R44, [R1+0x16a0] ;  /* 0x0016a000012c7983 */ /* 0x000f240000300a00 */
[----:B------:R0:W-:Y:S02]  /*25e00*/  STL.64 [R1+0x1688], R18 ;  /* 0x0016881201007387 */ /* 0x0001e40000100a00 */
[----:B------:R-:W2:Y:S01]  /*25e10*/  LDL.LU R11, [R1+0x169c] ;  /* 0x00169c00010b7983 */ /* 0x000ea20000300800 */
[----:B------:R-:W4:Y:S01]  /*25e20*/  LDL.LU R31, [R1+0x1698] ;  /* 0x00169800011f7983 */ /* 0x000f220000300800 */
[----:B0-----:R-:W-:-:S02]  /*25e30*/  IMAD.MOV.U32 R18, RZ, RZ, R6 ;  /* 0x000000ffff127224 */ /* 0x001fc400078e0006 */
[----:B------:R-:W-:Y:S01]  /*25e40*/  IMAD.MOV.U32 R19, RZ, RZ, R7 ;  /* 0x000000ffff137224 */ /* 0x000fe200078e0007 */
[----:B------:R-:W4:Y:S01]  /*25e50*/  LDL.LU R6, [R1+0x1694] ;  /* 0x0016940001067983 */ /* 0x000f220000300800 */
[----:B------:R-:W4:Y:S05]  /*25e60*/  LDL.LU R7, [R1+0x1690] ;  /* 0x0016900001077983 */ /* 0x000f2a0000300800 */
[C---:B---3--:R-:W-:Y:S01]  /*25e70*/  HMMA.16816.F32 R16, R40.reuse, R14, R16 ;  /* 0x0000000e2810723c */ /* 0x048fe20000001810 */
[----:B------:R-:W-:Y:S11]  /*25e80*/  STL.64 [R1+0x1680], R14 ;  /* 0x0016800e01007387 */ /* 0x000ff60000100a00 */
[----:B------:R-:W-:Y:S11]  /*25e90*/  @!UPT UIADD3 URZ, URZ, URZ, URZ ;  /* 0x0000003f3f3ff290 */ /* 0x000ff6000fffe03f */
[----:B------:R-:W-:Y:S01]  /*25ea0*/  STL.64 [R1+0x6b0], R16 ;  /* 0x0006b01001007387 */ /* 0x000fe20000100a00 */
[----:B------:R2:W-:Y:S02]  /*25eb0*/  STL.64 [R1+0x6b8], R18 ;  /* 0x0006b81201007387 */ /* 0x0005e40000100a00 */
[C---:B--2---:R-:W-:Y:S08]  /*25ec0*/  HMMA.16816.F32 R16, R40.reuse, R10, R56 ;  /* 0x0000000a2810723c */ /* 0x044ff00000001838 */
[C---:B----4-:R-:W-:Y:S11]  /*25ed0*/  HMMA.16816.F32 R12, R40.reuse, R6, R36 ;  /* 0x00000006280c723c */ /* 0x050ff60000001824 */
[----:B------:R-:W-:Y:S04]  /*25ee0*/  @!UPT UIADD3 URZ, URZ, URZ, URZ ;  /* 0x0000003f3f3ff290 */ /* 0x000fe8000fffe03f */
[----:B------:R-:W-:Y:S01]  /*25ef0*/  STL.64 [R1+0x4d0], R16 ;  /* 0x0004d01001007387 */ /* 0x000fe20000100a00 */
[----:B------:R-:W-:Y:S02]  /*25f00*/  IMAD.MOV.U32 R28, RZ, RZ, R16 ;  /* 0x000000ffff1c7224 */ /* 0x000fe400078e0010 */
[----:B------:R-:W-:Y:S02]  /*25f10*/  STL.64 [R1+0x4d8], R18 ;  /* 0x0004d81201007387 */ /* 0x000fe40000100a00 */
[----:B------:R-:W-:Y:S01]  /*25f20*/  STL.64 [R1+0x1678], R10 ;  /* 0x0016780a01007387 */ /* 0x000fe20000100a00 */
[----:B------:R0:W-:Y:S01]  /*25f30*/  STL.64 [R1+0x1670], R8 ;  /* 0x0016700801007387 */ /* 0x0001e20000100a00 */
[----:B------:R-:W-:Y:S03]  /*25f40*/  STL [R1+0x1470], R28 ;  /* 0x0014701c01007387 */ /* 0x000fe60000100800 */
[----:B------:R-:W-:Y:S01]  /*25f50*/  STL.64 [R1+0x4c0], R12 ;  /* 0x0004c00c01007387 */ /* 0x000fe20000100a00 */
[----:B------:R-:W-:Y:S01]  /*25f60*/  STL.64 [R1+0x4c8], R14 ;  /* 0x0004c80e01007387 */ /* 0x000fe20000100a00 */
[C---:B0-----:R-:W-:Y:S01]  /*25f70*/  HMMA.16816.F32 R8, R40.reuse, R30, R32 ;  /* 0x0000001e2808723c */ /* 0x041fe20000001820 */
[----:B------:R-:W-:Y:S01]  /*25f80*/  STL.64 [R1+0x1668], R6 ;  /* 0x0016680601007387 */ /* 0x000fe20000100a00 */
[----:B------:R0:W-:Y:S06]  /*25f90*/  STL.64 [R1+0x1660], R4 ;  /* 0x0016600401007387 */ /* 0x0001ec0000100a00 */
[----:B0-----:R-:W-:Y:S01]  /*25fa0*/  HMMA.16816.F32 R4, R40, R26, R48 ;  /* 0x0000001a2804723c */ /* 0x001fe20000001830 */
[----:B------:R-:W-:-:S05]  /*25fb0*/  IMAD.MOV.U32 R29, RZ, RZ, R12 ;  /* 0x000000ffff1d7224 */ /* 0x000fca00078e000c */
[----:B------:R0:W-:Y:S01]  /*25fc0*/  STL [R1+0x1474], R29 ;  /* 0x0014741d01007387 */ /* 0x0001e20000100800 */
[----:B------:R1:W-:Y:S08]  /*25fd0*/  STL.64 [R1+0x1658], R30 ;  /* 0x0016581e01007387 */ /* 0x0003f00000100a00 */
[----:B------:R-:W-:Y:S02]  /*25fe0*/  STL.64 [R1+0x500], R8 ;  /* 0x0005000801007387 */ /* 0x000fe40000100a00 */
[----:B------:R-:W-:Y:S01]  /*25ff0*/  STL.64 [R1+0x508], R10 ;  /* 0x0005080a01007387 */ /* 0x000fe20000100a00 */
[----:B------:R-:W-:Y:S01]  /*26000*/  STL.64 [R1+0x1650], R26 ;  /* 0x0016501a01007387 */ /* 0x000fe20000100a00 */
[----:B------:R-:W2:Y:S04]  /*26010*/  LDL.LU R40, [R1+0x90] ;  /* 0x0000900001287983 */ /* 0x000ea80000300800 */
[----:B------:R3:W-:Y:S01]  /*26020*/  STL.64 [R1+0x4f0], R4 ;  /* 0x0004f00401007387 */ /* 0x0007e20000100a00 */
[----:B------:R4:W-:Y:S02]  /*26030*/  STL.64 [R1+0x4f8], R6 ;  /* 0x0004f80601007387 */ /* 0x0009e40000100a00 */
        /* <DEDUP_REMOVED lines=8> */
[----:B0-----:R-:W2:Y:S02]  /*260c0*/  LDL.LU R29, [R1+0xf4] ;  /* 0x0000f400011d7983 */ /* 0x001ea40000300800 */
[----:B-1----:R-:W2:Y:S01]  /*260d0*/  LDL.LU R30, [R1+0xf8] ;  /* 0x0000f800011e7983 */ /* 0x002ea20000300800 */
[----:B------:R-:W2:Y:S01]  /*260e0*/  LDL.LU R31, [R1+0xfc] ;  /* 0x0000fc00011f7983 */ /* 0x000ea20000300800 */
[----:B---3--:R-:W3:Y:S02]  /*260f0*/  LDL.LU R4, [R1+0x100] ;  /* 0x0001000001047983 */ /* 0x008ee40000300800 */
[----:B------:R-:W3:Y:S02]  /*26100*/  LDL.LU R5, [R1+0x104] ;  /* 0x0001040001057983 */ /* 0x000ee40000300800 */
[----:B----4-:R-:W3:Y:S01]  /*26110*/  LDL.LU R6, [R1+0x108] ;  /* 0x0001080001067983 */ /* 0x010ee20000300800 */
[----:B------:R-:W3:Y:S01]  /*26120*/  LDL.LU R7, [R1+0x10c] ;  /* 0x00010c0001077983 */ /* 0x000ee20000300800 */
[----:B------:R-:W4:Y:S02]  /*26130*/  LDL.LU R32, [R1+0x140] ;  /* 0x0001400001207983 */ /* 0x000f240000300800 */
[----:B------:R-:W4:Y:S02]  /*26140*/  LDL.LU R33, [R1+0x144] ;  /* 0x0001440001217983 */ /* 0x000f240000300800 */
[----:B------:R-:W4:Y:S01]  /*26150*/  LDL.LU R34, [R1+0x148] ;  /* 0x0001480001227983 */ /* 0x000f220000300800 */
[----:B------:R-:W4:Y:S01]  /*26160*/  LDL.LU R35, [R1+0x14c] ;  /* 0x00014c0001237983 */ /* 0x000f220000300800 */
        /* <DEDUP_REMOVED lines=16> */
[----:B--2---:R-:W-:Y:S01]  /*26270*/  STL.64 [R1+0x1628], R42 ;  /* 0x0016282a01007387 */ /* 0x004fe20000100a00 */
[----:B------:R0:W-:Y:S03]  /*26280*/  STL.64 [R1+0x1620], R40 ;  /* 0x0016202801007387 */ /* 0x0001e60000100a00 */
[----:B0-----:R-:W2:Y:S01]  /*26290*/  LDL.LU R40, [R1+0xb0] ;  /* 0x0000b00001287983 */ /* 0x001ea20000300800 */
[----:B------:R-:W2:Y:S02]  /*262a0*/  LDL.LU R41, [R1+0xb4] ;  /* 0x0000b40001297983 */ /* 0x000ea40000300800 */
[----:B------:R-:W2:Y:S02]  /*262b0*/  LDL.LU R42, [R1+0xb8] ;  /* 0x0000b800012a7983 */ /* 0x000ea40000300800 */
[----:B------:R-:W2:Y:S01]  /*262c0*/  LDL.LU R43, [R1+0xbc] ;  /* 0x0000bc00012b7983 */ /* 0x000ea20000300800 */
[C---:B----4-:R-:W-:Y:S08]  /*262d0*/  HMMA.16816.F32 R32, R44.reuse, R54, R32 ;  /* 0x000000362c20723c */ /* 0x050ff00000001820 */
[C---:B---3--:R-:W-:Y:S01]  /*262e0*/  HMMA.16816.F32 R16, R44.reuse, R22, R16 ;  /* 0x000000162c10723c */ /* 0x048fe20000001810 */
[----:B--2---:R-:W-:Y:S01]  /*262f0*/  STL.64 [R1+0x1638], R42 ;  /* 0x0016382a01007387 */ /* 0x004fe20000100a00 */
[----:B------:R0:W-:Y:S03]  /*26300*/  STL.64 [R1+0x1630], R40 ;  /* 0x0016302801007387 */ /* 0x0001e60000100a00 */
        /* <DEDUP_REMOVED lines=9> */
[----:B------:R0:W-:Y:S02]  /*263a0*/  STL.64 [R1+0x600], R32 ;  /* 0x0006002001007387 */ /* 0x0001e40000100a00 */
[----:B------:R1:W-:Y:S02]  /*263b0*/  STL.64 [R1+0x608], R34 ;  /* 0x0006082201007387 */ /* 0x0003e40000100a00 */
[----:B------:R-:W4:Y:S01]  /*263c0*/  LDL.LU R37, [R1+0x264] ;  /* 0x0002640001257983 */ /* 0x000f220000300800 */
[----:B------:R-:W4:Y:S01]  /*263d0*/  LDL.LU R38, [R1+0x268] ;  /* 0x0002680001267983 */ /* 0x000f220000300800 */
[----:B------:R-:W4:Y:S03]  /*263e0*/  LDL.LU R39, [R1+0x26c] ;  /* 0x00026c0001277983 */ /* 0x000f260000300800 */
[----:B0-----:R-:W2:Y:S01]  /*263f0*/  LDL.LU R32, [R1+0x370] ;  /* 0x0003700001207983 */ /* 0x001ea20000300800 */
[----:B------:R-:W2:Y:S02]  /*26400*/  LDL.LU R33, [R1+0x374] ;  /* 0x0003740001217983 */ /* 0x000ea40000300800 */
[----:B-1----:R-:W2:Y:S02]  /*26410*/  LDL.LU R34, [R1+0x378] ;  /* 0x0003780001227983 */ /* 0x002ea40000300800 */
[----:B------:R-:W2:Y:S01]  /*26420*/  LDL.LU R35, [R1+0x37c] ;  /* 0x00037c0001237983 */ /* 0x000ea20000300800 */
[----:B------:R-:W-:Y:S01]  /*26430*/  STL.64 [R1+0x5f0], R16 ;  /* 0x0005f01001007387 */ /* 0x000fe20000100a00 */
[----:B------:R0:W-:Y:S03]  /*26440*/  STL.64 [R1+0x5f8], R18 ;  /* 0x0005f81201007387 */ /* 0x0001e60000100a00 */
[----:B0-----:R-:W2:Y:S02]  /*26450*/  LDL.LU.64 R18, [R1+0x1688] ;  /* 0x0016880001127983 */ /* 0x001ea40000300a00 */
[C---:B--2---:R-:W-:Y:S11]  /*26460*/  HMMA.16816.F32 R12, R44.reuse, R18, R12 ;  /* 0x000000122c0c723c */ /* 0x044ff6000000180c */
[----:B------:R-:W-:Y:S11]  /*26470*/  @!UPT UIADD3 URZ, URZ, URZ, URZ ;  /* 0x0000003f3f3ff290 */ /* 0x000ff6000fffe03f */
[----:B------:R-:W-:Y:S01]  /*26480*/  @!UPT UIADD3 URZ, URZ, URZ, URZ ;  /* 0x0000003f3f3ff290 */ /* 0x000fe2000fffe03f */
        /* <DEDUP_REMOVED lines=45> */
[----:B------:R-:W2:Y:S03]  /*26760*/  LDL.LU.64 R40, [R1+0x1630] ;  /* 0x0016300001287983 */ /* 0x000ea60000300a00 */
[----:B------:R-:W0:Y:S01]  /*26770*/  S2R R52, SR_TID.X ;  /* 0x0000000000347919 */ /* 0x000e220000002100 */
[----:B--2---:R-:W-:Y:S11]  /*26780*/  HMMA.16816.F32 R40, R48, R22, R40 ;  /* 0x000000163028723c */ /* 0x004ff60000001828 */
[----:B------:R-:W-:Y:S11]  /*26790*/  @!UPT UIADD3 URZ, URZ, URZ, URZ ;  /* 0x0000003f3f3ff290 */ /* 0x000ff6000fffe03f */
[----:B------:R-:W-:Y:S01]  /*267a0*/  @!UPT UIADD3 URZ, URZ, URZ, URZ ;  /* 0x0000003f3f3ff290 */ /* 0x000fe2000fffe03f */
[----:B------:R-:W-:Y:S01]  /*267b0*/  STL.64 [R1+0x6f0], R40 ;  /* 0x0006f02801007387 */ /* 0x000fe20000100a00 */
[----:B------:R1:W-:Y:S03]  /*267c0*/  STL.64 [R1+0x6f8], R42 ;  /* 0x0006f82a01007387 */ /* 0x0003e60000100a00 */
[----:B-1----:R-:W2:Y:S01]  /*267d0*/  LDL.LU.64 R42, [R1+0x1628] ;  /* 0x00162800012a7983 */ /* 0x002ea20000300a00 */
[----:B------:R-:W2:Y:S01]  /*267e0*/  LDL.LU.64 R40, [R1+0x1620] ;  /* 0x0016200001287983 */ /* 0x000ea20000300a00 */
[C---:B0-----:R-:W-:Y:S01]  /*267f0*/  LOP3.LUT R17, R52.reuse, 0x7, RZ, 0xc0, !PT ;  /* 0x0000000734117812 */ /* 0x041fe200078ec0ff */
[----:B------:R-:W-:-:S04]  /*26800*/  IMAD.SHL.U32 R13, R52, 0x2, RZ ;  /* 0x00000002340d7824 */ /* 0x000fc800078e00ff */
[----:B------:R-:W-:Y:S02]  /*26810*/  IMAD R16, R17, 0x110, RZ ;  /* 0x0000011011107824 */ /* 0x000fe400078e02ff */
[----:B------:R-:W-:-:S03]  /*26820*/  IMAD.SHL.U32 R17, R52, 0x80, RZ ;  /* 0x0000008034117824 */ /* 0x000fc600078e00ff */
[----:B------:R-:W-:-:S04]  /*26830*/  LOP3.LUT R16, R16, 0x10, R13, 0x78, !PT ;  /* 0x0000001010107812 */ /* 0x000fc800078e780d */
[----:B------:R-:W-:Y:S02]  /*26840*/  LOP3.LUT R16, R16, 0x800, R17, 0xf8, !PT ;  /* 0x0000080010107812 */ /* 0x000fe400078ef811 */
[----:B------:R-:W0:Y:S04]  /*26850*/  S2R R17, SR_TID.X ;  /* 0x0000000000117919 */ /* 0x000e280000002100 */
[----:B------:R-:W-:Y:S01]  /*26860*/  STL.64 [R1+0x1608], R22 ;  /* 0x0016081601007387 */ /* 0x000fe20000100a00 */
[----:B------:R3:W-:Y:S01]  /*26870*/  STL.64 [R1+0x1600], R20 ;  /* 0x0016001401007387 */ /* 0x0007e20000100a00 */
[----:B------:R-:W-:Y:S01]  /*26880*/  LOP3.LUT R16, R16, 0x20, RZ, 0x3c, !PT ;  /* 0x0000002010107812 */ /* 0x000fe200078e3cff */
[----:B---3--:R-:W-:Y:S01]  /*26890*/  HMMA.16816.F32 R20, R48, R18, R44 ;  /* 0x000000123014723c */ /* 0x008fe2000000182c */
[----:B------:R-:W-:-:S03]  /*268a0*/  LOP3.LUT R52, R52, 0x7, RZ, 0xc0, !PT ;  /* 0x0000000734347812 */ /* 0x000fc600078ec0ff */
[----:B------:R0:W1:Y:S02]  /*268b0*/  LDSM.16.MT88.4 R44, [R16+0x3080] ;  /* 0x00308000102c783b */ /* 0x0000640000004200 */
[----:B------:R-:W-:Y:S02]  /*268c0*/  IMAD R52, R52, 0x110, RZ ;  /* 0x0000011034347824 */ /* 0x000fe400078e02ff */
[C---:B0-----:R-:W-:Y:S01]  /*268d0*/  IMAD.SHL.U32 R16, R17.reuse, 0x2, RZ ;  /* 0x0000000211107824 */ /* 0x041fe200078e00ff */
[----:B------:R-:W-:Y:S01]  /*268e0*/  STL.64 [R1+0x15f8], R18 ;  /* 0x0015f81201007387 */ /* 0x000fe20000100a00 */
[----:B------:R-:W-:-:S03]  /*268f0*/  IMAD.SHL.U32 R17, R17, 0x80, RZ ;  /* 0x0000008011117824 */ /* 0x000fc600078e00ff */
[----:B------:R-:W-:-:S04]  /*26900*/  LOP3.LUT R52, R52, 0x10, R16, 0x78, !PT ;  /* 0x0000001034347812 */ /* 0x000fc800078e7810 */
[----:B------:R-:W-:-:S06]  /*26910*/  LOP3.LUT R52, R52, 0x800, R17, 0xf8, !PT ;  /* 0x0000080034347812 */ /* 0x000fcc00078ef811 */
[----:B------:R-:W-:Y:S01]  /*26920*/  STL.64 [R1+0x6e0], R20 ;  /* 0x0006e01401007387 */ /* 0x000fe20000100a00 */
[----:B------:R2:W-:Y:S01]  /*26930*/  STL.64 [R1+0x6e8], R22 ;  /* 0x0006e81601007387 */ /* 0x0005e20000100a00 */
[----:B------:R-:W-:Y:S01]  /*26940*/  LOP3.LUT R52, R52, 0x40, RZ, 0x3c, !PT ;  /* 0x0000004034347812 */ /* 0x000fe200078e3cff */
[C---:B--2---:R-:W-:Y:S04]  /*26950*/  HMMA.16816.F32 R20, R48.reuse, R14, R40 ;  /* 0x0000000e3014723c */ /* 0x044fe80000001828 */
[----:B------:R-:W0:Y:S11]  /*26960*/  LDSM.16.MT88.4 R40, [R52+0x3000] ;  /* 0x003000003428783b */ /* 0x000e360000004200 */
[----:B------:R-:W-:Y:S08]  /*26970*/  @!UPT UIADD3 URZ, URZ, URZ, URZ ;  /* 0x0000003f3f3ff290 */ /* 0x000ff0000fffe03f */
[----:B------:R-:W-:Y:S01]  /*26980*/  STL.64 [R1+0x6d0], R20 ;  /* 0x0006d01401007387 */ /* 0x000fe20000100a00 */
[----:B------:R-:W-:Y:S02]  /*26990*/  STL.64 [R1+0x6d8], R22 ;  /* 0x0006d81601007387 */ /* 0x000fe40000100a00 */
[----:B------:R2:W-:Y:S02]  /*269a0*/  STL.64 [R1+0x15f0], R14 ;  /* 0x0015f00e01007387 */ /* 0x0005e40000100a00 */
[----:B-1----:R-:W-:Y:S01]  /*269b0*/  STL.64 [R1+0x1618], R46 ;  /* 0x0016182e01007387 */ /* 0x002fe20000100a00 */
[----:B------:R-:W-:Y:S01]  /*269c0*/  STL.64 [R1+0x1610], R44 ;  /* 0x0016102c01007387 */ /* 0x000fe20000100a00 */
[----:B------:R-:W-:Y:S02]  /*269d0*/  STL.64 [R1+0x15e8], R10 ;  /* 0x0015e80a01007387 */ /* 0x000fe40000100a00 */
[----:B------:R4:W-:Y:S01]  /*269e0*/  STL.64 [R1+0x15e0], R8 ;  /* 0x0015e00801007387 */ /* 0x0009e20000100a00 */
[C---:B--2---:R-:W-:Y:S08]  /*269f0*/  HMMA.16816.F32 R12, R48.reuse, R10, R56 ;  /* 0x0000000a300c723c */ /* 0x044ff00000001838 */
[C---:B----4-:R-:W-:Y:S01]  /*26a00*/  HMMA.16816.F32 R8, R48.reuse, R6, R36 ;  /* 0x000000063008723c */ /* 0x050fe20000001824 */
[----:B------:R-:W1:Y:S11]  /*26a10*/  LDSM.16.MT88.4 R36, [R52+0x3080] ;  /* 0x003080003424783b */ /* 0x000e760000004200 */
[----:B------:R-:W-:Y:S03]  /*26a20*/  @!UPT UIADD3 URZ, URZ, URZ, URZ ;  /* 0x0000003f3f3ff290 */ /* 0x000fe6000fffe03f */
[----:B------:R-:W-:Y:S01]  /*26a30*/  STL.64 [R1+0x4b0], R12 ;  /* 0x0004b00c01007387 */ /* 0x000fe20000100a00 */
[----:B------:R-:W-:Y:S02]  /*26a40*/  STL.64 [R1+0x4b8], R14 ;  /* 0x0004b80e01007387 */ /* 0x000fe40000100a00 */
[----:B0-----:R-:W-:Y:S02]  /*26a50*/  STL.64 [R1+0x15b8], R42 ;  /* 0x0015b82a01007387 */ /* 0x001fe40000100a00 */
[----:B------:R-:W-:Y:S01]  /*26a60*/  STL.64 [R1+0x15b0], R40 ;  /* 0x0015b02801007387 */ /* 0x000fe20000100a00 */
[----:B------:R-:W-:Y:S01]  /*26a70*/  STL.64 [R1+0x15d8], R6 ;  /* 0x0015d80601007387 */ /* 0x000fe20000100a00 */
[----:B------:R0:W-:Y:S02]  /*26a80*/  STL.64 [R1+0x15d0], R4 ;  /* 0x0015d00401007387 */ /* 0x0001e40000100a00 */
[----:B0-----:R-:W-:Y:S01]  /*26a90*/  HMMA.16816.F32 R4, R48, R30, R32 ;  /* 0x0000001e3004723c */ /* 0x001fe20000001820 */
[----:B------:R-:W-:Y:S01]  /*26aa0*/  STL.64 [R1+0x490], R8 ;  /* 0x0004900801007387 */ /* 0x000fe20000100a00 */
[----:B------:R-:W-:Y:S02]  /*26ab0*/  STL.64 [R1+0x498], R10 ;  /* 0x0004980a01007387 */ /* 0x000fe40000100a00 */
[----:B-1----:R-:W-:Y:S02]  /*26ac0*/  STL.64 [R1+0x1598], R38 ;  /* 0x0015982601007387 */ /* 0x002fe40000100a00 */
[----:B------:R0:W-:Y:S02]  /*26ad0*/  STL.64 [R1+0x1590], R36 ;  /* 0x0015902401007387 */ /* 0x0001e40000100a00 */
[----:B0-----:R-:W2:Y:S11]  /*26ae0*/  LDL.LU R36, [R1+0x340] ;  /* 0x0003400001247983 */ /* 0x001eb60000300800 */
[----:B------:R-:W-:Y:S04]  /*26af0*/  @!UPT UIADD3 URZ, URZ, URZ, URZ ;  /* 0x0000003f3f3ff290 */ /* 0x000fe8000fffe03f */
[----:B------:R0:W-:Y:S01]  /*26b00*/  STL.64 [R1+0x370], R4 ;  /* 0x0003700401007387 */ /* 0x0001e20000100a00 */
[----:B------:R1:W-:Y:S02]  /*26b10*/  STL.64 [R1+0x378], R6 ;  /* 0x0003780601007387 */ /* 0x0003e40000100a00 */
[----:B------:R-:W2:Y:S02]  /*26b20*/  LDL.LU R37, [R1+0x344] ;  /* 0x0003440001257983 */ /* 0x000ea40000300800 */
[----:B------:R-:W3:Y:S01]  /*26b30*/  LDL.LU R38, [R1+0x348] ;  /* 0x0003480001267983 */ /* 0x000ee20000300800 */
[----:B------:R-:W3:Y:S01]  /*26b40*/  LDL.LU R39, [R1+0x34c] ;  /* 0x00034c0001277983 */ /* 0x000ee20000300800 */
[----:B------:R-:W4:Y:S02]  /*26b50*/  LDL.LU R40, [R1+0x2e0] ;  /* 0x0002e00001287983 */ /* 0x000f240000300800 */
[----:B------:R-:W4:Y:S02]  /*26b60*/  LDL.LU R41, [R1+0x2e4] ;  /* 0x0002e40001297983 */ /* 0x000f240000300800 */
[----:B------:R-:W2:Y:S01]  /*26b70*/  LDL.LU R42, [R1+0x2e8] ;  /* 0x0002e800012a7983 */ /* 0x000ea20000300800 */
[----:B------:R-:W2:Y:S04]  /*26b80*/  LDL.LU R43, [R1+0x2ec] ;  /* 0x0002ec00012b7983 */ /* 0x000ea80000300800 */
        /* <DEDUP_REMOVED lines=20> */
[----:B------:R-:W0:Y:S04]  /*26cd0*/  S2R R35, SR_TID.X ;  /* 0x0000000000237919 */ /* 0x000e280000002100 */
[----:B------:R-:W3:Y:S01]  /*26ce0*/  LDL.LU R20, [R1+0x3e0] ;  /* 0x0003e00001147983 */ /* 0x000ee20000300800 */
[----:B------:R-:W3:Y:S02]  /*26cf0*/  LDL.LU R21, [R1+0x3e4] ;  /* 0x0003e40001157983 */ /* 0x000ee40000300800 */
[----:B------:R-:W3:Y:S02]  /*26d00*/  LDL.LU R22, [R1+0x3e8] ;  /* 0x0003e80001167983 */ /* 0x000ee40000300800 */
[----:B------:R-:W3:Y:S01]  /*26d10*/  LDL.LU R23, [R1+0x3ec] ;  /* 0x0003ec0001177983 */ /* 0x000ee20000300800 */
[C---:B0-----:R-:W-:Y:S01]  /*26d20*/  LOP3.LUT R34, R35.reuse, 0x7, RZ, 0xc0, !PT ;  /* 0x0000000723227812 */ /* 0x041fe200078ec0ff */
[----:B------:R-:W-:-:S04]  /*26d30*/  IMAD.SHL.U32 R33, R35, 0x2, RZ ;  /* 0x0000000223217824 */ /* 0x000fc800078e00ff */
[----:B------:R-:W-:Y:S02]  /*26d40*/  IMAD R34, R34, 0x110, RZ ;  /* 0x0000011022227824 */ /* 0x000fe400078e02ff */
[----:B------:R-:W-:-:S03]  /*26d50*/  IMAD.SHL.U32 R35, R35, 0x80, RZ ;  /* 0x0000008023237824 */ /* 0x000fc600078e00ff */
[----:B------:R-:W-:-:S04]  /*26d60*/  LOP3.LUT R52, R34, 0x10, R33, 0x78, !PT ;  /* 0x0000001022347812 */ /* 0x000fc800078e7821 */
[----:B------:R-:W-:-:S04]  /*26d70*/  LOP3.LUT R52, R52, 0x800, R35, 0xf8, !PT ;  /* 0x0000080034347812 */ /* 0x000fc800078ef823 */
[----:B------:R-:W-:-:S05]  /*26d80*/  LOP3.LUT R52, R52, 0x60, RZ, 0x3c, !PT ;  /* 0x0000006034347812 */ /* 0x000fca00078e3cff */
[----:B------:R-:W0:Y:S04]  /*26d90*/  LDSM.16.MT88.4 R32, [R52+0x3000] ;  /* 0x003000003420783b */ /* 0x000e280000004200 */
[----:B--2---:R-:W-:Y:S01]  /*26da0*/  STL.64 [R1+0x15c8], R42 ;  /* 0x0015c82a01007387 */ /* 0x004fe20000100a00 */
[----:B----4-:R1:W-:Y:S03]  /*26db0*/  STL.64 [R1+0x15c0], R40 ;  /* 0x0015c02801007387 */ /* 0x0103e60000100a00 */
[----:B-1----:R-:W2:Y:S01]  /*26dc0*/  LDL.LU R40, [R1+0x380] ;  /* 0x0003800001287983 */ /* 0x002ea20000300800 */
[----:B------:R-:W2:Y:S02]  /*26dd0*/  LDL.LU R41, [R1+0x384] ;  /* 0x0003840001297983 */ /* 0x000ea40000300800 */
[----:B------:R-:W2:Y:S02]  /*26de0*/  LDL.LU R42, [R1+0x388] ;  /* 0x00038800012a7983 */ /* 0x000ea40000300800 */
[----:B------:R-:W2:Y:S01]  /*26df0*/  LDL.LU R43, [R1+0x38c] ;  /* 0x00038c00012b7983 */ /* 0x000ea20000300800 */
[----:B---3--:R-:W-:Y:S01]  /*26e00*/  STL.64 [R1+0x15a8], R38 ;  /* 0x0015a82601007387 */ /* 0x008fe20000100a00 */
[----:B------:R1:W-:Y:S03]  /*26e10*/  STL.64 [R1+0x15a0], R36 ;  /* 0x0015a02401007387 */ /* 0x0003e60000100a00 */
[----:B-1----:R-:W3:Y:S01]  /*26e20*/  LDL.LU R36, [R1+0x350] ;  /* 0x0003500001247983 */ /* 0x002ee20000300800 */
[----:B------:R-:W3:Y:S02]  /*26e30*/  LDL.LU R37, [R1+0x354] ;  /* 0x0003540001257983 */ /* 0x000ee40000300800 */
[----:B------:R-:W3:Y:S02]  /*26e40*/  LDL.LU R38, [R1+0x358] ;  /* 0x0003580001267983 */ /* 0x000ee40000300800 */
[----:B------:R-:W3:Y:S01]  /*26e50*/  LDL.LU R39, [R1+0x35c] ;  /* 0x00035c0001277983 */ /* 0x000ee20000300800 */
[----:B------:R-:W4:Y:S01]  /*26e60*/  LDL.LU R56, [R1+0x300] ;  /* 0x0003000001387983 */ /* 0x000f220000300800 */
[----:B------:R-:W4:Y:S02]  /*26e70*/  LDL.LU R57, [R1+0x304] ;  /* 0x0003040001397983 */ /* 0x000f240000300800 */
[----:B------:R-:W4:Y:S02]  /*26e80*/  LDL.LU R58, [R1+0x308] ;  /* 0x00030800013a7983 */ /* 0x000f240000300800 */
[----:B------:R-:W4:Y:S01]  /*26e90*/  LDL.LU R59, [R1+0x30c] ;  /* 0x00030c00013b7983 */ /* 0x000f220000300800 */
[----:B0-----:R-:W-:Y:S01]  /*26ea0*/  STL.64 [R1+0x1520], R34 ;  /* 0x0015202201007387 */ /* 0x001fe20000100a00 */
[----:B------:R0:W-:Y:S01]  /*26eb0*/  STL.64 [R1+0x1518], R32 ;  /* 0x0015182001007387 */ /* 0x0001e20000100a00 */
[----:B------:R-:W-:Y:S02]  /*26ec0*/  HMMA.16816.F32 R48, R48, R26, R44 ;  /* 0x0000001a3030723c */ /* 0x000fe4000000182c */
[----:B0-----:R-:W2:Y:S01]  /*26ed0*/  LDL.LU R32, [R1+0x390] ;  /* 0x0003900001207983 */ /* 0x001ea20000300800 */
[----:B------:R-:W2:Y:S02]  /*26ee0*/  LDL.LU R33, [R1+0x394] ;  /* 0x0003940001217983 */ /* 0x000ea40000300800 */
[----:B------:R-:W2:Y:S02]  /*26ef0*/  LDL.LU R34, [R1+0x398] ;  /* 0x0003980001227983 */ /* 0x000ea40000300800 */
[----:B------:R-:W2:Y:S01]  /*26f00*/  LDL.LU R35, [R1+0x39c] ;  /* 0x00039c0001237983 */ /* 0x000ea20000300800 */
[----:B------:R-:W2:Y:S01]  /*26f10*/  LDL.LU.64 R46, [R1+0x1618] ;  /* 0x00161800012e7983 */ /* 0x000ea20000300a00 */
[----:B------:R-:W2:Y:S11]  /*26f20*/  LDL.LU.64 R44, [R1+0x1610] ;  /* 0x00161000012c7983 */ /* 0x000eb60000300a00 */
[----:B------:R-:W-:Y:S03]  /*26f30*/  @!UPT UIADD3 URZ, URZ, URZ, URZ ;  /* 0x0000003f3f3ff290 */ /* 0x000fe6000fffe03f */
[----:B------:R-:W-:Y:S01]  /*26f40*/  STL.64 [R1+0x360], R48 ;  /* 0x0003603001007387 */ /* 0x000fe20000100a00 */
[----:B------:R-:W-:Y:S02]  /*26f50*/  STL.64 [R1+0x368], R50 ;  /* 0x0003683201007387 */ /* 0x000fe40000100a00 */
[----:B------:R-:W0:Y:S02]  /*26f60*/  LDSM.16.MT88.4 R48, [R52+0x3080] ;  /* 0x003080003430783b */ /* 0x000e240000004200 */
[----:B0-----:R-:W-:Y:S02]  /*26f70*/  STL.64 [R1+0x14f8], R50 ;  /* 0x0014f83201007387 */ /* 0x001fe40000100a00 */
[----:B------:R0:W-:Y:S02]  /*26f80*/  STL.64 [R1+0x14f0], R48 ;  /* 0x0014f03001007387 */ /* 0x0001e40000100a00 */
        /* <DEDUP_REMOVED lines=36> */
[C---:B------:R-:W-:Y:S01]  /*271d0*/  HMMA.16816.F32 R40, R44.reuse, R30, R40 ;  /* 0x0000001e2c28723c */ /* 0x040fe20000001828 */
[----:B------:R-:W3:Y:S07]  /*271e0*/  LDL.LU.64 R4, [R1+0x15d0] ;  /* 0x0015d00001047983 */ /* 0x000eee0000300a00 */
[C---:B--2---:R-:W-:Y:S11]  /*271f0*/  HMMA.16816.F32 R32, R44.reuse, R6, R32 ;  /* 0x000000062c20723c */ /* 0x044ff60000001820 */
[----:B------:R-:W-:Y:S11]  /*27200*/  @!UPT UIADD3 URZ, URZ, URZ, URZ ;  /* 0x0000003f3f3ff290 */ /* 0x000ff6000fffe03f */
[----:B------:R-:W-:Y:S01]  /*27210*/  @!UPT UIADD3 URZ, URZ, URZ, URZ ;  /* 0x0000003f3f3ff290 */ /* 0x000fe2000fffe03f */
        /* <DEDUP_REMOVED lines=36> */
[----:B0-----:R-:W3:Y:S01]  /*27460*/  LDL.LU R20, [R1+0x330] ;  /* 0x0003300001147983 */ /* 0x001ee20000300800 */
[----:B------:R-:W3:Y:S02]  /*27470*/  LDL.LU R21, [R1+0x334] ;  /* 0x0003340001157983 */ /* 0x000ee40000300800 */
[----:B------:R-:W3:Y:S02]  /*27480*/  LDL.LU R22, [R1+0x338] ;  /* 0x0003380001167983 */ /* 0x000ee40000300800 */
[----:B------:R-:W3:Y:S01]  /*27490*/  LDL.LU R23, [R1+0x33c] ;  /* 0x00033c0001177983 */ /* 0x000ee20000300800 */
[C---:B--2---:R-:W-:Y:S08]  /*274a0*/  HMMA.16816.F32 R44, R40.reuse, R14, R44 ;  /* 0x0000000e282c723c */ /* 0x044ff0000000182c */
[C---:B---3--:R-:W-:Y:S11]  /*274b0*/  HMMA.16816.F32 R20, R40.reuse, R18, R20 ;  /* 0x000000122814723c */ /* 0x048ff60000001814 */
[----:B------:R-:W-:Y:S11]  /*274c0*/  @!UPT UIADD3 URZ, URZ, URZ, URZ ;  /* 0x0000003f3f3ff290 */ /* 0x000ff6000fffe03f */
[----:B------:R-:W-:Y:S01]  /*274d0*/  @!UPT UIADD3 URZ, URZ, URZ, URZ ;  /* 0x0000003f3f3ff290 */ /* 0x000fe2000fffe03f */
[----:B------:R-:W-:Y:S01]  /*274e0*/  STL.64 [R1+0x620], R20 ;  /* 0x0006201401007387 */ /* 0x000fe20000100a00 */
[----:B------:R0:W-:Y:S02]  /*274f0*/  STL.64 [R1+0x628], R22 ;  /* 0x0006281601007387 */ /* 0x0001e40000100a00 */
[C---:B0-----:R-:W-:Y:S11]  /*27500*/  HMMA.16816.F32 R20, R40.reuse, R10, R48 ;  /* 0x0000000a2814723c */ /* 0x041ff60000001830 */
[----:B------:R-:W-:Y:S11]  /*27510*/  @!UPT UIADD3 URZ, URZ, URZ, URZ ;  /* 0x0000003f3f3ff290 */ /* 0x000ff6000fffe03f */
[----:B------:R-:W-:Y:S01]  /*27520*/  @!UPT UIADD3 URZ, URZ, URZ, URZ ;  /* 0x0000003f3f3ff290 */ /* 0x000fe2000fffe03f */
[----:B------:R-:W-:Y:S01]  /*27530*/  STL.64 [R1+0x460], R20 ;  /* 0x0004601401007387 */ /* 0x000fe20000100a00 */
[----:B------:R0:W-:Y:S02]  /*27540*/  STL.64 [R1+0x610], R44 ;  /* 0x0006102c01007387 */ /* 0x0001e40000100a00 */
[----:B------:R-:W-:Y:S02]  /*27550*/  STL.64 [R1+0x618], R46 ;  /* 0x0006182e01007387 */ /* 0x000fe40000100a00 */
[----:B------:R4:W-:Y:S02]  /*27560*/  STL.64 [R1+0x468], R22 ;  /* 0x0004681601007387 */ /* 0x0009e40000100a00 */
[----:B0-----:R-:W-:Y:S02]  /*27570*/  IMAD.MOV.U32 R44, RZ, RZ, R20 ;  /* 0x000000ffff2c7224 */ /* 0x001fe400078e0014 */
[C---:B----4-:R-:W-:Y:S01]  /*27580*/  HMMA.16816.F32 R20, R40.reuse, R6, R56 ;  /* 0x000000062814723c */ /* 0x050fe20000001838 */
[----:B------:R-:W-:Y:S01]  /*27590*/  STL.64 [R1+0x1560], R10 ;  /* 0x0015600a01007387 */ /* 0x000fe20000100a00 */
[----:B------:R-:W-:Y:S02]  /*275a0*/  STL.64 [R1+0x1558], R8 ;  /* 0x0015580801007387 */ /* 0x000fe40000100a00 */
[----:B------:R-:W-:Y:S11]  /*275b0*/  STL [R1+0x1478], R44 ;  /* 0x0014782c01007387 */ /* 0x000ff60000100800 */
[----:B------:R-:W-:Y:S08]  /*275c0*/  @!UPT UIADD3 URZ, URZ, URZ, URZ ;  /* 0x0000003f3f3ff290 */ /* 0x000ff0000fffe03f */
[----:B------:R-:W-:Y:S01]  /*275d0*/  STL.64 [R1+0x2e0], R20 ;  /* 0x0002e01401007387 */ /* 0x000fe20000100a00 */
[----:B------:R-:W-:Y:S02]  /*275e0*/  STL.64 [R1+0x2e8], R22 ;  /* 0x0002e81601007387 */ /* 0x000fe40000100a00 */
[----:B------:R-:W-:Y:S02]  /*275f0*/  STL.64 [R1+0x1550], R6 ;  /* 0x0015500601007387 */ /* 0x000fe40000100a00 */
[----:B------:R0:W-:Y:S01]  /*27600*/  STL.64 [R1+0x1548], R4 ;  /* 0x0015480401007387 */ /* 0x0001e20000100a00 */
[----:B------:R-:W2:Y:S01]  /*27610*/  LDL.LU R56, [R1+0x170] ;  /* 0x0001700001387983 */ /* 0x000ea20000300800 */
[----:B------:R-:W2:Y:S02]  /*27620*/  LDL.LU R57, [R1+0x174] ;  /* 0x0001740001397983 */ /* 0x000ea40000300800 */
[----:B------:R-:W3:Y:S02]  /*27630*/  LDL.LU R58, [R1+0x178] ;  /* 0x00017800013a7983 */ /* 0x000ee40000300800 */
[----:B------:R-:W3:Y:S01]  /*27640*/  LDL.LU R59, [R1+0x17c] ;  /* 0x00017c00013b7983 */ /* 0x000ee20000300800 */
[----:B0-----:R-:W-:Y:S01]  /*27650*/  HMMA.16816.F32 R4, R40, R30, R32 ;  /* 0x0000001e2804723c */ /* 0x001fe20000001820 */
[----:B---3--:R-:W-:Y:S01]  /*27660*/  STL.64 [R1+0x1530], R58 ;  /* 0x0015303a01007387 */ /* 0x008fe20000100a00 */
[----:B--2---:R-:W-:Y:S02]  /*27670*/  STL.64 [R1+0x1528], R56 ;  /* 0x0015283801007387 */ /* 0x004fe40000100a00 */
[----:B------:R-:W2:Y:S02]  /*27680*/  LDL.LU R48, [R1+0x180] ;  /* 0x0001800001307983 */ /* 0x000ea40000300800 */
[----:B------:R-:W2:Y:S01]  /*27690*/  LDL.LU R49, [R1+0x184] ;  /* 0x0001840001317983 */ /* 0x000ea20000300800 */
[----:B------:R-:W3:Y:S01]  /*276a0*/  LDL.LU R50, [R1+0x188] ;  /* 0x0001880001327983 */ /* 0x000ee20000300800 */
[----:B------:R-:W3:Y:S02]  /*276b0*/  LDL.LU R51, [R1+0x18c] ;  /* 0x00018c0001337983 */ /* 0x000ee40000300800 */
[----:B------:R-:W-:Y:S01]  /*276c0*/  IMAD.MOV.U32 R45, RZ, RZ, R20 ;  /* 0x000000ffff2d7224 */ /* 0x000fe200078e0014 */
[----:B---3--:R-:W-:Y:S01]  /*276d0*/  STL.64 [R1+0x1540], R50 ;  /* 0x0015403201007387 */ /* 0x008fe20000100a00 */
[----:B--2---:R0:W-:Y:S03]  /*276e0*/  STL.64 [R1+0x1538], R48 ;  /* 0x0015383001007387 */ /* 0x0041e60000100a00 */
[----:B------:R-:W-:Y:S08]  /*276f0*/  STL [R1+0x147c], R45 ;  /* 0x00147c2d01007387 */ /* 0x000ff00000100800 */
[----:B------:R1:W-:Y:S01]  /*27700*/  STL.64 [R1+0x430], R4 ;  /* 0x0004300401007387 */ /* 0x0003e20000100a00 */
[----:B------:R2:W-:Y:S01]  /*27710*/  STL.64 [R1+0x438], R6 ;  /* 0x0004380601007387 */ /* 0x0005e20000100a00 */
[----:B------:R-:W-:Y:S03]  /*27720*/  STL.64 [R1+0x1568], R30 ;  /* 0x0015681e01007387 */ /* 0x000fe60000100a00 */
[----:B0-----:R-:W3:Y:S01]  /*27730*/  LDL.LU R48, [R1+0x1f0] ;  /* 0x0001f00001307983 */ /* 0x001ee20000300800 */
[----:B------:R-:W3:Y:S02]  /*27740*/  LDL.LU R49, [R1+0x1f4] ;  /* 0x0001f40001317983 */ /* 0x000ee40000300800 */
[----:B------:R-:W4:Y:S02]  /*27750*/  LDL.LU R50, [R1+0x1f8] ;  /* 0x0001f80001327983 */ /* 0x000f240000300800 */
[----:B------:R-:W4:Y:S02]  /*27760*/  LDL.LU R51, [R1+0x1fc] ;  /* 0x0001fc0001337983 */ /* 0x000f240000300800 */
[----:B------:R-:W-:Y:S01]  /*27770*/  IMAD.MOV.U32 R46, RZ, RZ, R4 ;  /* 0x000000ffff2e7224 */ /* 0x000fe200078e0004 */
[----:B----4-:R-:W-:Y:S01]  /*27780*/  STL.64 [R1+0x1578], R50 ;  /* 0x0015783201007387 */ /* 0x010fe20000100a00 */
[----:B---3--:R0:W-:Y:S02]  /*27790*/  STL.64 [R1+0x1570], R48 ;  /* 0x0015703001007387 */ /* 0x0081e40000100a00 */
[----:B-1----:R-:W3:Y:S02]  /*277a0*/  LDL.LU R4, [R1+0x200] ;  /* 0x0002000001047983 */ /* 0x002ee40000300800 */
[----:B------:R-:W3:Y:S01]  /*277b0*/  LDL.LU R5, [R1+0x204] ;  /* 0x0002040001057983 */ /* 0x000ee20000300800 */
[----:B--2---:R-:W3:Y:S01]  /*277c0*/  LDL.LU R6, [R1+0x208] ;  /* 0x0002080001067983 */ /* 0x004ee20000300800 */
[----:B------:R-:W3:Y:S02]  /*277d0*/  LDL.LU R7, [R1+0x20c] ;  /* 0x00020c0001077983 */ /* 0x000ee40000300800 */
[----:B------:R-:W2:Y:S02]  /*277e0*/  LDL.LU R20, [R1+0x240] ;  /* 0x0002400001147983 */ /* 0x000ea40000300800 */
[----:B------:R-:W2:Y:S01]  /*277f0*/  LDL.LU R21, [R1+0x244] ;  /* 0x0002440001157983 */ /* 0x000ea20000300800 */
[----:B------:R-:W2:Y:S01]  /*27800*/  LDL.LU R22, [R1+0x248] ;  /* 0x0002480001167983 */ /* 0x000ea20000300800 */
[----:B------:R-:W2:Y:S03]  /*27810*/  LDL.LU R23, [R1+0x24c] ;  /* 0x00024c0001177983 */ /* 0x000ea60000300800 */
[----:B0-----:R-:W4:Y:S01]  /*27820*/  LDL.LU R48, [R1+0x230] ;  /* 0x0002300001307983 */ /* 0x001f220000300800 */
[----:B------:R-:W4:Y:S02]  /*27830*/  LDL.LU R49, [R1+0x234] ;  /* 0x0002340001317983 */ /* 0x000f240000300800 */
[----:B------:R-:W4:Y:S02]  /*27840*/  LDL.LU R50, [R1+0x238] ;  /* 0x0002380001327983 */ /* 0x000f240000300800 */
[----:B------:R-:W4:Y:S01]  /*27850*/  LDL.LU R51, [R1+0x23c] ;  /* 0x00023c0001337983 */ /* 0x000f220000300800 */
        /* <DEDUP_REMOVED lines=16> */
[----:B------:R0:W-:Y:S01]  /*27960*/  STL [R1+0x1480], R46 ;  /* 0x0014802e01007387 */ /* 0x0001e20000100800 */
[----:B------:R-:W3:Y:S02]  /*27970*/  LDL.LU R44, [R1+0x250] ;  /* 0x00025000012c7983 */ /* 0x000ee40000300800 */
[----:B------:R-:W3:Y:S01]  /*27980*/  LDL.LU R45, [R1+0x254] ;  /* 0x00025400012d7983 */ /* 0x000ee20000300800 */
[----:B0-----:R-:W3:Y:S01]  /*27990*/  LDL.LU R46, [R1+0x258] ;  /* 0x00025800012e7983 */ /* 0x001ee20000300800 */
[----:B------:R-:W3:Y:S01]  /*279a0*/  LDL.LU R47, [R1+0x25c] ;  /* 0x00025c00012f7983 */ /* 0x000ee20000300800 */
[----:B--2---:R-:W-:Y:S08]  /*279b0*/  HMMA.16816.F32 R20, R36, R54, R20 ;  /* 0x000000362414723c */ /* 0x004ff00000001814 */
[----:B---3--:R-:W-:Y:S11]  /*279c0*/  HMMA.16816.F32 R40, R40, R26, R44 ;  /* 0x0000001a2828723c */ /* 0x008ff6000000182c */
[----:B------:R-:W-:Y:S05]  /*279d0*/  @!UPT UIADD3 URZ, URZ, URZ, URZ ;  /* 0x0000003f3f3ff290 */ /* 0x000fea000fffe03f */
[----:B------:R-:W-:-:S07]  /*279e0*/  IMAD.MOV.U32 R16, RZ, RZ, R22 ;  /* 0x000000ffff107224 */ /* 0x000fce00078e0016 */
[----:B------:R0:W-:Y:S01]  /*279f0*/  STL.64 [R1+0x410], R40 ;  /* 0x0004102801007387 */ /* 0x0001e20000100a00 */
[----:B------:R1:W-:Y:S02]  /*27a00*/  STL.64 [R1+0x418], R42 ;  /* 0x0004182a01007387 */ /* 0x0003e40000100a00 */
[----:B------:R-:W-:Y:S02]  /*27a10*/  IMAD.MOV.U32 R47, RZ, RZ, R40 ;  /* 0x000000ffff2f7224 */ /* 0x000fe400078e0028 */
[----:B0-----:R-:W2:Y:S01]  /*27a20*/  LDL.LU R40, [R1+0x190] ;  /* 0x0001900001287983 */ /* 0x001ea20000300800 */
[----:B------:R-:W2:Y:S02]  /*27a30*/  LDL.LU R41, [R1+0x194] ;  /* 0x0001940001297983 */ /* 0x000ea40000300800 */
[----:B-1----:R-:W2:Y:S02]  /*27a40*/  LDL.LU R42, [R1+0x198] ;  /* 0x00019800012a7983 */ /* 0x002ea40000300800 */
[----:B------:R-:W2:Y:S01]  /*27a50*/  LDL.LU R43, [R1+0x19c] ;  /* 0x00019c00012b7983 */ /* 0x000ea20000300800 */
[----:B------:R0:W-:Y:S01]  /*27a60*/  STL [R1+0x1484], R47 ;  /* 0x0014842f01007387 */ /* 0x0001e20000100800 */
[----:B------:R-:W3:Y:S02]  /*27a70*/  LDL.LU R44, [R1+0x1a0] ;  /* 0x0001a000012c7983 */ /* 0x000ee40000300800 */
[----:B------:R-:W3:Y:S02]  /*27a80*/  LDL.LU R45, [R1+0x1a4] ;  /* 0x0001a400012d7983 */ /* 0x000ee40000300800 */
[----:B------:R-:W3:Y:S01]  /*27a90*/  LDL.LU R46, [R1+0x1a8] ;  /* 0x0001a800012e7983 */ /* 0x000ee20000300800 */
[----:B0-----:R-:W3:Y:S01]  /*27aa0*/  LDL.LU R47, [R1+0x1ac] ;  /* 0x0001ac00012f7983 */ /* 0x001ee20000300800 */
[----:B------:R-:W-:Y:S02]  /*27ab0*/  STL.64 [R1+0x580], R20 ;  /* 0x0005801401007387 */ /* 0x000fe40000100a00 */
[----:B------:R0:W-:Y:S02]  /*27ac0*/  STL.64 [R1+0x588], R22 ;  /* 0x0005881601007387 */ /* 0x0001e40000100a00 */
[----:B0-----:R-:W4:Y:S01]  /*27ad0*/  LDL.LU.64 R22, [R1+0x1588] ;  /* 0x0015880001167983 */ /* 0x001f220000300a00 */
[C---:B------:R-:W-:Y:S08]  /*27ae0*/  HMMA.16816.F32 R28, R36.reuse, R18, R28 ;  /* 0x00000012241c723c */ /* 0x040ff0000000181c */
[----:B------:R-:W-:Y:S01]  /*27af0*/  HMMA.16816.F32 R8, R36, R14, R8 ;  /* 0x0000000e2408723c */ /* 0x000fe20000001808 */
[----:B------:R-:W-:-:S02]  /*27b00*/  IMAD.MOV.U32 R12, RZ, RZ, R20 ;  /* 0x000000ffff0c7224 */ /* 0x000fc400078e0014 */
[----:B------:R-:W2:Y:S03]  /*27b10*/  LDL.LU.64 R20, [R1+0x1580] ;  /* 0x0015800001147983 */ /* 0x000ea60000300a00 */
[----:B------:R-:W-:Y:S02]  /*27b20*/  STL [R1+0x148c], R12 ;  /* 0x00148c0c01007387 */ /* 0x000fe40000100800 */
[----:B------:R-:W-:Y:S01]  /*27b30*/  STL [R1+0x1488], R16 ;  /* 0x0014881001007387 */ /* 0x000fe20000100800 */
[C---:B----4-:R-:W-:Y:S11]  /*27b40*/  HMMA.16816.F32 R48, R36.reuse, R22, R48 ;  /* 0x000000162430723c */ /* 0x050ff60000001830 */
[----:B------:R-:W-:Y:S11]  /*27b50*/  @!UPT UIADD3 URZ, URZ, URZ, URZ ;  /* 0x0000003f3f3ff290 */ /* 0x000ff6000fffe03f */
[----:B------:R-:W-:Y:S01]  /*27b60*/  @!UPT UIADD3 URZ, URZ, URZ, URZ ;  /* 0x0000003f3f3ff290 */ /* 0x000fe2000fffe03f */
[----:B------:R-:W-:Y:S01]  /*27b70*/  STL.64 [R1+0x530], R48 ;  /* 0x0005303001007387 */ /* 0x000fe20000100a00 */
[----:B------:R-:W-:Y:S02]  /*27b80*/  IMAD.MOV.U32 R13, RZ, RZ, R48 ;  /* 0x000000ffff0d7224 */ /* 0x000fe400078e0030 */
[----:B------:R-:W-:Y:S02]  /*27b90*/  IMAD.MOV.U32 R17, RZ, RZ, R50 ;  /* 0x000000ffff117224 */ /* 0x000fe400078e0032 */
[----:B------:R0:W-:Y:S02]  /*27ba0*/  STL.64 [R1+0x538], R50 ;  /* 0x0005383201007387 */ /* 0x0001e40000100a00 */
[----:B0-----:R-:W4:Y:S01]  /*27bb0*/  LDL.LU.64 R50, [R1+0x1578] ;  /* 0x0015780001327983 */ /* 0x001f220000300a00 */
[----:B------:R-:W4:Y:S02]  /*27bc0*/  LDL.LU.64 R48, [R1+0x1570] ;  /* 0x0015700001307983 */ /* 0x000f240000300a00 */
[----:B------:R-:W-:Y:S02]  /*27bd0*/  STL [R1+0x1494], R13 ;  /* 0x0014940d01007387 */ /* 0x000fe40000100800 */
[----:B------:R-:W-:Y:S01]  /*27be0*/  STL [R1+0x1490], R17 ;  /* 0x0014901101007387 */ /* 0x000fe20000100800 */
[----:B------:R-:W-:Y:S01]  /*27bf0*/  STL.64 [R1+0x520], R28 ;  /* 0x0005201c01007387 */ /* 0x000fe20000100a00 */
[----:B------:R0:W-:Y:S03]  /*27c00*/  STL.64 [R1+0x528], R30 ;  /* 0x0005281e01007387 */ /* 0x0001e60000100a00 */
[----:B0-----:R-:W2:Y:S01]  /*27c10*/  LDL.LU.64 R30, [R1+0x1568] ;  /* 0x00156800011e7983 */ /* 0x001ea20000300a00 */
[----:B------:R-:W-:Y:S02]  /*27c20*/  STL.64 [R1+0x510], R8 ;  /* 0x0005100801007387 */ /* 0x000fe40000100a00 */
[----:B------:R0:W-:Y:S02]  /*27c30*/  STL.64 [R1+0x518], R10 ;  /* 0x0005180a01007387 */ /* 0x0001e40000100a00 */
[----:B0-----:R-:W2:Y:S01]  /*27c40*/  LDL.LU.64 R10, [R1+0x1560] ;  /* 0x00156000010a7983 */ /* 0x001ea20000300a00 */
[----:B------:R-:W3:Y:S01]  /*27c50*/  LDL.LU.64 R8, [R1+0x1558] ;  /* 0x0015580001087983 */ /* 0x000ee20000300a00 */
[C---:B--2---:R-:W-:Y:S11]  /*27c60*/  HMMA.16816.F32 R4, R36.reuse, R10, R4 ;  /* 0x0000000a2404723c */ /* 0x044ff60000001804 */
[----:B------:R-:W-:Y:S11]  /*27c70*/  @!UPT UIADD3 URZ, URZ, URZ, URZ ;  /* 0x0000003f3f3ff290 */ /* 0x000ff6000fffe03f */
[----:B------:R-:W-:Y:S01]  /*27c80*/  @!UPT UIADD3 URZ, URZ, URZ, URZ ;  /* 0x0000003f3f3ff290 */ /* 0x000fe2000fffe03f */
[----:B------:R-:W-:Y:S01]  /*27c90*/  STL.64 [R1+0x90], R4 ;  /* 0x0000900401007387 */ /* 0x000fe20000100a00 */
[----:B------:R0:W-:Y:S03]  /*27ca0*/  STL.64 [R1+0x98], R6 ;  /* 0x0000980601007387 */ /* 0x0001e60000100a00 */
[----:B0-----:R-:W4:Y:S01]  /*27cb0*/  LDL.LU.64 R6, [R1+0x1550] ;  /* 0x0015500001067983 */ /* 0x001f220000300a00 */
[C---:B------:R-:W-:Y:S01]  /*27cc0*/  HMMA.16816.F32 R56, R36.reuse, R30, R56 ;  /* 0x0000001e2438723c */ /* 0x040fe20000001838 */
[----:B------:R-:W2:Y:S07]  /*27cd0*/  LDL.LU.64 R4, [R1+0x1548] ;  /* 0x0015480001047983 */ /* 0x000eae0000300a00 */
[C---:B----4-:R-:W-:Y:S08]  /*27ce0*/  HMMA.16816.F32 R48, R36.reuse, R6, R48 ;  /* 0x000000062430723c */ /* 0x050ff00000001830 */
[----:B------:R-:W-:Y:S11]  /*27cf0*/  HMMA.16816.F32 R36, R36, R26, R32 ;  /* 0x0000001a2424723c */ /* 0x000ff60000001820 */
[----:B------:R-:W-:Y:S04]  /*27d00*/  @!UPT UIADD3 URZ, URZ, URZ, URZ ;  /* 0x0000003f3f3ff290 */ /* 0x000fe8000fffe03f */
[----:B------:R-:W-:Y:S01]  /*27d10*/  STL.64 [R1+0x120], R48 ;  /* 0x0001203001007387 */ /* 0x000fe20000100a00 */
[----:B------:R0:W-:Y:S03]  /*27d20*/  STL.64 [R1+0x128], R50 ;  /* 0x0001283201007387 */ /* 0x0001e60000100a00 */
[----:B0-----:R-:W4:Y:S01]  /*27d30*/  LDL.LU.64 R50, [R1+0x1540] ;  /* 0x0015400001327983 */ /* 0x001f220000300a00 */
[----:B------:R-:W4:Y:S02]  /*27d40*/  LDL.LU.64 R48, [R1+0x1538] ;  /* 0x0015380001307983 */ /* 0x000f240000300a00 */
[----:B------:R-:W-:Y:S02]  /*27d50*/  STL.64 [R1+0x400], R56 ;  /* 0x0004003801007387 */ /* 0x000fe40000100a00 */
[----:B------:R0:W-:Y:S02]  /*27d60*/  STL.64 [R1+0x408], R58 ;  /* 0x0004083a01007387 */ /* 0x0001e40000100a00 */
[----:B0-----:R-:W2:Y:S01]  /*27d70*/  LDL.LU.64 R58, [R1+0x1530] ;  /* 0x00153000013a7983 */ /* 0x001ea20000300a00 */
[----:B------:R-:W2:Y:S02]  /*27d80*/  LDL.LU.64 R56, [R1+0x1528] ;  /* 0x0015280001387983 */ /* 0x000ea40000300a00 */
[----:B------:R0:W-:Y:S02]  /*27d90*/  STL.64 [R1+0x1508], R30 ;  /* 0x0015081e01007387 */ /* 0x0001e40000100a00 */
[----:B------:R-:W2:Y:S01]  /*27da0*/  LDL.LU R28, [R1+0x1b0] ;  /* 0x0001b000011c7983 */ /* 0x000ea20000300800 */
[----:B------:R-:W2:Y:S04]  /*27db0*/  LDL.LU R29, [R1+0x1b4] ;  /* 0x0001b400011d7983 */ /* 0x000ea80000300800 */
[----:B0-----:R-:W2:Y:S01]  /*27dc0*/  LDL.LU R30, [R1+0x1b8] ;  /* 0x0001b800011e7983 */ /* 0x001ea20000300800 */
[----:B------:R-:W2:Y:S02]  /*27dd0*/  LDL.LU R31, [R1+0x1bc] ;  /* 0x0001bc00011f7983 */ /* 0x000ea40000300800 */
[----:B------:R-:W2:Y:S02]  /*27de0*/  LDL.LU.64 R34, [R1+0x1520] ;  /* 0x0015200001227983 */ /* 0x000ea40000300a00 */
[----:B------:R-:W2:Y:S01]  /*27df0*/  LDL.LU.64 R32, [R1+0x1518] ;  /* 0x0015180001207983 */ /* 0x000ea20000300a00 */
[----:B------:R-:W-:Y:S01]  /*27e00*/  STL.64 [R1+0x3f0], R36 ;  /* 0x0003f02401007387 */ /* 0x000fe20000100a00 */
[----:B------:R2:W-:Y:S02]  /*27e10*/  STL.64 [R1+0x3f8], R38 ;  /* 0x0003f82601007387 */ /* 0x0005e40000100a00 */
[----:B------:R-:W-:Y:S01]  /*27e20*/  STL.64 [R1+0x14e8], R22 ;  /* 0x0014e81601007387 */ /* 0x000fe20000100a00 */
[C---:B--2---:R-:W-:Y:S08]  /*27e30*/  HMMA.16816.F32 R36, R32.reuse, R54, R28 ;  /* 0x000000362024723c */ /* 0x044ff0000000181c */
[C---:B---3--:R-:W-:Y:S11]  /*27e40*/  HMMA.16816.F32 R28, R32.reuse, R22, R44 ;  /* 0x00000016201c723c */ /* 0x048ff6000000182c */
[----:B------:R-:W-:Y:S04]  /*27e50*/  @!UPT UIADD3 URZ, URZ, URZ, URZ ;  /* 0x0000003f3f3ff290 */ /* 0x000fe8000fffe03f */
[----:B------:R-:W-:Y:S01]  /*27e60*/  STL.64 [R1+0x680], R36 ;  /* 0x0006802401007387 */ /* 0x000fe20000100a00 */
[----:B------:R0:W-:Y:S02]  /*27e70*/  STL.64 [R1+0x688], R38 ;  /* 0x0006882601007387 */ /* 0x0001e40000100a00 */
[----:B------:R-:W-:Y:S05]  /*27e80*/  STL [R1+0x14e0], R21 ;  /* 0x0014e01501007387 */ /* 0x000fea0000100800 */
[----:B------:R-:W-:Y:S01]  /*27e90*/  STL.64 [R1+0x660], R28 ;  /* 0x0006601c01007387 */ /* 0x000fe20000100a00 */
[----:B------:R4:W-:Y:S01]  /*27ea0*/  STL.64 [R1+0x668], R30 ;  /* 0x0006681e01007387 */ /* 0x0009e20000100a00 */
[----:B------:R1:W-:Y:S01]  /*27eb0*/  STL.64 [R1+0x14d8], R18 ;  /* 0x0014d81201007387 */ /* 0x0003e20000100a00 */
[C---:B0-----:R-:W-:Y:S08]  /*27ec0*/  HMMA.16816.F32 R36, R32.reuse, R18, R40 ;  /* 0x000000122024723c */ /* 0x041ff00000001828 */
[C---:B----4-:R-:W-:Y:S08]  /*27ed0*/  HMMA.16816.F32 R28, R32.reuse, R14, R48 ;  /* 0x0000000e201c723c */ /* 0x050ff00000001830 */
[----:B-1----:R-:W-:Y:S07]  /*27ee0*/  HMMA.16816.F32 R16, R32, R10, R56 ;  /* 0x0000000a2010723c */ /* 0x002fee0000001838 */
[----:B------:R-:W-:Y:S01]  /*27ef0*/  STL.64 [R1+0x650], R36 ;  /* 0x0006502401007387 */ /* 0x000fe20000100a00 */
[----:B------:R0:W-:Y:S02]  /*27f00*/  STL.64 [R1+0x658], R38 ;  /* 0x0006582601007387 */ /* 0x0001e40000100a00 */
[----:B------:R-:W-:Y:S05]  /*27f10*/  STL.64 [R1+0x14d0], R14 ;  /* 0x0014d00e01007387 */ /* 0x000fea0000100a00 */
[----:B------:R-:W-:Y:S01]  /*27f20*/  STL.64 [R1+0x640], R28 ;  /* 0x0006401c01007387 */ /* 0x000fe20000100a00 */
[----:B------:R-:W-:Y:S07]  /*27f30*/  STL.64 [R1+0x648], R30 ;  /* 0x0006481e01007387 */ /* 0x000fee0000100a00 */
[----:B------:R-:W-:Y:S02]  /*27f40*/  STL.64 [R1+0x470], R16 ;  /* 0x0004701001007387 */ /* 0x000fe40000100a00 */
[----:B------:R-:W-:Y:S02]  /*27f50*/  STL.64 [R1+0x478], R18 ;  /* 0x0004781201007387 */ /* 0x000fe40000100a00 */
[----:B------:R-:W2:Y:S01]  /*27f60*/  LDL.LU R40, [R1+0x160] ;  /* 0x0001600001287983 */ /* 0x000ea20000300800 */
[----:B------:R-:W2:Y:S01]  /*27f70*/  LDL.LU R41, [R1+0x164] ;  /* 0x0001640001297983 */ /* 0x000ea20000300800 */
[----:B------:R-:W2:Y:S02]  /*27f80*/  LDL.LU R42, [R1+0x168] ;  /* 0x00016800012a7983 */ /* 0x000ea40000300800 */
[----:B------:R-:W2:Y:S02]  /*27f90*/  LDL.LU R43, [R1+0x16c] ;  /* 0x00016c00012b7983 */ /* 0x000ea40000300800 */
[----:B------:R-:W-:-:S02]  /*27fa0*/  IMAD.MOV.U32 R56, RZ, RZ, R53 ;  /* 0x000000ffff387224 */ /* 0x000fc400078e0035 */
[----:B------:R-:W3:Y:S01]  /*27fb0*/  LDL.LU R53, [R1+0x1510] ;  /* 0x0015100001357983 */ /* 0x000ee20000300800 */
[----:B------:R-:W4:Y:S02]  /*27fc0*/  LDL.LU R44, [R1+0x150] ;  /* 0x00015000012c7983 */ /* 0x000f240000300800 */
[----:B------:R-:W4:Y:S02]  /*27fd0*/  LDL.LU R45, [R1+0x154] ;  /* 0x00015400012d7983 */ /* 0x000f240000300800 */
[----:B------:R-:W4:Y:S02]  /*27fe0*/  LDL.LU R46, [R1+0x158] ;  /* 0x00015800012e7983 */ /* 0x000f240000300800 */
[----:B------:R-:W-:Y:S01]  /*27ff0*/  IMAD.MOV.U32 R57, RZ, RZ, R20 ;  /* 0x000000ffff397224 */ /* 0x000fe200078e0014 */
[----:B------:R-:W4:Y:S01]  /*28000*/  LDL.LU R47, [R1+0x15c] ;  /* 0x00015c00012f7983 */ /* 0x000f220000300800 */
[----:B------:R-:W4:Y:S02]  /*28010*/  LDL.LU R20, [R1+0x60] ;  /* 0x0000600001147983 */ /* 0x000f240000300800 */
[----:B------:R-:W4:Y:S02]  /*28020*/  LDL.LU R21, [R1+0x64] ;  /* 0x0000640001157983 */ /* 0x000f240000300800 */
[----:B------:R-:W4:Y:S02]  /*28030*/  LDL.LU R22, [R1+0x68] ;  /* 0x0000680001167983 */ /* 0x000f240000300800 */
[----:B0-----:R-:W-:Y:S01]  /*28040*/  IMAD.MOV.U32 R38, RZ, RZ, R16 ;  /* 0x000000ffff267224 */ /* 0x001fe200078e0010 */
[----:B------:R-:W4:Y:S01]  /*28050*/  LDL.LU R23, [R1+0x6c] ;  /* 0x00006c0001177983 */ /* 0x000f220000300800 */
[----:B------:R-:W-:-:S02]  /*28060*/  IMAD.MOV.U32 R39, RZ, RZ, R17 ;  /* 0x000000ffff277224 */ /* 0x000fc400078e0011 */
[----:B------:R-:W4:Y:S02]  /*28070*/  LDL.LU R48, [R1+0x80] ;  /* 0x0000800001307983 */ /* 0x000f240000300800 */
[----:B------:R-:W-:Y:S01]  /*28080*/  IMAD.MOV.U32 R37, RZ, RZ, R18 ;  /* 0x000000ffff257224 */ /* 0x000fe200078e0012 */
[----:B------:R-:W4:Y:S01]  /*28090*/  LDL.LU R49, [R1+0x84] ;  /* 0x0000840001317983 */ /* 0x000f220000300800 */
[----:B------:R-:W4:Y:S02]  /*280a0*/  LDL.LU R50, [R1+0x88] ;  /* 0x0000880001327983 */ /* 0x000f240000300800 */
[----:B------:R-:W4:Y:S02]  /*280b0*/  LDL.LU R51, [R1+0x8c] ;  /* 0x00008c0001337983 */ /* 0x000f240000300800 */
[----:B------:R-:W-:Y:S01]  /*280c0*/  STL [R1+0x14a4], R38 ;  /* 0x0014a42601007387 */ /* 0x000fe20000100800 */
[----:B------:R-:W-:Y:S01]  /*280d0*/  STL [R1+0x14a0], R39 ;  /* 0x0014a02701007387 */ /* 0x000fe20000100800 */
[----:B------:R0:W-:Y:S02]  /*280e0*/  STL [R1+0x149c], R37 ;  /* 0x00149c2501007387 */ /* 0x0001e40000100800 */
[----:B------:R-:W4:Y:S02]  /*280f0*/  LDL.LU R36, [R1+0x30] ;  /* 0x0000300001247983 */ /* 0x000f240000300800 */
[----:B------:R-:W-:Y:S01]  /*28100*/  IMAD.MOV.U32 R52, RZ, RZ, R19 ;  /* 0x000000ffff347224 */ /* 0x000fe200078e0013 */
        /* <DEDUP_REMOVED lines=10> */
[----:B------:R-:W-:Y:S01]  /*281b0*/  STL [R1+0x1498], R52 ;  /* 0x0014983401007387 */ /* 0x000fe20000100800 */
[C---:B--2---:R-:W-:Y:S01]  /*281c0*/  HMMA.16816.F32 R28, R32.reuse, R6, R40 ;  /* 0x00000006201c723c */ /* 0x044fe20000001828 */
[----:B---3--:R-:W-:Y:S11]  /*281d0*/  IMAD.MOV.U32 R15, RZ, RZ, R53 ;  /* 0x000000ffff0f7224 */ /* 0x008ff600078e0035 */
[----:B------:R-:W-:Y:S11]  /*281e0*/  @!UPT UIADD3 URZ, URZ, URZ, URZ ;  /* 0x0000003f3f3ff290 */ /* 0x000ff6000fffe03f */
[----:B------:R-:W-:Y:S01]  /*281f0*/  STL.64 [R1+0x450], R28 ;  /* 0x0004501c01007387 */ /* 0x000fe20000100a00 */
[----:B------:R-:W-:Y:S02]  /*28200*/  IMAD.MOV.U32 R53, RZ, RZ, R30 ;  /* 0x000000ffff357224 */ /* 0x000fe400078e001e */
[----:B------:R0:W-:Y:S02]  /*28210*/  STL.64 [R1+0x458], R30 ;  /* 0x0004581e01007387 */ /* 0x0001e40000100a00 */
[----:B0-----:R-:W2:Y:S01]  /*28220*/  LDL.LU.64 R30, [R1+0x1508] ;  /* 0x00150800011e7983 */ /* 0x001ea20000300a00 */
[----:B----4-:R-:W-:Y:S01]  /*28230*/  HMMA.16816.F32 R48, R32, R26, R48 ;  /* 0x0000001a2030723c */ /* 0x010fe20000001830 */
[----:B------:R-:W-:Y:S02]  /*28240*/  IMAD.MOV.U32 R40, RZ, RZ, R28 ;  /* 0x000000ffff287224 */ /* 0x000fe400078e001c */
[----:B------:R-:W-:Y:S02]  /*28250*/  IMAD.MOV.U32 R41, RZ, RZ, R29 ;  /* 0x000000ffff297224 */ /* 0x000fe400078e001d */
[----:B------:R-:W-:-:S02]  /*28260*/  IMAD.MOV.U32 R58, RZ, RZ, R9 ;  /* 0x000000ffff3a7224 */ /* 0x000fc400078e0009 */
[----:B------:R-:W-:Y:S02]  /*28270*/  IMAD.MOV.U32 R59, RZ, RZ, R8 ;  /* 0x000000ffff3b7224 */ /* 0x000fe400078e0008 */
[----:B------:R-:W3:Y:S01]  /*28280*/  LDL.LU.64 R8, [R1+0x560] ;  /* 0x0005600001087983 */ /* 0x000ee20000300a00 */
[----:B------:R-:W-:Y:S02]  /*28290*/  STL [R1+0x14b0], R40 ;  /* 0x0014b02801007387 */ /* 0x000fe40000100800 */
[----:B------:R-:W-:Y:S02]  /*282a0*/  STL [R1+0x14ac], R41 ;  /* 0x0014ac2901007387 */ /* 0x000fe40000100800 */
[----:B------:R-:W-:Y:S01]  /*282b0*/  STL [R1+0x14a8], R53 ;  /* 0x0014a83501007387 */ /* 0x000fe20000100800 */
[----:B--2---:R-:W-:Y:S09]  /*282c0*/  HMMA.16816.F32 R44, R32, R30, R44 ;  /* 0x0000001e202c723c */ /* 0x004ff2000000182c */
[----:B------:R-:W-:-:S02]  /*282d0*/  IMAD.MOV.U32 R33, RZ, RZ, R49 ;  /* 0x000000ffff217224 */ /* 0x000fc400078e0031 */
[----:B------:R-:W-:Y:S11]  /*282e0*/  IMAD.MOV.U32 R32, RZ, RZ, R48 ;  /* 0x000000ffff207224 */ /* 0x000ff600078e0030 */
[----:B------:R-:W-:Y:S01]  /*282f0*/  @!UPT UIADD3 URZ, URZ, URZ, URZ ;  /* 0x0000003f3f3ff290 */ /* 0x000fe2000fffe03f */
[----:B------:R0:W-:Y:S01]  /*28300*/  STL.64 [R1+0x440], R44 ;  /* 0x0004402c01007387 */ /* 0x0001e20000100a00 */
[----:B------:R-:W-:Y:S02]  /*28310*/  IMAD.MOV.U32 R43, RZ, RZ, R45 ;  /* 0x000000ffff2b7224 */ /* 0x000fe400078e002d */
[----:B------:R1:W-:Y:S02]  /*28320*/  STL.64 [R1+0x448], R46 ;  /* 0x0004482e01007387 */ /* 0x0003e40000100a00 */
[----:B------:R-:W-:Y:S02]  /*28330*/  IMAD.MOV.U32 R42, RZ, RZ, R44 ;  /* 0x000000ffff2a7224 */ /* 0x000fe400078e002c */
[----:B0-----:R-:W2:Y:S01]  /*28340*/  LDL.LU R44, [R1] ;  /* 0x00000000012c7983 */ /* 0x001ea20000300800 */
[----:B------:R-:W2:Y:S02]  /*28350*/  LDL.LU R45, [R1+0x4] ;  /* 0x00000400012d7983 */ /* 0x000ea40000300800 */
[----:B-1----:R-:W-:-:S02]  /*28360*/  IMAD.MOV.U32 R46, RZ, RZ, R2 ;  /* 0x000000ffff2e7224 */ /* 0x002fc400078e0002 */
[----:B------:R-:W-:Y:S01]  /*28370*/  IMAD.MOV.U32 R47, RZ, RZ, R0 ;  /* 0x000000ffff2f7224 */ /* 0x000fe200078e0000 */
[----:B------:R-:W4:Y:S01]  /*28380*/  LDL.LU R2, [R1+0x1504] ;  /* 0x0015040001027983 */ /* 0x000f220000300800 */
[----:B------:R-:W2:Y:S02]  /*28390*/  LDL.LU R0, [R1+0x1500] ;  /* 0x0015000001007983 */ /* 0x000ea40000300800 */
[----:B------:R-:W-:Y:S02]  /*283a0*/  STL [R1+0x14b4], R43 ;  /* 0x0014b42b01007387 */ /* 0x000fe40000100800 */
[----:B------:R-:W-:Y:S01]  /*283b0*/  STL.64 [R1+0x420], R48 ;  /* 0x0004203001007387 */ /* 0x000fe20000100a00 */
[----:B------:R0:W-:Y:S04]  /*283c0*/  STL.64 [R1+0x428], R50 ;  /* 0x0004283201007387 */ /* 0x0001e80000100a00 */
[----:B0-----:R-:W2:Y:S01]  /*283d0*/  LDL.LU.64 R50, [R1+0x14f8] ;  /* 0x0014f80001327983 */ /* 0x001ea20000300a00 */
[----:B------:R-:W2:Y:S02]  /*283e0*/  LDL.LU.64 R48, [R1+0x14f0] ;  /* 0x0014f00001307983 */ /* 0x000ea40000300a00 */
[C---:B--2---:R-:W-:Y:S01]  /*283f0*/  HMMA.16816.F32 R52, R48.reuse, R54, R20 ;  /* 0x000000363034723c */ /* 0x044fe20000001814 */
[----:B------:R-:W2:Y:S01]  /*28400*/  LDL.LU.64 R22, [R1+0x14e8] ;  /* 0x0014e80001167983 */ /* 0x000ea20000300a00 */
[----:B------:R-:W3:Y:S11]  /*28410*/  LDL.LU R21, [R1+0x14e0] ;  /* 0x0014e00001157983 */ /* 0x000ef60000300800 */
[----:B------:R-:W-:Y:S10]  /*28420*/  @!UPT UIADD3 URZ, URZ, URZ, URZ ;  /* 0x0000003f3f3ff290 */ /* 0x000ff4000fffe03f */
[----:B------:R-:W-:Y:S01]  /*28430*/  STL.64 [R1+0x570], R52 ;  /* 0x0005703401007387 */ /* 0x000fe20000100a00 */
[----:B------:R-:W-:Y:S01]  /*28440*/  STL.64 [R1+0x578], R54 ;  /* 0x0005783601007387 */ /* 0x000fe20000100a00 */
[----:B--2---:R-:W-:Y:S11]  /*28450*/  HMMA.16816.F32 R16, R48, R22, R16 ;  /* 0x000000163010723c */ /* 0x004ff60000001810 */
[----:B------:R-:W-:Y:S11]  /*28460*/  @!UPT UIADD3 URZ, URZ, URZ, URZ ;  /* 0x0000003f3f3ff290 */ /* 0x000ff6000fffe03f */
[----:B------:R-:W-:Y:S01]  /*28470*/  @!UPT UIADD3 URZ, URZ, URZ, URZ ;  /* 0x0000003f3f3ff290 */ /* 0x000fe2000fffe03f */
[----:B------:R-:W-:Y:S01]  /*28480*/  STL.64 [R1+0x4e0], R16 ;  /* 0x0004e01001007387 */ /* 0x000fe20000100a00 */
[----:B------:R-:W-:Y:S02]  /*28490*/  IMAD.MOV.U32 R25, RZ, RZ, R18 ;  /* 0x000000ffff197224 */ /* 0x000fe400078e0012 */
[----:B------:R0:W-:Y:S02]  /*284a0*/  STL.64 [R1+0x4e8], R18 ;  /* 0x0004e81201007387 */ /* 0x0001e40000100a00 */
[----:B0-----:R-:W2:Y:S01]  /*284b0*/  LDL.LU.64 R18, [R1+0x14d8] ;  /* 0x0014d80001127983 */ /* 0x001ea20000300a00 */
[----:B------:R-:W-:Y:S02]  /*284c0*/  IMAD.MOV.U32 R20, RZ, RZ, R52 ;  /* 0x000000ffff147224 */ /* 0x000fe400078e0034 */
[----:B---3--:R-:W-:Y:S02]  /*284d0*/  IMAD.MOV.U32 R52, RZ, RZ, R21 ;  /* 0x000000ffff347224 */ /* 0x008fe400078e0015 */
[----:B------:R-:W-:-:S02]  /*284e0*/  IMAD.MOV.U32 R21, RZ, RZ, R16 ;  /* 0x000000ffff157224 */ /* 0x000fc400078e0010 */
[C---:B--2---:R-:W-:Y:S01]  /*284f0*/  HMMA.16816.F32 R16, R48.reuse, R18, R12 ;  /* 0x000000123010723c */ /* 0x044fe2000000180c */
[----:B------:R-:W2:Y:S11]  /*28500*/  LDL.LU.64 R14, [R1+0x14d0] ;  /* 0x0014d000010e7983 */ /* 0x000eb60000300a00 */
[----:B------:R-:W-:Y:S11]  /*28510*/  @!UPT UIADD3 URZ, URZ, URZ, URZ ;  /* 0x0000003f3f3ff290 */ /* 0x000ff6000fffe03f */
[----:B------:R-:W-:Y:S01]  /*28520*/  STL.64 [R1+0x4a0], R16 ;  /* 0x0004a01001007387 */ /* 0x000fe20000100a00 */
[----:B------:R-:W-:Y:S01]  /*28530*/  STL.64 [R1+0x4a8], R18 ;  /* 0x0004a81201007387 */ /* 0x000fe20000100a00 */
[C---:B--2---:R-:W-:Y:S11]  /*28540*/  HMMA.16816.F32 R12, R48.reuse, R14, R36 ;  /* 0x0000000e300c723c */ /* 0x044ff60000001824 */
[----:B------:R-:W-:Y:S11]  /*28550*/  @!UPT UIADD3 URZ, URZ, URZ, URZ ;  /* 0x0000003f3f3ff290 */ /* 0x000ff6000fffe03f */
[----:B------:R-:W-:Y:S01]  /*28560*/  @!UPT UIADD3 URZ, URZ, URZ, URZ ;  /* 0x0000003f3f3ff290 */ /* 0x000fe2000fffe03f */
[----:B------:R-:W-:Y:S01]  /*28570*/  STL.64 [R1+0x480], R12 ;  /* 0x0004800c01007387 */ /* 0x000fe20000100a00 */
[----:B------:R0:W-:Y:S02]  /*28580*/  STL.64 [R1+0x488], R14 ;  /* 0x0004880e01007387 */ /* 0x0001e40000100a00 */
[----:B------:R-:W-:Y:S02]  /*28590*/  IMAD.MOV.U32 R23, RZ, RZ, R12 ;  /* 0x000000ffff177224 */ /* 0x000fe400078e000c */
[----:B0-----:R-:W-:Y:S11]  /*285a0*/  HMMA.16816.F32 R12, R48, R10, R56 ;  /* 0x0000000a300c723c */ /* 0x001ff60000001838 */
[----:B------:R-:W-:Y:S11]  /*285b0*/  @!UPT UIADD3 URZ, URZ, URZ, URZ ;  /* 0x0000003f3f3ff290 */ /* 0x000ff6000fffe03f */
[----:B------:R-:W-:Y:S01]  /*285c0*/  @!UPT UIADD3 URZ, URZ, URZ, URZ ;  /* 0x0000003f3f3ff290 */ /* 0x000fe2000fffe03f */
[----:B------:R-:W-:Y:S01]  /*285d0*/  STL.64 [R1+0x1a0], R12 ;  /* 0x0001a00c01007387 */ /* 0x000fe20000100a00 */
[----:B------:R0:W-:Y:S02]  /*285e0*/  STL.64 [R1+0x1a8], R14 ;  /* 0x0001a80e01007387 */ /* 0x0001e40000100a00 */
[----:B------:R-:W2:Y:S02]  /*285f0*/  LDL.LU.64 R56, [R1+0x558] ;  /* 0x0005580001387983 */ /* 0x000ea40000300a00 */
[----:B------:R-:W3:Y:S01]  /*28600*/  LDL.LU.64 R10, [R1+0x550] ;  /* 0x00055000010a7983 */ /* 0x000ee20000300a00 */
[----:B------:R-:W4:Y:S01]  /*28610*/  LDL.LU.64 R58, [R1+0x548] ;  /* 0x00054800013a7983 */ /* 0x000f220000300a00 */
[----:B------:R-:W-:Y:S02]  /*28620*/  IMAD.MOV.U32 R24, RZ, RZ, R54 ;  /* 0x000000ffff187224 */ /* 0x000fe400078e0036 */
[----:B------:R-:W-:Y:S02]  /*28630*/  IMAD.MOV.U32 R53, RZ, RZ, R5 ;  /* 0x000000ffff357224 */ /* 0x000fe400078e0005 */
[----:B------:R-:W-:-:S02]  /*28640*/  IMAD.MOV.U32 R54, RZ, RZ, R4 ;  /* 0x000000ffff367224 */ /* 0x000fc400078e0004 */
[----:B------:R-:W-:Y:S01]  /*28650*/  IMAD.MOV.U32 R55, RZ, RZ, R3 ;  /* 0x000000ffff377224 */ /* 0x000fe200078e0003 */
[C---:B------:R-:W-:Y:S08]  /*28660*/  HMMA.16816.F32 R44, R48.reuse, R30, R44 ;  /* 0x0000001e302c723c */ /* 0x040ff0000000182c */
[----:B------:R-:W-:Y:S01]  /*28670*/  HMMA.16816.F32 R4, R48, R6, R52 ;  /* 0x000000063004723c */ /* 0x000fe20000001834 */
[----:B------:R-:W-:Y:S01]  /*28680*/  IMAD.MOV.U32 R37, RZ, RZ, c[0x0][0x188] ;  /* 0x00006200ff257624 */ /* 0x000fe200078e00ff */
[----:B------:R-:W4:Y:S03]  /*28690*/  LDL.LU R61, [R1+0x754] ;  /* 0x00075400013d7983 */ /* 0x000f260000300800 */
[----:B------:R-:W-:-:S02]  /*286a0*/  IMAD.SHL.U32 R37, R37, 0x40, RZ ;  /* 0x0000004025257824 */ /* 0x000fc400078e00ff */
[----:B------:R-:W-:Y:S02]  /*286b0*/  IMAD.MOV.U32 R35, RZ, RZ, R15 ;  /* 0x000000ffff237224 */ /* 0x000fe400078e000f */
[----:B------:R-:W-:Y:S02]  /*286c0*/  IMAD.SHL.U32 R37, R37, 0x2, RZ ;  /* 0x0000000225257824 */ /* 0x000fe400078e00ff */
[----:B------:R-:W-:Y:S11]  /*286d0*/  IMAD.MOV.U32 R22, RZ, RZ, R16 ;  /* 0x000000ffff167224 */ /* 0x000ff600078e0010 */
[----:B------:R-:W-:Y:S01]  /*286e0*/  @!UPT UIADD3 URZ, URZ, URZ, URZ ;  /* 0x0000003f3f3ff290 */ /* 0x000fe2000fffe03f */
[----:B------:R1:W-:Y:S01]  /*286f0*/  STL.64 [R1+0x2b0], R4 ;  /* 0x0002b00401007387 */ /* 0x0003e20000100a00 */
[----:B------:R1:W-:Y:S02]  /*28700*/  STL.64 [R1+0x2b8], R6 ;  /* 0x0002b80601007387 */ /* 0x0003e40000100a00 */
[----:B------:R-:W-:Y:S02]  /*28710*/  STL.64 [R1+0x3d0], R44 ;  /* 0x0003d02c01007387 */ /* 0x000fe40000100a00 */
[----:B------:R1:W-:Y:S01]  /*28720*/  STL.64 [R1+0x3d8], R46 ;  /* 0x0003d82e01007387 */ /* 0x0003e20000100a00 */
[----:B------:R-:W4:Y:S01]  /*28730*/  LDL R41, [R1+0x1358] ;  /* 0x0013580001297983 */ /* 0x000f220000100800 */
[----:B------:R-:W4:Y:S02]  /*28740*/  LDL.LU R40, [R1+0x1258] ;  /* 0x0012580001287983 */ /* 0x000f240000300800 */
[----:B0-----:R-:W-:Y:S02]  /*28750*/  IMAD.MOV.U32 R15, RZ, RZ, R4 ;  /* 0x000000ffff0f7224 */ /* 0x001fe400078e0004 */
[----:B------:R-:W4:Y:S01]  /*28760*/  LDL.LU R52, [R1+0x1250] ;  /* 0x0012500001347983 */ /* 0x000f220000300800 */
[----:B------:R-:W4:Y:S01]  /*28770*/  LDL.LU R39, [R1+0x1248] ;  /* 0x0012480001277983 */ /* 0x000f220000300800 */
[----:B------:R-:W4:Y:S02]  /*28780*/  LDL.LU R38, [R1+0x1240] ;  /* 0x0012400001267983 */ /* 0x000f240000300800 */
[----:B------:R-:W4:Y:S02]  /*28790*/  LDL.LU R60, [R1+0x1238] ;  /* 0x00123800013c7983 */ /* 0x000f240000300800 */
[----:B------:R-:W4:Y:S01]  /*287a0*/  LDL.LU R17, [R1+0x1230] ;  /* 0x0012300001117983 */ /* 0x000f220000300800 */
[----:B-1----:R-:W-:Y:S01]  /*287b0*/  IADD3 R4, P0, R8, R37, RZ ;  /* 0x0000002508047210 */ /* 0x002fe20007f1e0ff */
[----:B------:R-:W-:Y:S01]  /*287c0*/  IMAD.MOV.U32 R36, RZ, RZ, R6 ;  /* 0x000000ffff247224 */ /* 0x000fe200078e0006 */
[----:B------:R-:W4:Y:S01]  /*287d0*/  LDL.LU R13, [R1+0x1254] ;  /* 0x00125400010d7983 */ /* 0x000f220000300800 */
[----:B------:R-:W-:-:S02]  /*287e0*/  IMAD.MOV.U32 R54, RZ, RZ, R7 ;  /* 0x000000ffff367224 */ /* 0x000fc400078e0007 */
[----:B------:R-:W4:Y:S02]  /*287f0*/  LDL.LU R16, [R1+0x1228] ;  /* 0x0012280001107983 */ /* 0x000f240000300800 */
[----:B------:R-:W-:Y:S02]  /*28800*/  IMAD.X R6, R9, 0x1, R0, P0 ;  /* 0x0000000109067824 */ /* 0x000fe400000e0600 */
[----:B------:R-:W-:Y:S01]  /*28810*/  IMAD.MOV.U32 R31, RZ, RZ, R47 ;  /* 0x000000ffff1f7224 */ /* 0x000fe200078e002f */
[----:B------:R-:W4:Y:S01]  /*28820*/  LDL.LU R12, [R1+0x124c] ;  /* 0x00124c00010c7983 */ /* 0x000f220000300800 */
[----:B------:R-:W-:Y:S02]  /*28830*/  IMAD.MOV.U32 R30, RZ, RZ, R46 ;  /* 0x000000ffff1e7224 */ /* 0x000fe400078e002e */
[----:B------:R-:W4:Y:S02]  /*28840*/  LDL.LU R47, [R1+0x1220] ;  /* 0x00122000012f7983 */ /* 0x000f240000300800 */
[----:B------:R-:W-:Y:S01]  /*28850*/  IMAD.MOV.U32 R19, RZ, RZ, R45 ;  /* 0x000000ffff137224 */ /* 0x000fe200078e002d */
[----:B------:R-:W4:Y:S01]  /*28860*/  LDL.LU R46, [R1+0x1244] ;  /* 0x00124400012e7983 */ /* 0x000f220000300800 */
[----:B------:R-:W-:-:S02]  /*28870*/  IMAD.MOV.U32 R34, RZ, RZ, R14 ;  /* 0x000000ffff227224 */ /* 0x000fc400078e000e */
[----:B------:R-:W4:Y:S02]  /*28880*/  LDL.LU R45, [R1+0x1218] ;  /* 0x00121800012d7983 */ /* 0x000f240000300800 */
[----:B------:R-:W-:Y:S01]  /*28890*/  IMAD.MOV.U32 R14, RZ, RZ, R5 ;  /* 0x000000ffff0e7224 */ /* 0x000fe200078e0005 */
[----:B------:R-:W4:Y:S01]  /*288a0*/  LDL.LU R29, [R1+0x123c] ;  /* 0x00123c00011d7983 */ /* 0x000f220000300800 */
[----:B------:R-:W4:Y:S01]  /*288b0*/  LDL.LU R3, [R1+0x1210] ;  /* 0x0012100001037983 */ /* 0x000f220000300800 */
[-C--:B--2---:R-:W-:Y:S02]  /*288c0*/  IADD3 R7, P1, R56, R37.reuse, RZ ;  /* 0x0000002538077210 */ /* 0x084fe40007f3e0ff */
[-C--:B---3--:R-:W-:Y:S02]  /*288d0*/  IADD3 R8, P0, R10, R37.reuse, RZ ;  /* 0x000000250a087210 */ /* 0x088fe40007f1e0ff */
[----:B----4-:R-:W-:Y:S01]  /*288e0*/  IADD3 R9, P2, R58, R37, RZ ;  /* 0x000000253a097210 */ /* 0x010fe20007f5e0ff */
[----:B------:R-:W-:-:S02]  /*288f0*/  IMAD.X R5, R57, 0x1, R0, P1 ;  /* 0x0000000139057824 */ /* 0x000fc400008e0600 */
[--C-:B------:R-:W-:Y:S01]  /*28900*/  IMAD.X R10, R11, 0x1, R0.reuse, P0 ;  /* 0x000000010b0a7824 */ /* 0x100fe200000e0600 */
[----:B------:R-:W2:Y:S01]  /*28910*/  LDL.LU.64 R56, [R1+0x14c8] ;  /* 0x0014c80001387983 */ /* 0x000ea20000300a00 */
[----:B------:R-:W-:-:S03]  /*28920*/  IMAD.X R11, R59, 0x1, R0, P2 ;  /* 0x000000013b0b7824 */ /* 0x000fc600010e0600 */
[----:B------:R-:W2:Y:S01]  /*28930*/  LDL.LU.64 R58, [R1+0x14c0] ;  /* 0x0014c000013a7983 */ /* 0x000ea20000300a00 */
[----:B------:R-:W-:Y:S01]  /*28940*/  IADD3 R61, R61, 0x1, RZ ;  /* 0x000000013d3d7810 */ /* 0x000fe20007ffe0ff */
[----:B------:R-:W-:Y:S01]  /*28950*/  IMAD.MOV.U32 R18, RZ, RZ, R44 ;  /* 0x000000ffff127224 */ /* 0x000fe200078e002c */
[----:B--2---:R-:W-:Y:S11]  /*28960*/  HMMA.16816.F32 R56, R48, R26, R56 ;  /* 0x0000001a3038723c */ /* 0x004ff60000001838 */
[----:B------:R-:W-:Y:S11]  /*28970*/  @!UPT UIADD3 URZ, URZ, URZ, URZ ;  /* 0x0000003f3f3ff290 */ /* 0x000ff6000fffe03f */
[----:B------:R-:W-:Y:S01]  /*28980*/  @!UPT UIADD3 URZ, URZ, URZ, URZ ;  /* 0x0000003f3f3ff290 */ /* 0x000fe2000fffe03f */
[----:B------:R-:W-:Y:S01]  /*28990*/  STL.64 [R1+0x3e0], R56 ;  /* 0x0003e03801007387 */ /* 0x000fe20000100a00 */
[----:B------:R-:W-:Y:S02]  /*289a0*/  STL.64 [R1+0x3e8], R58 ;  /* 0x0003e83a01007387 */ /* 0x000fe40000100a00 */
[----:B------:R0:W-:Y:S02]  /*289b0*/  STL [R1+0x754], R61 ;  /* 0x0007543d01007387 */ /* 0x0001e40000100800 */
[----:B------:R-:W2:Y:S02]  /*289c0*/  LDL.LU R28, [R1+0x1234] ;  /* 0x00123400011c7983 */ /* 0x000ea40000300800 */
[----:B------:R-:W-:Y:S02]  /*289d0*/  IMAD.MOV.U32 R50, RZ, RZ, R4 ;  /* 0x000000ffff327224 */ /* 0x000fe400078e0004 */
[----:B------:R-:W-:Y:S01]  /*289e0*/  IMAD.MOV.U32 R51, RZ, RZ, R6 ;  /* 0x000000ffff337224 */ /* 0x000fe200078e0006 */
[----:B------:R-:W3:Y:S01]  /*289f0*/  LDL.LU R44, [R1+0x1208] ;  /* 0x00120800012c7983 */ /* 0x000ee20000300800 */
[----:B------:R-:W-:Y:S01]  /*28a00*/  ISETP.NE.U32.AND P0, PT, R61, R41, PT ;  /* 0x000000293d00720c */ /* 0x000fe20003f05070 */
[----:B------:R-:W-:Y:S01]  /*28a10*/  IMAD.MOV.U32 R4, RZ, RZ, R7 ;  /* 0x000000ffff047224 */ /* 0x000fe200078e0007 */
[----:B------:R-:W-:-:S02]  /*28a20*/  IADD3 R40, P6, R40, R37, RZ ;  /* 0x0000002528287210 */ /* 0x000fc40007fde0ff */
[-C--:B------:R-:W-:Y:S01]  /*28a30*/  IADD3 R52, P1, R52, R37.reuse, RZ ;  /* 0x0000002534347210 */ /* 0x080fe20007f3e0ff */
[----:B0-----:R-:W4:Y:S01]  /*28a40*/  LDL.LU R61, [R1+0x122c] ;  /* 0x00122c00013d7983 */ /* 0x001f220000300800 */
[-C--:B------:R-:W-:Y:S01]  /*28a50*/  IADD3 R60, P4, R60, R37.reuse, RZ ;  /* 0x000000253c3c7210 */ /* 0x080fe20007f9e0ff */
[----:B------:R-:W-:Y:S01]  /*28a60*/  STL.64 [R1+0x560], R50 ;  /* 0x0005603201007387 */ /* 0x000fe20000100a00 */
[-C--:B------:R-:W-:Y:S01]  /*28a70*/  IADD3 R39, P2, R39, R37.reuse, RZ ;  /* 0x0000002527277210 */ /* 0x080fe20007f5e0ff */
[----:B------:R-:W-:Y:S01]  /*28a80*/  STL.64 [R1+0x558], R4 ;  /* 0x0005580401007387 */ /* 0x000fe20000100a00 */
[-C--:B------:R-:W-:Y:S01]  /*28a90*/  IADD3 R38, P3, R38, R37.reuse, RZ ;  /* 0x0000002526267210 */ /* 0x080fe20007f7e0ff */
[----:B------:R-:W-:Y:S02]  /*28aa0*/  STL [R1+0x1258], R40 ;  /* 0x0012582801007387 */ /* 0x000fe40000100800 */
[----:B------:R-:W-:Y:S01]  /*28ab0*/  STL [R1+0x1250], R52 ;  /* 0x0012503401007387 */ /* 0x000fe20000100800 */
[----:B------:R-:W-:Y:S01]  /*28ac0*/  IADD3 R17, P5, R17, R37, RZ ;  /* 0x0000002511117210 */ /* 0x000fe20007fbe0ff */
[----:B------:R0:W-:Y:S01]  /*28ad0*/  STL [R1+0x1238], R60 ;  /* 0x0012383c01007387 */ /* 0x0001e20000100800 */
[----:B------:R-:W-:-:S02]  /*28ae0*/  IMAD.X R13, R13, 0x1, R0, P6 ;  /* 0x000000010d0d7824 */ /* 0x000fc400030e0600 */
[----:B------:R-:W-:Y:S01]  /*28af0*/  STL [R1+0x1248], R39 ;  /* 0x0012482701007387 */ /* 0x000fe20000100800 */
[-C--:B------:R-:W-:Y:S01]  /*28b00*/  IADD3 R16, P6, R16, R37.reuse, RZ ;  /* 0x0000002510107210 */ /* 0x080fe20007fde0ff */
[--C-:B------:R-:W-:Y:S01]  /*28b10*/  IMAD.X R12, R12, 0x1, R0.reuse, P1 ;  /* 0x000000010c0c7824 */ /* 0x100fe200008e0600 */
[-C--:B------:R-:W-:Y:S01]  /*28b20*/  IADD3 R47, P1, R47, R37.reuse, RZ ;  /* 0x000000252f2f7210 */ /* 0x080fe20007f3e0ff */
[--C-:B------:R-:W-:Y:S01]  /*28b30*/  IMAD.X R46, R46, 0x1, R0.reuse, P2 ;  /* 0x000000012e2e7824 */ /* 0x100fe200010e0600 */
[----:B0-----:R-:W4:Y:S01]  /*28b40*/  LDL.LU R60, [R1+0x1200] ;  /* 0x00120000013c7983 */ /* 0x001f220000300800 */
[----:B------:R-:W-:Y:S02]  /*28b50*/  STL [R1+0x1240], R38 ;  /* 0x0012402601007387 */ /* 0x000fe40000100800 */
[----:B------:R-:W-:Y:S02]  /*28b60*/  STL [R1+0x1230], R17 ;  /* 0x0012301101007387 */ /* 0x000fe40000100800 */
[----:B------:R-:W-:Y:S01]  /*28b70*/  STL [R1+0x1254], R13 ;  /* 0x0012540d01007387 */ /* 0x000fe20000100800 */
[----:B------:R-:W-:Y:S01]  /*28b80*/  STL [R1+0x1228], R16 ;  /* 0x0012281001007387 */ /* 0x000fe20000100800 */
[-C--:B------:R-:W-:Y:S01]  /*28b90*/  IADD3 R45, P2, R45, R37.reuse, RZ ;  /* 0x000000252d2d7210 */ /* 0x080fe20007f5e0ff */
[----:B------:R-:W-:Y:S02]  /*28ba0*/  STL [R1+0x124c], R12 ;  /* 0x00124c0c01007387 */ /* 0x000fe40000100800 */
[----:B------:R-:W-:Y:S01]  /*28bb0*/  IMAD.X R29, R29, 0x1, R0, P3 ;  /* 0x000000011d1d7824 */ /* 0x000fe200018e0600 */
[----:B------:R-:W-:Y:S01]  /*28bc0*/  STL [R1+0x1220], R47 ;  /* 0x0012202f01007387 */ /* 0x000fe20000100800 */
[----:B------:R-:W-:Y:S01]  /*28bd0*/  STL [R1+0x1244], R46 ;  /* 0x0012442e01007387 */ /* 0x000fe20000100800 */
[----:B------:R-:W-:Y:S01]  /*28be0*/  IADD3 R3, P3, R3, R37, RZ ;  /* 0x0000002503037210 */ /* 0x000fe20007f7e0ff */
[----:B------:R-:W4:Y:S01]  /*28bf0*/  LDL.LU R50, [R1+0x1224] ;  /* 0x0012240001327983 */ /* 0x000f220000300800 */
[----:B------:R-:W-:Y:S01]  /*28c00*/  STL [R1+0x1218], R45 ;  /* 0x0012182d01007387 */ /* 0x000fe20000100800 */
[----:B------:R-:W4:Y:S02]  /*28c10*/  LDL.LU R51, [R1+0x11f8] ;  /* 0x0011f80001337983 */ /* 0x000f240000300800 */
[----:B------:R-:W-:-:S02]  /*28c20*/  IMAD.MOV.U32 R26, RZ, RZ, R56 ;  /* 0x000000ffff1a7224 */ /* 0x000fc400078e0038 */
[----:B------:R-:W-:Y:S01]  /*28c30*/  STL [R1+0x123c], R29 ;  /* 0x00123c1d01007387 */ /* 0x000fe20000100800 */
[----:B------:R-:W4:Y:S01]  /*28c40*/  LDL.LU R56, [R1+0x121c] ;  /* 0x00121c0001387983 */ /* 0x000f220000300800 */
[----:B------:R-:W-:Y:S02]  /*28c50*/  IMAD.MOV.U32 R27, RZ, RZ, R57 ;  /* 0x000000ffff1b7224 */ /* 0x000fe400078e0039 */
[----:B------:R0:W-:Y:S02]  /*28c60*/  STL [R1+0x1210], R3 ;  /* 0x0012100301007387 */ /* 0x0001e40000100800 */
[----:B------:R-:W-:Y:S01]  /*28c70*/  IMAD.MOV.U32 R48, RZ, RZ, R58 ;  /* 0x000000ffff307224 */ /* 0x000fe200078e003a */
[----:B------:R-:W4:Y:S01]  /*28c80*/  LDL.LU R57, [R1+0x11f0] ;  /* 0x0011f00001397983 */ /* 0x000f220000300800 */
[----:B------:R-:W-:Y:S02]  /*28c90*/  IMAD.MOV.U32 R49, RZ, RZ, R59 ;  /* 0x000000ffff317224 */ /* 0x000fe400078e003b */
[----:B------:R-:W4:Y:S02]  /*28ca0*/  LDL.LU R58, [R1+0x1214] ;  /* 0x00121400013a7983 */ /* 0x000f240000300800 */
[----:B------:R-:W4:Y:S01]  /*28cb0*/  LDL.LU R59, [R1+0x11e8] ;  /* 0x0011e800013b7983 */ /* 0x000f220000300800 */
[----:B------:R-:W4:Y:S01]  /*28cc0*/  LDL.LU R55, [R1+0x120c] ;  /* 0x00120c0001377983 */ /* 0x000f220000300800 */
[----:B------:R-:W4:Y:S02]  /*28cd0*/  LDL.LU R43, [R1+0x11e0] ;  /* 0x0011e000012b7983 */ /* 0x000f240000300800 */
[----:B------:R-:W4:Y:S01]  /*28ce0*/  LDL.LU R53, [R1+0x1204] ;  /* 0x0012040001357983 */ /* 0x000f220000300800 */
[----:B0-----:R-:W4:Y:S01]  /*28cf0*/  LDL.LU R3, [R1+0x11d8] ;  /* 0x0011d80001037983 */ /* 0x001f220000300800 */
[----:B------:R-:W4:Y:S02]  /*28d00*/  LDL.LU R29, [R1+0x11fc] ;  /* 0x0011fc00011d7983 */ /* 0x000f240000300800 */
[----:B--2---:R-:W-:-:S05]  /*28d10*/  IMAD.X R28, R28, 0x1, R0, P4 ;  /* 0x000000011c1c7824 */ /* 0x004fca00020e0600 */
[----:B------:R0:W-:Y:S04]  /*28d20*/  STL [R1+0x1234], R28 ;  /* 0x0012341c01007387 */ /* 0x0001e80000100800 */
[----:B0-----:R-:W2:Y:S01]  /*28d30*/  LDL.LU R28, [R1+0x11d0] ;  /* 0x0011d000011c7983 */ /* 0x001ea20000300800 */
[-C--:B---3--:R-:W-:Y:S01]  /*28d40*/  IADD3 R44, P4, R44, R37.reuse, RZ ;  /* 0x000000252c2c7210 */ /* 0x088fe20007f9e0ff */
[----:B----4-:R-:W-:Y:S02]  /*28d50*/  IMAD.X R61, R61, 0x1, R0, P5 ;  /* 0x000000013d3d7824 */ /* 0x010fe400028e0600 */
[----:B------:R-:W3:Y:S04]  /*28d60*/  LDL.LU R41, [R1+0x11f4] ;  /* 0x0011f40001297983 */ /* 0x000ee80000300800 */
[----:B------:R-:W4:Y:S01]  /*28d70*/  LDL.LU R40, [R1+0x11c8] ;  /* 0x0011c80001287983 */ /* 0x000f220000300800 */
[----:B------:R-:W-:Y:S02]  /*28d80*/  STL [R1+0x1208], R44 ;  /* 0x0012082c01007387 */ /* 0x000fe40000100800 */
[----:B------:R-:W3:Y:S02]  /*28d90*/  LDL.LU R52, [R1+0x11ec] ;  /* 0x0011ec0001347983 */ /* 0x000ee40000300800 */
[----:B------:R0:W-:Y:S01]  /*28da0*/  STL [R1+0x122c], R61 ;  /* 0x00122c3d01007387 */ /* 0x0001e20000100800 */
[----:B------:R-:W3:Y:S01]  /*28db0*/  LDL.LU R39, [R1+0x11c0] ;  /* 0x0011c00001277983 */ /* 0x000ee20000300800 */
[----:B------:R-:W3:Y:S01]  /*28dc0*/  LDL.LU R38, [R1+0x11e4] ;  /* 0x0011e40001267983 */ /* 0x000ee20000300800 */
[----:B------:R-:W-:-:S02]  /*28dd0*/  IADD3 R60, P5, R60, R37, RZ ;  /* 0x000000253c3c7210 */ /* 0x000fc40007fbe0ff */
[----:B0-----:R-:W4:Y:S01]  /*28de0*/  LDL.LU R61, [R1+0x11b8] ;  /* 0x0011b800013d7983 */ /* 0x001f220000300800 */
[----:B------:R-:W4:Y:S02]  /*28df0*/  LDL.LU R17, [R1+0x11dc] ;  /* 0x0011dc0001117983 */ /* 0x000f240000300800 */
[----:B------:R-:W4:Y:S02]  /*28e00*/  LDL.LU R13, [R1+0x11b0] ;  /* 0x0011b000010d7983 */ /* 0x000f240000300800 */
[----:B------:R-:W4:Y:S01]  /*28e10*/  LDL.LU R16, [R1+0x11d4] ;  /* 0x0011d40001107983 */ /* 0x000f220000300800 */
[----:B------:R0:W-:Y:S01]  /*28e20*/  STL [R1+0x1200], R60 ;  /* 0x0012003c01007387 */ /* 0x0001e20000100800 */
[----:B------:R-:W4:Y:S02]  /*28e30*/  LDL.LU R12, [R1+0x11a8] ;  /* 0x0011a800010c7983 */ /* 0x000f240000300800 */
[----:B------:R-:W4:Y:S02]  /*28e40*/  LDL.LU R47, [R1+0x11cc] ;  /* 0x0011cc00012f7983 */ /* 0x000f240000300800 */
[----:B------:R-:W4:Y:S01]  /*28e50*/  LDL.LU R46, [R1+0x11a0] ;  /* 0x0011a000012e7983 */ /* 0x000f220000300800 */
[----:B------:R-:W4:Y:S01]  /*28e60*/  LDL.LU R45, [R1+0x11c4] ;  /* 0x0011c400012d7983 */ /* 0x000f220000300800 */
[----:B------:R-:W4:Y:S02]  /*28e70*/  LDL.LU R44, [R1+0x1198] ;  /* 0x00119800012c7983 */ /* 0x000f240000300800 */
[--C-:B------:R-:W-:Y:S01]  /*28e80*/  IMAD.X R50, R50, 0x1, R0.reuse, P6 ;  /* 0x0000000132327824 */ /* 0x100fe200030e0600 */
[-C--:B------:R-:W-:Y:S01]  /*28e90*/  IADD3 R51, P6, R51, R37.reuse, RZ ;  /* 0x0000002533337210 */ /* 0x080fe20007fde0ff */
[--C-:B------:R-:W-:Y:S01]  /*28ea0*/  IMAD.X R56, R56, 0x1, R0.reuse, P1 ;  /* 0x0000000138387824 */ /* 0x100fe200008e0600 */
[----:B0-----:R-:W4:Y:S01]  /*28eb0*/  LDL.LU R60, [R1+0x11bc] ;  /* 0x0011bc00013c7983 */ /* 0x001f220000300800 */
[-C--:B------:R-:W-:Y:S01]  /*28ec0*/  IADD3 R57, P1, R57, R37.reuse, RZ ;  /* 0x0000002539397210 */ /* 0x080fe20007f3e0ff */
[----:B------:R-:W-:Y:S02]  /*28ed0*/  STL [R1+0x1224], R50 ;  /* 0x0012243201007387 */ /* 0x000fe40000100800 */
[--C-:B------:R-:W-:Y:S01]  /*28ee0*/  IMAD.X R58, R58, 0x1, R0.reuse, P2 ;  /* 0x000000013a3a7824 */ /* 0x100fe200010e0600 */
[----:B------:R-:W-:Y:S01]  /*28ef0*/  IADD3 R59, P2, R59, R37, RZ ;  /* 0x000000253b3b7210 */ /* 0x000fe20007f5e0ff */
[----:B------:R-:W-:Y:S01]  /*28f00*/  STL [R1+0x11f8], R51 ;  /* 0x0011f83301007387 */ /* 0x000fe20000100800 */
[----:B------:R-:W-:-:S02]  /*28f10*/  IMAD.X R55, R55, 0x1, R0, P3 ;  /* 0x0000000137377824 */ /* 0x000fc400018e0600 */
[--C-:B------:R-:W-:Y:S02]  /*28f20*/  IMAD.X R53, R53, 0x1, R0.reuse, P4 ;  /* 0x0000000135357824 */ /* 0x100fe400020e0600 */
[----:B------:R-:W-:Y:S01]  /*28f30*/  STL [R1+0x121c], R56 ;  /* 0x00121c3801007387 */ /* 0x000fe20000100800 */
[-C--:B------:R-:W-:Y:S01]  /*28f40*/  IADD3 R3, P4, R3, R37.reuse, RZ ;  /* 0x0000002503037210 */ /* 0x080fe20007f9e0ff */
[----:B------:R-:W-:Y:S01]  /*28f50*/  STL [R1+0x11f0], R57 ;  /* 0x0011f03901007387 */ /* 0x000fe20000100800 */
[----:B------:R-:W-:Y:S01]  /*28f60*/  IADD3 R43, P3, R43, R37, RZ ;  /* 0x000000252b2b7210 */ /* 0x000fe20007f7e0ff */
[----:B------:R-:W-:Y:S02]  /*28f70*/  STL [R1+0x1214], R58 ;  /* 0x0012143a01007387 */ /* 0x000fe40000100800 */
[----:B------:R-:W-:Y:S01]  /*28f80*/  STL [R1+0x11e8], R59 ;  /* 0x0011e83b01007387 */ /* 0x000fe20000100800 */
[----:B------:R-:W-:Y:S01]  /*28f90*/  STL [R1+0x120c], R55 ;  /* 0x00120c3701007387 */ /* 0x000fe20000100800 */
[----:B------:R0:W-:Y:S02]  /*28fa0*/  STL [R1+0x11d8], R3 ;  /* 0x0011d80301007387 */ /* 0x0001e40000100800 */
[----:B------:R-:W-:-:S02]  /*28fb0*/  IMAD.X R29, R29, 0x1, R0, P5 ;  /* 0x000000011d1d7824 */ /* 0x000fc400028e0600 */
[----:B------:R-:W-:Y:S01]  /*28fc0*/  STL [R1+0x11e0], R43 ;  /* 0x0011e02b01007387 */ /* 0x000fe20000100800 */
[----:B0-----:R-:W4:Y:S01]  /*28fd0*/  LDL.LU R3, [R1+0x1190] ;  /* 0x0011900001037983 */ /* 0x001f220000300800 */
[----:B------:R-:W-:Y:S02]  /*28fe0*/  STL [R1+0x1204], R53 ;  /* 0x0012043501007387 */ /* 0x000fe40000100800 */
[----:B------:R0:W-:Y:S02]  /*28ff0*/  STL [R1+0x11fc], R29 ;  /* 0x0011fc1d01007387 */ /* 0x0001e40000100800 */
[----:B0-----:R-:W4:Y:S01]  /*29000*/  LDL.LU R29, [R1+0x11b4] ;  /* 0x0011b400011d7983 */ /* 0x001f220000300800 */
[----:B--2---:R-:W-:-:S05]  /*29010*/  IADD3 R28, P5, R28, R37, RZ ;  /* 0x000000251c1c7210 */ /* 0x004fca0007fbe0ff */
[----:B------:R0:W-:Y:S04]  /*29020*/  STL [R1+0x11d0], R28 ;  /* 0x0011d01c01007387 */ /* 0x0001e80000100800 */
[----:B0-----:R-:W2:Y:S01]  /*29030*/  LDL.LU R28, [R1+0x1188] ;  /* 0x00118800011c7983 */ /* 0x001ea20000300800 */
[--C-:B---3--:R-:W-:Y:S01]  /*29040*/  IMAD.X R41, R41, 0x1, R0.reuse, P6 ;  /* 0x0000000129297824 */ /* 0x108fe200030e0600 */
[-C--:B----4-:R-:W-:Y:S01]  /*29050*/  IADD3 R40, P6, R40, R37.reuse, RZ ;  /* 0x0000002528287210 */ /* 0x090fe20007fde0ff */
[--C-:B------:R-:W-:Y:S02]  /*29060*/  IMAD.X R52, R52, 0x1, R0.reuse, P1 ;  /* 0x0000000134347824 */ /* 0x100fe400008e0600 */
[----:B------:R-:W-:Y:S01]  /*29070*/  IMAD.X R38, R38, 0x1, R0, P2 ;  /* 0x0000000126267824 */ /* 0x000fe200010e0600 */
[----:B------:R-:W-:-:S02]  /*29080*/  IADD3 R61, P2, R61, R37, RZ ;  /* 0x000000253d3d7210 */ /* 0x000fc40007f5e0ff */
[-C--:B------:R-:W-:Y:S01]  /*29090*/  IADD3 R39, P1, R39, R37.reuse, RZ ;  /* 0x0000002527277210 */ /* 0x080fe20007f3e0ff */
[----:B------:R-:W-:Y:S01]  /*290a0*/  STL [R1+0x11f4], R41 ;  /* 0x0011f42901007387 */ /* 0x000fe20000100800 */
[----:B------:R-:W-:Y:S02]  /*290b0*/  STL [R1+0x11c8], R40 ;  /* 0x0011c82801007387 */ /* 0x000fe40000100800 */
[----:B------:R-:W-:Y:S02]  /*290c0*/  STL [R1+0x11ec], R52 ;  /* 0x0011ec3401007387 */ /* 0x000fe40000100800 */
[--C-:B------:R-:W-:Y:S01]  /*290d0*/  IMAD.X R17, R17, 0x1, R0.reuse, P3 ;  /* 0x0000000111117824 */ /* 0x100fe200018e0600 */
[----:B------:R0:W-:Y:S01]  /*290e0*/  STL [R1+0x11b8], R61 ;  /* 0x0011b83d01007387 */ /* 0x0001e20000100800 */
[-C--:B------:R-:W-:Y:S01]  /*290f0*/  IADD3 R13, P3, R13, R37.reuse, RZ ;  /* 0x000000250d0d7210 */ /* 0x080fe20007f7e0ff */
[----:B------:R-:W-:Y:S02]  /*29100*/  STL [R1+0x11c0], R39 ;  /* 0x0011c02701007387 */ /* 0x000fe40000100800 */
[--C-:B------:R-:W-:Y:S01]  /*29110*/  IMAD.X R16, R16, 0x1, R0.reuse, P4 ;  /* 0x0000000110107824 */ /* 0x100fe200020e0600 */
[-C--:B------:R-:W-:Y:S01]  /*29120*/  IADD3 R12, P4, R12, R37.reuse, RZ ;  /* 0x000000250c0c7210 */ /* 0x080fe20007f9e0ff */
[--C-:B------:R-:W-:Y:S01]  /*29130*/  IMAD.X R47, R47, 0x1, R0.reuse, P5 ;  /* 0x000000012f2f7824 */ /* 0x100fe200028e0600 */
[----:B------:R-:W-:Y:S01]  /*29140*/  IADD3 R46, P5, R46, R37, RZ ;  /* 0x000000252e2e7210 */ /* 0x000fe20007fbe0ff */
[----:B0-----:R-:W3:Y:S01]  /*29150*/  LDL.LU R61, [R1+0x11ac] ;  /* 0x0011ac00013d7983 */ /* 0x001ee20000300800 */
[----:B------:R-:W-:Y:S02]  /*29160*/  STL [R1+0x11e4], R38 ;  /* 0x0011e42601007387 */ /* 0x000fe40000100800 */
[----:B------:R-:W-:Y:S02]  /*29170*/  STL [R1+0x11dc], R17 ;  /* 0x0011dc1101007387 */ /* 0x000fe40000100800 */
[----:B------:R-:W-:Y:S01]  /*29180*/  STL [R1+0x11b0], R13 ;  /* 0x0011b00d01007387 */ /* 0x000fe20000100800 */
[----:B------:R-:W-:Y:S01]  /*29190*/  STL [R1+0x11d4], R16 ;  /* 0x0011d41001007387 */ /* 0x000fe20000100800 */
[----:B------:R-:W-:-:S02]  /*291a0*/  IMAD.X R45, R45, 0x1, R0, P6 ;  /* 0x000000012d2d7824 */ /* 0x000fc400030e0600 */
[----:B------:R-:W-:Y:S01]  /*291b0*/  STL [R1+0x11a8], R12 ;  /* 0x0011a80c01007387 */ /* 0x000fe20000100800 */
[-C--:B------:R-:W-:Y:S01]  /*291c0*/  IADD3 R44, P6, R44, R37.reuse, RZ ;  /* 0x000000252c2c7210 */ /* 0x080fe20007fde0ff */
[----:B------:R-:W-:Y:S01]  /*291d0*/  STL [R1+0x11cc], R47 ;  /* 0x0011cc2f01007387 */ /* 0x000fe20000100800 */
[----:B------:R-:W-:Y:S02]  /*291e0*/  STL [R1+0x11a0], R46 ;  /* 0x0011a02e01007387 */ /* 0x000fe40000100800 */
[--C-:B------:R-:W-:Y:S02]  /*291f0*/  IMAD.X R60, R60, 0x1, R0.reuse, P1 ;  /* 0x000000013c3c7824 */ /* 0x100fe400008e0600 */
[----:B------:R-:W4:Y:S01]  /*29200*/  LDL.LU R50, [R1+0x1180] ;  /* 0x0011800001327983 */ /* 0x000f220000300800 */
[----:B------:R-:W-:Y:S01]  /*29210*/  STL [R1+0x11c4], R45 ;  /* 0x0011c42d01007387 */ /* 0x000fe20000100800 */
[----:B------:R-:W4:Y:S02]  /*29220*/  LDL.LU R51, [R1+0x11a4] ;  /* 0x0011a40001337983 */ /* 0x000f240000300800 */
[----:B------:R-:W-:Y:S02]  /*29230*/  STL [R1+0x1198], R44 ;  /* 0x0011982c01007387 */ /* 0x000fe40000100800 */
[----:B------:R-:W4:Y:S01]  /*29240*/  LDL.LU R56, [R1+0x1178] ;  /* 0x0011780001387983 */ /* 0x000f220000300800 */
[----:B------:R0:W-:Y:S01]  /*29250*/  STL [R1+0x11bc], R60 ;  /* 0x0011bc3c01007387 */ /* 0x0001e20000100800 */
[----:B------:R-:W4:Y:S02]  /*29260*/  LDL.LU R57, [R1+0x119c] ;  /* 0x00119c0001397983 */ /* 0x000f240000300800 */
[----:B------:R-:W4:Y:S02]  /*29270*/  LDL.LU R58, [R1+0x1170] ;  /* 0x00117000013a7983 */ /* 0x000f240000300800 */
[----:B------:R-:W4:Y:S01]  /*29280*/  LDL.LU R59, [R1+0x1194] ;  /* 0x00119400013b7983 */ /* 0x000f220000300800 */
[----:B------:R-:W4:Y:S01]  /*29290*/  LDL.LU R55, [R1+0x1168] ;  /* 0x0011680001377983 */ /* 0x000f220000300800 */
[----:B------:R-:W4:Y:S02]  /*292a0*/  LDL.LU R43, [R1+0x118c] ;  /* 0x00118c00012b7983 */ /* 0x000f240000300800 */
[----:B------:R-:W4:Y:S01]  /*292b0*/  LDL.LU R53, [R1+0x1160] ;  /* 0x0011600001357983 */ /* 0x000f220000300800 */
[-C--:B------:R-:W-:Y:S01]  /*292c0*/  IADD3 R3, P1, R3, R37.reuse, RZ ;  /* 0x0000002503037210 */ /* 0x080fe20007f3e0ff */
[----:B0-----:R-:W4:Y:S01]  /*292d0*/  LDL.LU R60, [R1+0x1184] ;  /* 0x00118400013c7983 */ /* 0x001f220000300800 */
[----:B------:R-:W4:Y:S03]  /*292e0*/  LDL.LU R44, [R1+0x1158] ;  /* 0x00115800012c7983 */ /* 0x000f260000300800 */
[----:B------:R0:W-:Y:S02]  /*292f0*/  STL [R1+0x1190], R3 ;  /* 0x0011900301007387 */ /* 0x0001e40000100800 */
[----:B------:R-:W-:Y:S01]  /*29300*/  IMAD.X R29, R29, 0x1, R0, P2 ;  /* 0x000000011d1d7824 */ /* 0x000fe200010e0600 */
[----:B0-----:R-:W4:Y:S01]  /*29310*/  LDL.LU R3, [R1+0x117c] ;  /* 0x00117c0001037983 */ /* 0x001f220000300800 */
[----:B------:R-:W4:Y:S02]  /*29320*/  LDL.LU R41, [R1+0x1150] ;  /* 0x0011500001297983 */ /* 0x000f240000300800 */
[----:B------:R-:W4:Y:S02]  /*29330*/  LDL.LU R40, [R1+0x1174] ;  /* 0x0011740001287983 */ /* 0x000f240000300800 */
[----:B------:R-:W-:Y:S01]  /*29340*/  STL [R1+0x11b4], R29 ;  /* 0x0011b41d01007387 */ /* 0x000fe20000100800 */
[----:B------:R-:W4:Y:S01]  /*29350*/  LDL.LU R52, [R1+0x1148] ;  /* 0x0011480001347983 */ /* 0x000f220000300800 */
[----:B--2---:R-:W-:-:S05]  /*29360*/  IADD3 R28, P2, R28, R37, RZ ;  /* 0x000000251c1c7210 */ /* 0x004fca0007f5e0ff */
[----:B------:R0:W-:Y:S01]  /*29370*/  STL [R1+0x1188], R28 ;  /* 0x0011881c01007387 */ /* 0x0001e20000100800 */
[----:B------:R-:W2:Y:S02]  /*29380*/  LDL.LU R39, [R1+0x116c] ;  /* 0x00116c0001277983 */ /* 0x000ea40000300800 */
[----:B------:R-:W2:Y:S01]  /*29390*/  LDL.LU R38, [R1+0x1140] ;  /* 0x0011400001267983 */ /* 0x000ea20000300800 */
[----:B0-----:R-:W2:Y:S01]  /*293a0*/  LDL.LU R28, [R1+0x1164] ;  /* 0x00116400011c7983 */ /* 0x001ea20000300800 */
[----:B------:R-:W2:Y:S02]  /*293b0*/  LDL.LU R17, [R1+0x1138] ;  /* 0x0011380001117983 */ /* 0x000ea40000300800 */
[----:B------:R-:W2:Y:S02]  /*293c0*/  LDL.LU R13, [R1+0x115c] ;  /* 0x00115c00010d7983 */ /* 0x000ea40000300800 */
[----:B------:R-:W2:Y:S02]  /*293d0*/  LDL.LU R16, [R1+0x1130] ;  /* 0x0011300001107983 */ /* 0x000ea40000300800 */
[----:B---3--:R-:W-:-:S05]  /*293e0*/  IMAD.X R61, R61, 0x1, R0, P3 ;  /* 0x000000013d3d7824 */ /* 0x008fca00018e0600 */
[----:B------:R0:W-:Y:S01]  /*293f0*/  STL [R1+0x11ac], R61 ;  /* 0x0011ac3d01007387 */ /* 0x0001e20000100800 */
[----:B------:R-:W3:Y:S02]  /*29400*/  LDL.LU R12, [R1+0x1154] ;  /* 0x00115400010c7983 */ /* 0x000ee40000300800 */
[----:B------:R-:W3:Y:S02]  /*29410*/  LDL.LU R47, [R1+0x1128] ;  /* 0x00112800012f7983 */ /* 0x000ee40000300800 */
[----:B------:R-:W3:Y:S01]  /*29420*/  LDL.LU R46, [R1+0x114c] ;  /* 0x00114c00012e7983 */ /* 0x000ee20000300800 */
[----:B------:R-:W3:Y:S01]  /*29430*/  LDL.LU R45, [R1+0x1120] ;  /* 0x00112000012d7983 */ /* 0x000ee20000300800 */
[----:B------:R-:W3:Y:S01]  /*29440*/  LDL.LU R29, [R1+0x1144] ;  /* 0x00114400011d7983 */ /* 0x000ee20000300800 */
[-C--:B----4-:R-:W-:Y:S01]  /*29450*/  IADD3 R50, P3, R50, R37.reuse, RZ ;  /* 0x0000002532327210 */ /* 0x090fe20007f7e0ff */
[--C-:B------:R-:W-:Y:S01]  /*29460*/  IMAD.X R51, R51, 0x1, R0.reuse, P4 ;  /* 0x0000000133337824 */ /* 0x100fe200020e0600 */
[----:B0-----:R-:W4:Y:S01]  /*29470*/  LDL.LU R61, [R1+0x1118] ;  /* 0x00111800013d7983 */ /* 0x001f220000300800 */
[-C--:B------:R-:W-:Y:S01]  /*29480*/  IADD3 R56, P4, R56, R37.reuse, RZ ;  /* 0x0000002538387210 */ /* 0x080fe20007f9e0ff */
[--C-:B------:R-:W-:Y:S01]  /*29490*/  IMAD.X R57, R57, 0x1, R0.reuse, P5 ;  /* 0x0000000139397824 */ /* 0x100fe200028e0600 */
[----:B------:R-:W-:Y:S01]  /*294a0*/  IADD3 R58, P5, R58, R37, RZ ;  /* 0x000000253a3a7210 */ /* 0x000fe20007fbe0ff */
[----:B------:R-:W-:Y:S01]  /*294b0*/  STL [R1+0x1180], R50 ;  /* 0x0011803201007387 */ /* 0x000fe20000100800 */
[----:B------:R-:W-:-:S02]  /*294c0*/  IMAD.X R59, R59, 0x1, R0, P6 ;  /* 0x000000013b3b7824 */ /* 0x000fc400030e0600 */
[----:B------:R-:W-:Y:S01]  /*294d0*/  STL [R1+0x11a4], R51 ;  /* 0x0011a43301007387 */ /* 0x000fe20000100800 */
[-C--:B------:R-:W-:Y:S01]  /*294e0*/  IADD3 R55, P6, R55, R37.reuse, RZ ;  /* 0x0000002537377210 */ /* 0x080fe20007fde0ff */
[----:B------:R-:W-:Y:S01]  /*294f0*/  STL [R1+0x1178], R56 ;  /* 0x0011783801007387 */ /* 0x000fe20000100800 */
[----:B------:R-:W-:Y:S02]  /*29500*/  STL [R1+0x119c], R57 ;  /* 0x00119c3901007387 */ /* 0x000fe40000100800 */
[--C-:B------:R-:W-:Y:S02]  /*29510*/  IMAD.X R43, R43, 0x1, R0.reuse, P1 ;  /* 0x000000012b2b7824 */ /* 0x100fe400008e0600 */
[--C-:B------:R-:W-:Y:S01]  /*29520*/  IMAD.X R60, R60, 0x1, R0.reuse, P2 ;  /* 0x000000013c3c7824 */ /* 0x100fe200010e0600 */
[----:B------:R-:W-:Y:S01]  /*29530*/  STL [R1+0x1170], R58 ;  /* 0x0011703a01007387 */ /* 0x000fe20000100800 */
[----:B------:R-:W-:Y:S01]  /*29540*/  STL [R1+0x1194], R59 ;  /* 0x0011943b01007387 */ /* 0x000fe20000100800 */
[-C--:B------:R-:W-:Y:S01]  /*29550*/  IADD3 R53, P1, R53, R37.reuse, RZ ;  /* 0x0000002535357210 */ /* 0x080fe20007f3e0ff */
[----:B------:R-:W-:Y:S01]  /*29560*/  STL [R1+0x1168], R55 ;  /* 0x0011683701007387 */ /* 0x000fe20000100800 */
[----:B------:R0:W-:Y:S01]  /*29570*/  STL [R1+0x1184], R60 ;  /* 0x0011843c01007387 */ /* 0x0001e20000100800 */
[-C--:B------:R-:W-:Y:S01]  /*29580*/  IADD3 R44, P2, R44, R37.reuse, RZ ;  /* 0x000000252c2c7210 */ /* 0x080fe20007f5e0ff */
[----:B------:R-:W-:Y:S02]  /*29590*/  STL [R1+0x118c], R43 ;  /* 0x00118c2b01007387 */ /* 0x000fe40000100800 */
[--C-:B------:R-:W-:Y:S01]  /*295a0*/  IMAD.X R3, R3, 0x1, R0.reuse, P3 ;  /* 0x0000000103037824 */ /* 0x100fe200018e0600 */
[----:B0-----:R-:W4:Y:S01]  /*295b0*/  LDL.LU R60, [R1+0x113c] ;  /* 0x00113c00013c7983 */ /* 0x001f220000300800 */
[----:B------:R-:W-:Y:S02]  /*295c0*/  STL [R1+0x1160], R53 ;  /* 0x0011603501007387 */ /* 0x000fe40000100800 */
[----:B------:R0:W-:Y:S01]  /*295d0*/  STL [R1+0x1158], R44 ;  /* 0x0011582c01007387 */ /* 0x0001e20000100800 */
[-C--:B------:R-:W-:Y:S01]  /*295e0*/  IADD3 R41, P3, R41, R37.reuse, RZ ;  /* 0x0000002529297210 */ /* 0x080fe20007f7e0ff */
[--C-:B------:R-:W-:Y:S01]  /*295f0*/  IMAD.X R40, R40, 0x1, R0.reuse, P4 ;  /* 0x0000000128287824 */ /* 0x100fe200020e0600 */
[----:B------:R-:W-:Y:S01]  /*29600*/  IADD3 R52, P4, R52, R37, RZ ;  /* 0x0000002534347210 */ /* 0x000fe20007f9e0ff */
[----:B0-----:R-:W4:Y:S01]  /*29610*/  LDL.LU R44, [R1+0x1110] ;  /* 0x00111000012c7983 */ /* 0x001f220000300800 */
[----:B------:R0:W-:Y:S03]  /*29620*/  STL [R1+0x117c], R3 ;  /* 0x00117c0301007387 */ /* 0x0001e60000100800 */
[----:B0-----:R-:W4:Y:S01]  /*29630*/  LDL.LU R3, [R1+0x1134] ;  /* 0x0011340001037983 */ /* 0x001f220000300800 */
[----:B------:R-:W-:Y:S02]  /*29640*/  STL [R1+0x1150], R41 ;  /* 0x0011502901007387 */ /* 0x000fe40000100800 */
[----:B------:R-:W-:Y:S02]  /*29650*/  STL [R1+0x1174], R40 ;  /* 0x0011742801007387 */ /* 0x000fe40000100800 */
[----:B------:R-:W-:Y:S02]  /*29660*/  STL [R1+0x1148], R52 ;  /* 0x0011483401007387 */ /* 0x000fe40000100800 */
[----:B--2---:R-:W-:-:S02]  /*29670*/  IMAD.X R39, R39, 0x1, R0, P5 ;  /* 0x0000000127277824 */ /* 0x004fc400028e0600 */
[----:B------:R-:W-:-:S05]  /*29680*/  IMAD.X R28, R28, 0x1, R0, P6 ;  /* 0x000000011c1c7824 */ /* 0x000fca00030e0600 */
[----:B------:R0:W-:Y:S01]  /*29690*/  STL [R1+0x1164], R28 ;  /* 0x0011641c01007387 */ /* 0x0001e20000100800 */
[----:B------:R-:W-:Y:S03]  /*296a0*/  STL [R1+0x116c], R39 ;  /* 0x00116c2701007387 */ /* 0x000fe60000100800 */
[----:B0-----:R-:W2:Y:S01]  /*296b0*/  LDL.LU R28, [R1+0x1108] ;  /* 0x00110800011c7983 */ /* 0x001ea20000300800 */
[-C--:B------:R-:W-:Y:S02]  /*296c0*/  IADD3 R38, P5, R38, R37.reuse, RZ ;  /* 0x0000002526267210 */ /* 0x080fe40007fbe0ff */
[-C--:B------:R-:W-:Y:S01]  /*296d0*/  IADD3 R17, P6, R17, R37.reuse, RZ ;  /* 0x0000002511117210 */ /* 0x080fe20007fde0ff */
[--C-:B------:R-:W-:Y:S01]  /*296e0*/  IMAD.X R13, R13, 0x1, R0.reuse, P1 ;  /* 0x000000010d0d7824 */ /* 0x100fe200008e0600 */
[-C--:B------:R-:W-:Y:S01]  /*296f0*/  IADD3 R16, P1, R16, R37.reuse, RZ ;  /* 0x0000002510107210 */ /* 0x080fe20007f3e0ff */
[--C-:B---3--:R-:W-:Y:S01]  /*29700*/  IMAD.X R12, R12, 0x1, R0.reuse, P2 ;  /* 0x000000010c0c7824 */ /* 0x108fe200010e0600 */
[----:B------:R-:W-:Y:S01]  /*29710*/  STL [R1+0x1140], R38 ;  /* 0x0011402601007387 */ /* 0x000fe20000100800 */
[-C--:B------:R-:W-:Y:S01]  /*29720*/  IADD3 R47, P2, R47, R37.reuse, RZ ;  /* 0x000000252f2f7210 */ /* 0x080fe20007f5e0ff */
[----:B------:R-:W-:Y:S02]  /*29730*/  STL [R1+0x1138], R17 ;  /* 0x0011381101007387 */ /* 0x000fe40000100800 */
[--C-:B------:R-:W-:Y:S01]  /*29740*/  IMAD.X R46, R46, 0x1, R0.reuse, P3 ;  /* 0x000000012e2e7824 */ /* 0x100fe200018e0600 */
[----:B------:R-:W-:Y:S01]  /*29750*/  STL [R1+0x115c], R13 ;  /* 0x00115c0d01007387 */ /* 0x000fe20000100800 */
[----:B------:R-:W-:Y:S01]  /*29760*/  STL [R1+0x1130], R16 ;  /* 0x0011301001007387 */ /* 0x000fe20000100800 */
[-C--:B------:R-:W-:Y:S01]  /*29770*/  IADD3 R45, P3, R45, R37.reuse, RZ ;  /* 0x000000252d2d7210 */ /* 0x080fe20007f7e0ff */
[----:B------:R-:W-:Y:S02]  /*29780*/  STL [R1+0x1154], R12 ;  /* 0x0011540c01007387 */ /* 0x000fe40000100800 */
[----:B------:R-:W-:Y:S01]  /*29790*/  IMAD.X R29, R29, 0x1, R0, P4 ;  /* 0x000000011d1d7824 */ /* 0x000fe200020e0600 */
[----:B------:R-:W-:Y:S01]  /*297a0*/  STL [R1+0x1128], R47 ;  /* 0x0011282f01007387 */ /* 0x000fe20000100800 */
[----:B------:R-:W-:Y:S01]  /*297b0*/  STL [R1+0x114c], R46 ;  /* 0x00114c2e01007387 */ /* 0x000fe20000100800 */
[----:B----4-:R-:W-:-:S02]  /*297c0*/  IADD3 R61, P4, R61, R37, RZ ;  /* 0x000000253d3d7210 */ /* 0x010fc40007f9e0ff */
[----:B------:R-:W3:Y:S04]  /*297d0*/  LDL.LU R50, [R1+0x112c] ;  /* 0x00112c0001327983 */ /* 0x000ee80000300800 */
        /* <DEDUP_REMOVED lines=10> */
[----:B------:R-:W4:Y:S02]  /*29880*/  LDL.LU R53, [R1+0x110c] ;  /* 0x00110c0001357983 */ /* 0x000f240000300800 */
[----:B------:R-:W-:Y:S01]  /*29890*/  IMAD.X R60, R60, 0x1, R0, P5 ;  /* 0x000000013c3c7824 */ /* 0x000fe200028e0600 */
[----:B0-----:R-:W4:Y:S01]  /*298a0*/  LDL.LU R61, [R1+0x10e0] ;  /* 0x0010e000013d7983 */ /* 0x001f220000300800 */
[----:B------:R-:W4:Y:S03]  /*298b0*/  LDL.LU R29, [R1+0x1104] ;  /* 0x00110400011d7983 */ /* 0x000f260000300800 */
[----:B------:R0:W-:Y:S01]  /*298c0*/  STL [R1+0x113c], R60 ;  /* 0x00113c3c01007387 */ /* 0x0001e20000100800 */
[----:B------:R-:W-:-:S03]  /*298d0*/  IADD3 R44, P5, R44, R37, RZ ;  /* 0x000000252c2c7210 */ /* 0x000fc60007fbe0ff */
[----:B0-----:R-:W4:Y:S01]  /*298e0*/  LDL.LU R60, [R1+0x10d8] ;  /* 0x0010d800013c7983 */ /* 0x001f220000300800 */
[----:B------:R-:W4:Y:S02]  /*298f0*/  LDL.LU R41, [R1+0x10fc] ;  /* 0x0010fc0001297983 */ /* 0x000f240000300800 */
[----:B------:R-:W4:Y:S02]  /*29900*/  LDL.LU R40, [R1+0x10d0] ;  /* 0x0010d00001287983 */ /* 0x000f240000300800 */
[----:B------:R-:W-:Y:S01]  /*29910*/  STL [R1+0x1110], R44 ;  /* 0x0011102c01007387 */ /* 0x000fe20000100800 */
[----:B------:R-:W4:Y:S01]  /*29920*/  LDL.LU R52, [R1+0x10f4] ;  /* 0x0010f40001347983 */ /* 0x000f220000300800 */
[----:B------:R-:W-:-:S05]  /*29930*/  IMAD.X R3, R3, 0x1, R0, P6 ;  /* 0x0000000103037824 */ /* 0x000fca00030e0600 */
[----:B------:R0:W-:Y:S01]  /*29940*/  STL [R1+0x1134], R3 ;  /* 0x0011340301007387 */ /* 0x0001e20000100800 */
[----:B------:R-:W4:Y:S02]  /*29950*/  LDL.LU R39, [R1+0x10c8] ;  /* 0x0010c80001277983 */ /* 0x000f240000300800 */
[----:B------:R-:W4:Y:S01]  /*29960*/  LDL.LU R38, [R1+0x10ec] ;  /* 0x0010ec0001267983 */ /* 0x000f220000300800 */
[----:B0-----:R-:W4:Y:S01]  /*29970*/  LDL.LU R3, [R1+0x10c0] ;  /* 0x0010c00001037983 */ /* 0x001f220000300800 */
[----:B------:R-:W4:Y:S02]  /*29980*/  LDL.LU R17, [R1+0x10e4] ;  /* 0x0010e40001117983 */ /* 0x000f240000300800 */
[----:B------:R-:W4:Y:S02]  /*29990*/  LDL.LU R13, [R1+0x10b8] ;  /* 0x0010b800010d7983 */ /* 0x000f240000300800 */
[----:B------:R-:W4:Y:S01]  /*299a0*/  LDL.LU R16, [R1+0x10dc] ;  /* 0x0010dc0001107983 */ /* 0x000f220000300800 */
[----:B--2---:R-:W-:-:S05]  /*299b0*/  IADD3 R28, P6, R28, R37, RZ ;  /* 0x000000251c1c7210 */ /* 0x004fca0007fde0ff */
[----:B------:R0:W-:Y:S01]  /*299c0*/  STL [R1+0x1108], R28 ;  /* 0x0011081c01007387 */ /* 0x0001e20000100800 */
[----:B------:R-:W2:Y:S02]  /*299d0*/  LDL.LU R12, [R1+0x10b0] ;  /* 0x0010b000010c7983 */ /* 0x000ea40000300800 */
[----:B------:R-:W2:Y:S02]  /*299e0*/  LDL.LU R47, [R1+0x10d4] ;  /* 0x0010d400012f7983 */ /* 0x000ea40000300800 */
[----:B------:R-:W2:Y:S01]  /*299f0*/  LDL.LU R46, [R1+0x10a8] ;  /* 0x0010a800012e7983 */ /* 0x000ea20000300800 */
[----:B------:R-:W2:Y:S01]  /*29a00*/  LDL.LU R45, [R1+0x10cc] ;  /* 0x0010cc00012d7983 */ /* 0x000ea20000300800 */
[----:B------:R-:W2:Y:S03]  /*29a10*/  LDL.LU R44, [R1+0x10a0] ;  /* 0x0010a000012c7983 */ /* 0x000ea60000300800 */
[----:B0-----:R-:W2:Y:S01]  /*29a20*/  LDL.LU R28, [R1+0x10c4] ;  /* 0x0010c400011c7983 */ /* 0x001ea20000300800 */
[--C-:B---3--:R-:W-:Y:S01]  /*29a30*/  IMAD.X R50, R50, 0x1, R0.reuse, P1 ;  /* 0x0000000132327824 */ /* 0x108fe200008e0600 */
[-C--:B----4-:R-:W-:Y:S01]  /*29a40*/  IADD3 R51, P1, R51, R37.reuse, RZ ;  /* 0x0000002533337210 */ /* 0x090fe20007f3e0ff */
[--C-:B------:R-:W-:Y:S01]  /*29a50*/  IMAD.X R56, R56, 0x1, R0.reuse, P2 ;  /* 0x0000000138387824 */ /* 0x100fe200010e0600 */
[-C--:B------:R-:W-:Y:S01]  /*29a60*/  IADD3 R57, P2, R57, R37.reuse, RZ ;  /* 0x0000002539397210 */ /* 0x080fe20007f5e0ff */
[--C-:B------:R-:W-:Y:S01]  /*29a70*/  IMAD.X R58, R58, 0x1, R0.reuse, P3 ;  /* 0x000000013a3a7824 */ /* 0x100fe200018e0600 */
[----:B------:R-:W-:Y:S01]  /*29a80*/  STL [R1+0x112c], R50 ;  /* 0x00112c3201007387 */ /* 0x000fe20000100800 */
[----:B------:R-:W-:Y:S01]  /*29a90*/  IADD3 R59, P3, R59, R37, RZ ;  /* 0x000000253b3b7210 */ /* 0x000fe20007f7e0ff */
[----:B------:R-:W-:Y:S02]  /*29aa0*/  STL [R1+0x1100], R51 ;  /* 0x0011003301007387 */ /* 0x000fe40000100800 */
[----:B------:R-:W-:-:S02]  /*29ab0*/  IMAD.X R55, R55, 0x1, R0, P4 ;  /* 0x0000000137377824 */ /* 0x000fc400020e0600 */
[--C-:B------:R-:W-:Y:S01]  /*29ac0*/  IMAD.X R53, R53, 0x1, R0.reuse, P5 ;  /* 0x0000000135357824 */ /* 0x100fe200028e0600 */
[----:B------:R-:W-:Y:S01]  /*29ad0*/  STL [R1+0x1124], R56 ;  /* 0x0011243801007387 */ /* 0x000fe20000100800 */
[----:B------:R-:W-:Y:S01]  /*29ae0*/  STL [R1+0x10f8], R57 ;  /* 0x0010f83901007387 */ /* 0x000fe20000100800 */
[-C--:B------:R-:W-:Y:S02]  /*29af0*/  IADD3 R61, P5, R61, R37.reuse, RZ ;  /* 0x000000253d3d7210 */ /* 0x080fe40007fbe0ff */
[-C--:B------:R-:W-:Y:S01]  /*29b00*/  IADD3 R43, P4, R43, R37.reuse, RZ ;  /* 0x000000252b2b7210 */ /* 0x080fe20007f9e0ff */
[----:B------:R-:W-:Y:S01]  /*29b10*/  STL [R1+0x111c], R58 ;  /* 0x00111c3a01007387 */ /* 0x000fe20000100800 */
[----:B------:R-:W-:Y:S02]  /*29b20*/  STL [R1+0x10f0], R59 ;  /* 0x0010f03b01007387 */ /* 0x000fe40000100800 */
[----:B------:R-:W-:Y:S02]  /*29b30*/  STL [R1+0x1114], R55 ;  /* 0x0011143701007387 */ /* 0x000fe40000100800 */
[----:B------:R0:W-:Y:S02]  /*29b40*/  STL [R1+0x10e0], R61 ;  /* 0x0010e03d01007387 */ /* 0x0001e40000100800 */
[----:B------:R-:W-:Y:S01]  /*29b50*/  IMAD.X R29, R29, 0x1, R0, P6 ;  /* 0x000000011d1d7824 */ /* 0x000fe200030e0600 */
[----:B------:R-:W-:Y:S01]  /*29b60*/  STL [R1+0x10e8], R43 ;  /* 0x0010e82b01007387 */ /* 0x000fe20000100800 */
[----:B------:R-:W-:-:S03]  /*29b70*/  IADD3 R60, P6, R60, R37, RZ ;  /* 0x000000253c3c7210 */ /* 0x000fc60007fde0ff */
[----:B0-----:R-:W3:Y:S01]  /*29b80*/  LDL.LU R61, [R1+0x1098] ;  /* 0x00109800013d7983 */ /* 0x001ee20000300800 */
[----:B------:R-:W-:Y:S02]  /*29b90*/  STL [R1+0x110c], R53 ;  /* 0x00110c3501007387 */ /* 0x000fe40000100800 */
[----:B------:R0:W-:Y:S02]  /*29ba0*/  STL [R1+0x1104], R29 ;  /* 0x0011041d01007387 */ /* 0x0001e40000100800 */
[--C-:B------:R-:W-:Y:S01]  /*29bb0*/  IMAD.X R41, R41, 0x1, R0.reuse, P1 ;  /* 0x0000000129297824 */ /* 0x100fe200008e0600 */
[-C--:B------:R-:W-:Y:S01]  /*29bc0*/  IADD3 R40, P1, R40, R37.reuse, RZ ;  /* 0x0000002528287210 */ /* 0x080fe20007f3e0ff */
[--C-:B------:R-:W-:Y:S01]  /*29bd0*/  IMAD.X R52, R52, 0x1, R0.reuse, P2 ;  /* 0x0000000134347824 */ /* 0x100fe200010e0600 */
[----:B0-----:R-:W4:Y:S01]  /*29be0*/  LDL.LU R29, [R1+0x10bc] ;  /* 0x0010bc00011d7983 */ /* 0x001f220000300800 */
[----:B------:R0:W-:Y:S02]  /*29bf0*/  STL [R1+0x10d8], R60 ;  /* 0x0010d83c01007387 */ /* 0x0001e40000100800 */
[--C-:B------:R-:W-:Y:S01]  /*29c00*/  IMAD.X R38, R38, 0x1, R0.reuse, P3 ;  /* 0x0000000126267824 */ /* 0x100fe200018e0600 */
[-C--:B------:R-:W-:Y:S01]  /*29c10*/  IADD3 R39, P2, R39, R37.reuse, RZ ;  /* 0x0000002527277210 */ /* 0x080fe20007f5e0ff */
[----:B0-----:R-:W4:Y:S01]  /*29c20*/  LDL.LU R60, [R1+0x1090] ;  /* 0x00109000013c7983 */ /* 0x001f220000300800 */
[----:B------:R-:W-:Y:S01]  /*29c30*/  IADD3 R3, P3, R3, R37, RZ ;  /* 0x0000002503037210 */ /* 0x000fe20007f7e0ff */
[----:B------:R-:W-:Y:S02]  /*29c40*/  STL [R1+0x10fc], R41 ;  /* 0x0010fc2901007387 */ /* 0x000fe40000100800 */
[----:B------:R-:W-:Y:S01]  /*29c50*/  STL [R1+0x10d0], R40 ;  /* 0x0010d02801007387 */ /* 0x000fe20000100800 */
[----:B------:R-:W-:Y:S01]  /*29c60*/  STL [R1+0x10f4], R52 ;  /* 0x0010f43401007387 */ /* 0x000fe20000100800 */
[----:B------:R-:W-:-:S02]  /*29c70*/  IMAD.X R17, R17, 0x1, R0, P4 ;  /* 0x0000000111117824 */ /* 0x000fc400020e0600 */
[----:B------:R0:W-:Y:S01]  /*29c80*/  STL [R1+0x10c0], R3 ;  /* 0x0010c00301007387 */ /* 0x0001e20000100800 */
[----:B------:R-:W-:Y:S01]  /*29c90*/  IADD3 R13, P4, R13, R37, RZ ;  /* 0x000000250d0d7210 */ /* 0x000fe20007f9e0ff */
[----:B------:R-:W-:Y:S01]  /*29ca0*/  STL [R1+0x10c8], R39 ;  /* 0x0010c82701007387 */ /* 0x000fe20000100800 */
[----:B------:R-:W-:-:S03]  /*29cb0*/  IMAD.X R16, R16, 0x1, R0, P5 ;  /* 0x0000000110107824 */ /* 0x000fc600028e0600 */
[----:B0-----:R-:W4:Y:S01]  /*29cc0*/  LDL.LU R3, [R1+0x10b4] ;  /* 0x0010b40001037983 */ /* 0x001f220000300800 */
[----:B------:R-:W-:Y:S02]  /*29cd0*/  STL [R1+0x10ec], R38 ;  /* 0x0010ec2601007387 */ /* 0x000fe40000100800 */
[----:B------:R-:W-:Y:S02]  /*29ce0*/  STL [R1+0x10e4], R17 ;  /* 0x0010e41101007387 */ /* 0x000fe40000100800 */
[----:B------:R-:W-:Y:S01]  /*29cf0*/  STL [R1+0x10b8], R13 ;  /* 0x0010b80d01007387 */ /* 0x000fe20000100800 */
[----:B------:R-:W-:Y:S01]  /*29d00*/  STL [R1+0x10dc], R16 ;  /* 0x0010dc1001007387 */ /* 0x000fe20000100800 */
[-C--:B--2---:R-:W-:Y:S01]  /*29d10*/  IADD3 R12, P5, R12, R37.reuse, RZ ;  /* 0x000000250c0c7210 */ /* 0x084fe20007fbe0ff */
[--C-:B------:R-:W-:Y:S01]  /*29d20*/  IMAD.X R47, R47, 0x1, R0.reuse, P6 ;  /* 0x000000012f2f7824 */ /* 0x100fe200030e0600 */
[-C--:B------:R-:W-:Y:S01]  /*29d30*/  IADD3 R46, P6, R46, R37.reuse, RZ ;  /* 0x000000252e2e7210 */ /* 0x080fe20007fde0ff */
[--C-:B------:R-:W-:Y:S01]  /*29d40*/  IMAD.X R45, R45, 0x1, R0.reuse, P1 ;  /* 0x000000012d2d7824 */ /* 0x100fe200008e0600 */
[-C--:B------:R-:W-:Y:S01]  /*29d50*/  IADD3 R44, P1, R44, R37.reuse, RZ ;  /* 0x000000252c2c7210 */ /* 0x080fe20007f3e0ff */
[----:B------:R-:W-:Y:S01]  /*29d60*/  STL [R1+0x10b0], R12 ;  /* 0x0010b00c01007387 */ /* 0x000fe20000100800 */
[----:B------:R-:W-:Y:S02]  /*29d70*/  STL [R1+0x10d4], R47 ;  /* 0x0010d42f01007387 */ /* 0x000fe40000100800 */
[----:B------:R-:W-:Y:S02]  /*29d80*/  STL [R1+0x10a8], R46 ;  /* 0x0010a82e01007387 */ /* 0x000fe40000100800 */
[----:B------:R-:W2:Y:S02]  /*29d90*/  LDL.LU R50, [R1+0x1088] ;  /* 0x0010880001327983 */ /* 0x000ea40000300800 */
[----:B------:R-:W-:Y:S01]  /*29da0*/  IMAD.X R28, R28, 0x1, R0, P2 ;  /* 0x000000011c1c7824 */ /* 0x000fe200010e0600 */
[----:B------:R-:W-:Y:S01]  /*29db0*/  STL [R1+0x10cc], R45 ;  /* 0x0010cc2d01007387 */ /* 0x000fe20000100800 */
[----:B------:R-:W2:Y:S02]  /*29dc0*/  LDL.LU R51, [R1+0x10ac] ;  /* 0x0010ac0001337983 */ /* 0x000ea40000300800 */
[----:B------:R-:W-:Y:S02]  /*29dd0*/  STL [R1+0x10a0], R44 ;  /* 0x0010a02c01007387 */ /* 0x000fe40000100800 */
[----:B------:R-:W2:Y:S01]  /*29de0*/  LDL.LU R56, [R1+0x1080] ;  /* 0x0010800001387983 */ /* 0x000ea20000300800 */
[----:B------:R0:W-:Y:S01]  /*29df0*/  STL [R1+0x10c4], R28 ;  /* 0x0010c41c01007387 */ /* 0x0001e20000100800 */
[----:B------:R-:W2:Y:S02]  /*29e00*/  LDL.LU R57, [R1+0x10a4] ;  /* 0x0010a40001397983 */ /* 0x000ea40000300800 */
[----:B------:R-:W2:Y:S02]  /*29e10*/  LDL.LU R58, [R1+0x1078] ;  /* 0x00107800013a7983 */ /* 0x000ea40000300800 */
[----:B------:R-:W2:Y:S01]  /*29e20*/  LDL.LU R59, [R1+0x109c] ;  /* 0x00109c00013b7983 */ /* 0x000ea20000300800 */
[----:B------:R-:W2:Y:S01]  /*29e30*/  LDL.LU R55, [R1+0x1070] ;  /* 0x0010700001377983 */ /* 0x000ea20000300800 */
[----:B------:R-:W2:Y:S02]  /*29e40*/  LDL.LU R43, [R1+0x1094] ;  /* 0x00109400012b7983 */ /* 0x000ea40000300800 */
[----:B------:R-:W2:Y:S01]  /*29e50*/  LDL.LU R53, [R1+0x1068] ;  /* 0x0010680001357983 */ /* 0x000ea20000300800 */
[----:B0-----:R-:W2:Y:S01]  /*29e60*/  LDL.LU R28, [R1+0x108c] ;  /* 0x00108c00011c7983 */ /* 0x001ea20000300800 */
[----:B------:R-:W2:Y:S01]  /*29e70*/  LDL.LU R44, [R1+0x1060] ;  /* 0x00106000012c7983 */ /* 0x000ea20000300800 */
[----:B---3--:R-:W-:-:S05]  /*29e80*/  IADD3 R61, P2, R61, R37, RZ ;  /* 0x000000253d3d7210 */ /* 0x008fca0007f5e0ff */
[----:B------:R0:W-:Y:S01]  /*29e90*/  STL [R1+0x1098], R61 ;  /* 0x0010983d01007387 */ /* 0x0001e20000100800 */
[----:B----4-:R-:W-:-:S03]  /*29ea0*/  IMAD.X R29, R29, 0x1, R0, P3 ;  /* 0x000000011d1d7824 */ /* 0x010fc600018e0600 */
[----:B0-----:R-:W3:Y:S01]  /*29eb0*/  LDL.LU R61, [R1+0x1084] ;  /* 0x00108400013d7983 */ /* 0x001ee20000300800 */
[----:B------:R-:W4:Y:S02]  /*29ec0*/  LDL.LU R41, [R1+0x1058] ;  /* 0x0010580001297983 */ /* 0x000f240000300800 */
[----:B------:R-:W4:Y:S01]  /*29ed0*/  LDL.LU R40, [R1+0x107c] ;  /* 0x00107c0001287983 */ /* 0x000f220000300800 */
[----:B------:R-:W-:Y:S04]  /*29ee0*/  STL [R1+0x10bc], R29 ;  /* 0x0010bc1d01007387 */ /* 0x000fe80000100800 */
[----:B------:R-:W4:Y:S01]  /*29ef0*/  LDL.LU R52, [R1+0x1050] ;  /* 0x0010500001347983 */ /* 0x000f220000300800 */
[----:B------:R-:W-:-:S05]  /*29f00*/  IADD3 R60, P3, R60, R37, RZ ;  /* 0x000000253c3c7210 */ /* 0x000fca0007f7e0ff */
[----:B------:R0:W-:Y:S01]  /*29f10*/  STL [R1+0x1090], R60 ;  /* 0x0010903c01007387 */ /* 0x0001e20000100800 */
[----:B------:R-:W4:Y:S02]  /*29f20*/  LDL.LU R39, [R1+0x1074] ;  /* 0x0010740001277983 */ /* 0x000f240000300800 */
[----:B------:R-:W4:Y:S01]  /*29f30*/  LDL.LU R38, [R1+0x1048] ;  /* 0x0010480001267983 */ /* 0x000f220000300800 */
[----:B0-----:R-:W4:Y:S01]  /*29f40*/  LDL.LU R60, [R1+0x106c] ;  /* 0x00106c00013c7983 */ /* 0x001f220000300800 */
[--C-:B------:R-:W-:Y:S02]  /*29f50*/  IMAD.X R3, R3, 0x1, R0.reuse, P4 ;  /* 0x0000000103037824 */ /* 0x100fe400020e0600 */
[----:B------:R-:W4:Y:S02]  /*29f60*/  LDL.LU R17, [R1+0x1040] ;  /* 0x0010400001117983 */ /* 0x000f240000300800 */
[----:B------:R-:W4:Y:S01]  /*29f70*/  LDL.LU R13, [R1+0x1064] ;  /* 0x00106400010d7983 */ /* 0x000f220000300800 */
[----:B------:R-:W4:Y:S01]  /*29f80*/  LDL.LU R16, [R1+0x1038] ;  /* 0x0010380001107983 */ /* 0x000f220000300800 */
[----:B------:R0:W-:Y:S02]  /*29f90*/  STL [R1+0x10b4], R3 ;  /* 0x0010b40301007387 */ /* 0x0001e40000100800 */
[----:B------:R-:W4:Y:S02]  /*29fa0*/  LDL.LU R12, [R1+0x105c] ;  /* 0x00105c00010c7983 */ /* 0x000f240000300800 */
[----:B------:R-:W4:Y:S01]  /*29fb0*/  LDL.LU R47, [R1+0x1030] ;  /* 0x00103000012f7983 */ /* 0x000f220000300800 */
[----:B------:R-:W4:Y:S01]  /*29fc0*/  LDL.LU R46, [R1+0x1054] ;  /* 0x00105400012e7983 */ /* 0x000f220000300800 */
[----:B------:R-:W4:Y:S02]  /*29fd0*/  LDL.LU R45, [R1+0x1028] ;  /* 0x00102800012d7983 */ /* 0x000f240000300800 */
[----:B------:R-:W4:Y:S01]  /*29fe0*/  LDL.LU R29, [R1+0x104c] ;  /* 0x00104c00011d7983 */ /* 0x000f220000300800 */
[----:B0-----:R-:W4:Y:S01]  /*29ff0*/  LDL.LU R3, [R1+0x1020] ;  /* 0x0010200001037983 */ /* 0x001f220000300800 */
[-C--:B--2---:R-:W-:Y:S01]  /*2a000*/  IADD3 R50, P4, R50, R37.reuse, RZ ;  /* 0x0000002532327210 */ /* 0x084fe20007f9e0ff */
[--C-:B------:R-:W-:Y:S01]  /*2a010*/  IMAD.X R51, R51, 0x1, R0.reuse, P5 ;  /* 0x0000000133337824 */ /* 0x100fe200028e0600 */
        /* <DEDUP_REMOVED lines=10> */
[----:B------:R-:W-:Y:S01]  /*2a0c0*/  IMAD.X R28, R28, 0x1, R0, P3 ;  /* 0x000000011c1c7824 */ /* 0x000fe200018e0600 */
[----:B------:R-:W-:Y:S01]  /*2a0d0*/  STL [R1+0x1078], R58 ;  /* 0x0010783a01007387 */ /* 0x000fe20000100800 */
[----:B------:R-:W-:Y:S02]  /*2a0e0*/  STL [R1+0x109c], R59 ;  /* 0x00109c3b01007387 */ /* 0x000fe40000100800 */
[----:B------:R-:W-:Y:S01]  /*2a0f0*/  STL [R1+0x1070], R55 ;  /* 0x0010703701007387 */ /* 0x000fe20000100800 */
[----:B------:R0:W-:Y:S01]  /*2a100*/  STL [R1+0x108c], R28 ;  /* 0x00108c1c01007387 */ /* 0x0001e20000100800 */
[----:B------:R-:W-:Y:S03]  /*2a110*/  STL [R1+0x1094], R43 ;  /* 0x0010942b01007387 */ /* 0x000fe60000100800 */
[----:B0-----:R-:W2:Y:S01]  /*2a120*/  LDL.LU R28, [R1+0x1044] ;  /* 0x00104400011c7983 */ /* 0x001ea20000300800 */
[----:B------:R-:W-:-:S02]  /*2a130*/  IADD3 R53, P2, R53, R37, RZ ;  /* 0x0000002535357210 */ /* 0x000fc40007f5e0ff */
[----:B------:R-:W-:-:S03]  /*2a140*/  IADD3 R44, P3, R44, R37, RZ ;  /* 0x000000252c2c7210 */ /* 0x000fc60007f7e0ff */
[----:B------:R-:W-:Y:S02]  /*2a150*/  STL [R1+0x1068], R53 ;  /* 0x0010683501007387 */ /* 0x000fe40000100800 */
[----:B------:R0:W-:Y:S02]  /*2a160*/  STL [R1+0x1060], R44 ;  /* 0x0010602c01007387 */ /* 0x0001e40000100800 */
[----:B0-----:R-:W2:Y:S01]  /*2a170*/  LDL.LU R44, [R1+0x1018] ;  /* 0x00101800012c7983 */ /* 0x001ea20000300800 */
[--C-:B---3--:R-:W-:Y:S01]  /*2a180*/  IMAD.X R61, R61, 0x1, R0.reuse, P4 ;  /* 0x000000013d3d7824 */ /* 0x108fe200020e0600 */
[----:B----4-:R-:W-:Y:S01]  /*2a190*/  IADD3 R41, P4, R41, R37, RZ ;  /* 0x0000002529297210 */ /* 0x010fe20007f9e0ff */
[----:B------:R-:W-:-:S03]  /*2a1a0*/  IMAD.X R40, R40, 0x1, R0, P5 ;  /* 0x0000000128287824 */ /* 0x000fc600028e0600 */
[----:B------:R0:W-:Y:S01]  /*2a1b0*/  STL [R1+0x1084], R61 ;  /* 0x0010843d01007387 */ /* 0x0001e20000100800 */
[----:B------:R-:W-:-:S03]  /*2a1c0*/  IADD3 R52, P5, R52, R37, RZ ;  /* 0x0000002534347210 */ /* 0x000fc60007fbe0ff */
[----:B0-----:R-:W3:Y:S01]  /*2a1d0*/  LDL.LU R61, [R1+0x103c] ;  /* 0x00103c00013d7983 */ /* 0x001ee20000300800 */
[--C-:B------:R-:W-:Y:S02]  /*2a1e0*/  IMAD.X R39, R39, 0x1, R0.reuse, P6 ;  /* 0x0000000127277824 */ /* 0x100fe400030e0600 */
[----:B------:R-:W-:Y:S01]  /*2a1f0*/  STL [R1+0x1058], R41 ;  /* 0x0010582901007387 */ /* 0x000fe20000100800 */
[----:B------:R-:W-:Y:S01]  /*2a200*/  IADD3 R38, P6, R38, R37, RZ ;  /* 0x0000002526267210 */ /* 0x000fe20007fde0ff */
[----:B------:R-:W-:Y:S01]  /*2a210*/  STL [R1+0x107c], R40 ;  /* 0x00107c2801007387 */ /* 0x000fe20000100800 */
[----:B------:R-:W-:-:S03]  /*2a220*/  IMAD.X R60, R60, 0x1, R0, P1 ;  /* 0x000000013c3c7824 */ /* 0x000fc600008e0600 */
[----:B------:R-:W-:Y:S01]  /*2a230*/  STL [R1+0x1050], R52 ;  /* 0x0010503401007387 */ /* 0x000fe20000100800 */
[-C--:B------:R-:W-:Y:S01]  /*2a240*/  IADD3 R17, P1, R17, R37.reuse, RZ ;  /* 0x0000002511117210 */ /* 0x080fe20007f3e0ff */
[--C-:B------:R-:W-:Y:S01]  /*2a250*/  IMAD.X R13, R13, 0x1, R0.reuse, P2 ;  /* 0x000000010d0d7824 */ /* 0x100fe200010e0600 */
[-C--:B------:R-:W-:Y:S01]  /*2a260*/  IADD3 R16, P2, R16, R37.reuse, RZ ;  /* 0x0000002510107210 */ /* 0x080fe20007f5e0ff */
[----:B------:R0:W-:Y:S01]  /*2a270*/  STL [R1+0x106c], R60 ;  /* 0x00106c3c01007387 */ /* 0x0001e20000100800 */
[----:B------:R-:W-:Y:S02]  /*2a280*/  STL [R1+0x1074], R39 ;  /* 0x0010742701007387 */ /* 0x000fe40000100800 */
[--C-:B------:R-:W-:Y:S01]  /*2a290*/  IMAD.X R12, R12, 0x1, R0.reuse, P3 ;  /* 0x000000010c0c7824 */ /* 0x100fe200018e0600 */
[-C--:B------:R-:W-:Y:S01]  /*2a2a0*/  IADD3 R47, P3, R47, R37.reuse, RZ ;  /* 0x000000252f2f7210 */ /* 0x080fe20007f7e0ff */
[--C-:B------:R-:W-:Y:S01]  /*2a2b0*/  IMAD.X R46, R46, 0x1, R0.reuse, P4 ;  /* 0x000000012e2e7824 */ /* 0x100fe200020e0600 */
[----:B------:R-:W-:Y:S01]  /*2a2c0*/  IADD3 R45, P4, R45, R37, RZ ;  /* 0x000000252d2d7210 */ /* 0x000fe20007f9e0ff */
[----:B0-----:R-:W4:Y:S01]  /*2a2d0*/  LDL.LU R60, [R1+0x1010] ;  /* 0x00101000013c7983 */ /* 0x001f220000300800 */
[----:B------:R-:W-:Y:S02]  /*2a2e0*/  STL [R1+0x1048], R38 ;  /* 0x0010482601007387 */ /* 0x000fe40000100800 */
[----:B------:R-:W-:Y:S02]  /*2a2f0*/  STL [R1+0x1040], R17 ;  /* 0x0010401101007387 */ /* 0x000fe40000100800 */
[----:B------:R-:W-:Y:S01]  /*2a300*/  STL [R1+0x1064], R13 ;  /* 0x0010640d01007387 */ /* 0x000fe20000100800 */
[----:B------:R-:W-:Y:S01]  /*2a310*/  STL [R1+0x1038], R16 ;  /* 0x0010381001007387 */ /* 0x000fe20000100800 */
[----:B------:R-:W-:Y:S02]  /*2a320*/  STL [R1+0x105c], R12 ;  /* 0x00105c0c01007387 */ /* 0x000fe40000100800 */
[----:B------:R-:W-:-:S02]  /*2a330*/  IMAD.X R29, R29, 0x1, R0, P5 ;  /* 0x000000011d1d7824 */ /* 0x000fc400028e0600 */
[----:B------:R-:W-:Y:S01]  /*2a340*/  STL [R1+0x1030], R47 ;  /* 0x0010302f01007387 */ /* 0x000fe20000100800 */
[----:B------:R-:W-:Y:S01]  /*2a350*/  STL [R1+0x1054], R46 ;  /* 0x0010542e01007387 */ /* 0x000fe20000100800 */
[----:B------:R-:W-:Y:S01]  /*2a360*/  IADD3 R3, P5, R3, R37, RZ ;  /* 0x0000002503037210 */ /* 0x000fe20007fbe0ff */
[----:B------:R-:W4:Y:S02]  /*2a370*/  LDL.LU R50, [R1+0x1034] ;  /* 0x0010340001327983 */ /* 0x000f240000300800 */
[----:B------:R-:W-:Y:S01]  /*2a380*/  STL [R1+0x1028], R45 ;  /* 0x0010282d01007387 */ /* 0x000fe20000100800 */
[----:B------:R-:W4:Y:S01]  /*2a390*/  LDL.LU R51, [R1+0x1008] ;  /* 0x0010080001337983 */ /* 0x000f220000300800 */
[----:B------:R-:W-:Y:S02]  /*2a3a0*/  STL [R1+0x104c], R29 ;  /* 0x00104c1d01007387 */ /* 0x000fe40000100800 */
[----:B------:R-:W4:Y:S02]  /*2a3b0*/  LDL.LU R56, [R1+0x102c] ;  /* 0x00102c0001387983 */ /* 0x000f240000300800 */
[----:B------:R0:W-:Y:S01]  /*2a3c0*/  STL [R1+0x1020], R3 ;  /* 0x0010200301007387 */ /* 0x0001e20000100800 */
[----:B------:R-:W4:Y:S01]  /*2a3d0*/  LDL.LU R57, [R1+0x1000] ;  /* 0x0010000001397983 */ /* 0x000f220000300800 */
[----:B------:R-:W4:Y:S02]  /*2a3e0*/  LDL.LU R58, [R1+0x1024] ;  /* 0x00102400013a7983 */ /* 0x000f240000300800 */
[----:B------:R-:W4:Y:S02]  /*2a3f0*/  LDL.LU R59, [R1+0xff8] ;  /* 0x000ff800013b7983 */ /* 0x000f240000300800 */
[----:B------:R-:W4:Y:S01]  /*2a400*/  LDL.LU R55, [R1+0x101c] ;  /* 0x00101c0001377983 */ /* 0x000f220000300800 */
[----:B------:R-:W4:Y:S01]  /*2a410*/  LDL.LU R43, [R1+0xff0] ;  /* 0x000ff000012b7983 */ /* 0x000f220000300800 */
[----:B------:R-:W4:Y:S03]  /*2a420*/  LDL.LU R53, [R1+0x1014] ;  /* 0x0010140001357983 */ /* 0x000f260000300800 */
[----:B0-----:R-:W4:Y:S01]  /*2a430*/  LDL.LU R3, [R1+0xfe8] ;  /* 0x000fe80001037983 */ /* 0x001f220000300800 */
[----:B------:R-:W4:Y:S02]  /*2a440*/  LDL.LU R29, [R1+0x100c] ;  /* 0x00100c00011d7983 */ /* 0x000f240000300800 */
[----:B--2---:R-:W-:-:S05]  /*2a450*/  IMAD.X R28, R28, 0x1, R0, P6 ;  /* 0x000000011c1c7824 */ /* 0x004fca00030e0600 */
[----:B------:R0:W-:Y:S04]  /*2a460*/  STL [R1+0x1044], R28 ;  /* 0x0010441c01007387 */ /* 0x0001e80000100800 */
[----:B0-----:R-:W2:Y:S01]  /*2a470*/  LDL.LU R28, [R1+0xfe0] ;  /* 0x000fe000011c7983 */ /* 0x001ea20000300800 */
[----:B------:R-:W2:Y:S01]  /*2a480*/  LDL.LU R41, [R1+0x1004] ;  /* 0x0010040001297983 */ /* 0x000ea20000300800 */
[----:B------:R-:W-:Y:S01]  /*2a490*/  IADD3 R44, P6, R44, R37, RZ ;  /* 0x000000252c2c7210 */ /* 0x000fe20007fde0ff */
[----:B------:R-:W2:Y:S04]  /*2a4a0*/  LDL.LU R40, [R1+0xfd8] ;  /* 0x000fd80001287983 */ /* 0x000ea80000300800 */
[----:B------:R-:W-:Y:S01]  /*2a4b0*/  STL [R1+0x1018], R44 ;  /* 0x0010182c01007387 */ /* 0x000fe20000100800 */
[----:B------:R-:W2:Y:S02]  /*2a4c0*/  LDL.LU R52, [R1+0xffc] ;  /* 0x000ffc0001347983 */ /* 0x000ea40000300800 */
[----:B---3--:R-:W-:-:S05]  /*2a4d0*/  IMAD.X R61, R61, 0x1, R0, P1 ;  /* 0x000000013d3d7824 */ /* 0x008fca00008e0600 */
[----:B------:R0:W-:Y:S01]  /*2a4e0*/  STL [R1+0x103c], R61 ;  /* 0x00103c3d01007387 */ /* 0x0001e20000100800 */
[----:B------:R-:W3:Y:S02]  /*2a4f0*/  LDL.LU R39, [R1+0xfd0] ;  /* 0x000fd00001277983 */ /* 0x000ee40000300800 */
[----:B------:R-:W3:Y:S01]  /*2a500*/  LDL.LU R38, [R1+0xff4] ;  /* 0x000ff40001267983 */ /* 0x000ee20000300800 */
[----:B0-----:R-:W3:Y:S01]  /*2a510*/  LDL.LU R61, [R1+0xfc8] ;  /* 0x000fc800013d7983 */ /* 0x001ee20000300800 */
[----:B------:R-:W3:Y:S02]  /*2a520*/  LDL.LU R17, [R1+0xfec] ;  /* 0x000fec0001117983 */ /* 0x000ee40000300800 */
[----:B------:R-:W3:Y:S02]  /*2a530*/  LDL.LU R13, [R1+0xfc0] ;  /* 0x000fc000010d7983 */ /* 0x000ee40000300800 */
[----:B------:R-:W3:Y:S01]  /*2a540*/  LDL.LU R16, [R1+0xfe4] ;  /* 0x000fe40001107983 */ /* 0x000ee20000300800 */
[----:B----4-:R-:W-:-:S05]  /*2a550*/  IADD3 R60, P1, R60, R37, RZ ;  /* 0x000000253c3c7210 */ /* 0x010fca0007f3e0ff */
        /* <DEDUP_REMOVED lines=10> */
[----:B------:R-:W-:Y:S01]  /*2a600*/  IADD3 R57, P3, R57, R37, RZ ;  /* 0x0000002539397210 */ /* 0x000fe20007f7e0ff */
[----:B------:R-:W-:-:S02]  /*2a610*/  IMAD.X R58, R58, 0x1, R0, P4 ;  /* 0x000000013a3a7824 */ /* 0x000fc400020e0600 */
[----:B------:R-:W-:Y:S01]  /*2a620*/  STL [R1+0x1034], R50 ;  /* 0x0010343201007387 */ /* 0x000fe20000100800 */
[-C--:B------:R-:W-:Y:S01]  /*2a630*/  IADD3 R59, P4, R59, R37.reuse, RZ ;  /* 0x000000253b3b7210 */ /* 0x080fe20007f9e0ff */
[----:B------:R-:W-:Y:S01]  /*2a640*/  STL [R1+0x1008], R51 ;  /* 0x0010083301007387 */ /* 0x000fe20000100800 */
[--C-:B------:R-:W-:Y:S02]  /*2a650*/  IMAD.X R55, R55, 0x1, R0.reuse, P5 ;  /* 0x0000000137377824 */ /* 0x100fe400028e0600 */
[--C-:B------:R-:W-:Y:S02]  /*2a660*/  IMAD.X R53, R53, 0x1, R0.reuse, P6 ;  /* 0x0000000135357824 */ /* 0x100fe400030e0600 */
[----:B------:R-:W-:Y:S01]  /*2a670*/  STL [R1+0x102c], R56 ;  /* 0x00102c3801007387 */ /* 0x000fe20000100800 */
[----:B------:R-:W-:Y:S01]  /*2a680*/  STL [R1+0x1000], R57 ;  /* 0x0010003901007387 */ /* 0x000fe20000100800 */
[-C--:B------:R-:W-:Y:S02]  /*2a690*/  IADD3 R3, P6, R3, R37.reuse, RZ ;  /* 0x0000002503037210 */ /* 0x080fe40007fde0ff */
[-C--:B------:R-:W-:Y:S01]  /*2a6a0*/  IADD3 R43, P5, R43, R37.reuse, RZ ;  /* 0x000000252b2b7210 */ /* 0x080fe20007fbe0ff */
[----:B------:R-:W-:Y:S01]  /*2a6b0*/  STL [R1+0x1024], R58 ;  /* 0x0010243a01007387 */ /* 0x000fe20000100800 */
[----:B------:R-:W-:Y:S01]  /*2a6c0*/  STL [R1+0xff8], R59 ;  /* 0x000ff83b01007387 */ /* 0x000fe20000100800 */
[----:B------:R-:W-:Y:S02]  /*2a6d0*/  STL [R1+0x101c], R55 ;  /* 0x00101c3701007387 */ /* 0x000fe40000100800 */
[----:B------:R0:W-:Y:S02]  /*2a6e0*/  STL [R1+0xfe8], R3 ;  /* 0x000fe80301007387 */ /* 0x0001e40000100800 */
[----:B------:R-:W-:Y:S01]  /*2a6f0*/  IMAD.X R29, R29, 0x1, R0, P1 ;  /* 0x000000011d1d7824 */ /* 0x000fe200008e0600 */
[----:B------:R-:W-:Y:S04]  /*2a700*/  STL [R1+0xff0], R43 ;  /* 0x000ff02b01007387 */ /* 0x000fe80000100800 */
[----:B0-----:R-:W4:Y:S01]  /*2a710*/  LDL.LU R3, [R1+0xfa0] ;  /* 0x000fa00001037983 */ /* 0x001f220000300800 */
[----:B------:R-:W-:Y:S02]  /*2a720*/  STL [R1+0x1014], R53 ;  /* 0x0010143501007387 */ /* 0x000fe40000100800 */
[----:B------:R0:W-:Y:S02]  /*2a730*/  STL [R1+0x100c], R29 ;  /* 0x00100c1d01007387 */ /* 0x0001e40000100800 */
[----:B0-----:R-:W4:Y:S01]  /*2a740*/  LDL.LU R29, [R1+0xfc4] ;  /* 0x000fc400011d7983 */ /* 0x001f220000300800 */
[----:B--2---:R-:W-:-:S05]  /*2a750*/  IADD3 R28, P1, R28, R37, RZ ;  /* 0x000000251c1c7210 */ /* 0x004fca0007f3e0ff */
[----:B------:R0:W-:Y:S04]  /*2a760*/  STL [R1+0xfe0], R28 ;  /* 0x000fe01c01007387 */ /* 0x0001e80000100800 */
[----:B0-----:R-:W2:Y:S01]  /*2a770*/  LDL.LU R28, [R1+0xf98] ;  /* 0x000f9800011c7983 */ /* 0x001ea20000300800 */
[--C-:B------:R-:W-:Y:S01]  /*2a780*/  IMAD.X R41, R41, 0x1, R0.reuse, P2 ;  /* 0x0000000129297824 */ /* 0x100fe200010e0600 */
[----:B------:R-:W-:Y:S01]  /*2a790*/  IADD3 R40, P2, R40, R37, RZ ;  /* 0x0000002528287210 */ /* 0x000fe20007f5e0ff */
[----:B------:R-:W-:-:S03]  /*2a7a0*/  IMAD.X R52, R52, 0x1, R0, P3 ;  /* 0x0000000134347824 */ /* 0x000fc600018e0600 */
[----:B------:R-:W-:Y:S01]  /*2a7b0*/  STL [R1+0x1004], R41 ;  /* 0x0010042901007387 */ /* 0x000fe20000100800 */
[--C-:B---3--:R-:W-:Y:S01]  /*2a7c0*/  IMAD.X R38, R38, 0x1, R0.reuse, P4 ;  /* 0x0000000126267824 */ /* 0x108fe200020e0600 */
[-C--:B------:R-:W-:Y:S02]  /*2a7d0*/  IADD3 R39, P3, R39, R37.reuse, RZ ;  /* 0x0000002527277210 */ /* 0x080fe40007f7e0ff */
[----:B------:R-:W-:Y:S01]  /*2a7e0*/  STL [R1+0xfd8], R40 ;  /* 0x000fd82801007387 */ /* 0x000fe20000100800 */
[----:B------:R-:W-:Y:S01]  /*2a7f0*/  STL [R1+0xffc], R52 ;  /* 0x000ffc3401007387 */ /* 0x000fe20000100800 */
[-C--:B------:R-:W-:Y:S01]  /*2a800*/  IADD3 R61, P4, R61, R37.reuse, RZ ;  /* 0x000000253d3d7210 */ /* 0x080fe20007f9e0ff */
[--C-:B------:R-:W-:Y:S01]  /*2a810*/  IMAD.X R17, R17, 0x1, R0.reuse, P5 ;  /* 0x0000000111117824 */ /* 0x100fe200028e0600 */
[-C--:B------:R-:W-:Y:S01]  /*2a820*/  IADD3 R13, P5, R13, R37.reuse, RZ ;  /* 0x000000250d0d7210 */ /* 0x080fe20007fbe0ff */
[----:B------:R-:W-:Y:S02]  /*2a830*/  IMAD.X R16, R16, 0x1, R0, P6 ;  /* 0x0000000110107824 */ /* 0x000fe400030e0600 */
[----:B------:R0:W-:Y:S01]  /*2a840*/  STL [R1+0xfc8], R61 ;  /* 0x000fc83d01007387 */ /* 0x0001e20000100800 */
[----:B------:R-:W-:Y:S01]  /*2a850*/  STL [R1+0xfd0], R39 ;  /* 0x000fd02701007387 */ /* 0x000fe20000100800 */
[----:B----4-:R-:W-:-:S02]  /*2a860*/  IADD3 R12, P6, R12, R37, RZ ;  /* 0x000000250c0c7210 */ /* 0x010fc40007fde0ff */
[----:B0-----:R-:W3:Y:S01]  /*2a870*/  LDL.LU R61, [R1+0xfbc] ;  /* 0x000fbc00013d7983 */ /* 0x001ee20000300800 */
[----:B------:R-:W-:Y:S02]  /*2a880*/  STL [R1+0xff4], R38 ;  /* 0x000ff42601007387 */ /* 0x000fe40000100800 */
[--C-:B------:R-:W-:Y:S02]  /*2a890*/  IMAD.X R47, R47, 0x1, R0.reuse, P1 ;  /* 0x000000012f2f7824 */ /* 0x100fe400008e0600 */
[----:B------:R-:W-:Y:S01]  /*2a8a0*/  STL [R1+0xfec], R17 ;  /* 0x000fec1101007387 */ /* 0x000fe20000100800 */
[----:B------:R-:W-:Y:S01]  /*2a8b0*/  IADD3 R46, P1, R46, R37, RZ ;  /* 0x000000252e2e7210 */ /* 0x000fe20007f3e0ff */
[----:B------:R-:W-:Y:S01]  /*2a8c0*/  STL [R1+0xfc0], R13 ;  /* 0x000fc00d01007387 */ /* 0x000fe20000100800 */
[----:B------:R-:W-:Y:S02]  /*2a8d0*/  STL [R1+0xfe4], R16 ;  /* 0x000fe41001007387 */ /* 0x000fe40000100800 */
[----:B------:R-:W-:-:S02]  /*2a8e0*/  IMAD.X R45, R45, 0x1, R0, P2 ;  /* 0x000000012d2d7824 */ /* 0x000fc400010e0600 */
[----:B------:R-:W-:Y:S01]  /*2a8f0*/  STL [R1+0xfb8], R12 ;  /* 0x000fb80c01007387 */ /* 0x000fe20000100800 */
[-C--:B------:R-:W-:Y:S01]  /*2a900*/  IADD3 R44, P2, R44, R37.reuse, RZ ;  /* 0x000000252c2c7210 */ /* 0x080fe20007f5e0ff */
[----:B------:R-:W-:Y:S01]  /*2a910*/  STL [R1+0xfdc], R47 ;  /* 0x000fdc2f01007387 */ /* 0x000fe20000100800 */
[----:B------:R-:W-:Y:S02]  /*2a920*/  STL [R1+0xfb0], R46 ;  /* 0x000fb02e01007387 */ /* 0x000fe40000100800 */
[----:B------:R-:W-:Y:S02]  /*2a930*/  IMAD.X R60, R60, 0x1, R0, P3 ;  /* 0x000000013c3c7824 */ /* 0x000fe400018e0600 */
        /* <DEDUP_REMOVED lines=12> */
[----:B0-----:R-:W4:Y:S01]  /*2aa00*/  LDL.LU R60, [R1+0xf94] ;  /* 0x000f9400013c7983 */ /* 0x001f220000300800 */
[----:B------:R-:W4:Y:S01]  /*2aa10*/  LDL.LU R44, [R1+0xf68] ;  /* 0x000f6800012c7983 */ /* 0x000f220000300800 */
[----:B------:R-:W-:-:S05]  /*2aa20*/  IADD3 R3, P3, R3, R37, RZ ;  /* 0x0000002503037210 */ /* 0x000fca0007f7e0ff */
[----:B------:R0:W-:Y:S01]  /*2aa30*/  STL [R1+0xfa0], R3 ;  /* 0x000fa00301007387 */ /* 0x0001e20000100800 */
[----:B------:R-:W-:-:S03]  /*2aa40*/  IMAD.X R29, R29, 0x1, R0, P4 ;  /* 0x000000011d1d7824 */ /* 0x000fc600020e0600 */
        /* <DEDUP_REMOVED lines=20> */
[-C--:B----4-:R-:W-:Y:S02]  /*2ab90*/  IADD3 R50, P5, R50, R37.reuse, RZ ;  /* 0x0000002532327210 */ /* 0x090fe40007fbe0ff */
[----:B0-----:R-:W4:Y:S01]  /*2aba0*/  LDL.LU R61, [R1+0xf20] ;  /* 0x000f2000013d7983 */ /* 0x001f220000300800 */
        /* <DEDUP_REMOVED lines=19> */
[----:B0-----:R-:W4:Y:S01]  /*2ace0*/  LDL.LU R60, [R1+0xf4c] ;  /* 0x000f4c00013c7983 */ /* 0x001f220000300800 */
[----:B------:R-:W-:Y:S02]  /*2acf0*/  STL [R1+0xf70], R53 ;  /* 0x000f703501007387 */ /* 0x000fe40000100800 */
[----:B------:R0:W-:Y:S02]  /*2ad00*/  STL [R1+0xf68], R44 ;  /* 0x000f682c01007387 */ /* 0x0001e40000100800 */
[--C-:B------:R-:W-:Y:S01]  /*2ad10*/  IMAD.X R3, R3, 0x1, R0.reuse, P5 ;  /* 0x0000000103037824 */ /* 0x100fe200028e0600 */
        /* <DEDUP_REMOVED lines=18> */
[----:B------:R-:W-:Y:S02]  /*2ae40*/  STL [R1+0xf50], R38 ;  /* 0x000f502601007387 */ /* 0x000fe40000100800 */
[----:B------:R-:W-:Y:S02]  /*2ae50*/  STL [R1+0xf40], R17 ;  /* 0x000f401101007387 */ /* 0x000fe40000100800 */
[--C-:B---3--:R-:W-:Y:S01]  /*2ae60*/  IMAD.X R12, R12, 0x1, R0.reuse, P4 ;  /* 0x000000010c0c7824 */ /* 0x108fe200020e0600 */
[-C--:B------:R-:W-:Y:S01]  /*2ae70*/  IADD3 R47, P4, R47, R37.reuse, RZ ;  /* 0x000000252f2f7210 */ /* 0x080fe20007f9e0ff */
        /* <DEDUP_REMOVED lines=22> */
[----:B------:R-:W4:Y:S02]  /*2afe0*/  LDL.LU R29, [R1+0xf0c] ;  /* 0x000f0c00011d7983 */ /* 0x000f240000300800 */
[----:B------:R-:W-:-:S05]  /*2aff0*/  IMAD.X R60, R60, 0x1, R0, P1 ;  /* 0x000000013c3c7824 */ /* 0x000fca00008e0600 */
        /* <DEDUP_REMOVED lines=41> */
[--C-:B------:R-:W-:Y:S01]  /*2b290*/  IMAD.X R29, R29, 0x1, R0.reuse, P2 ;  /* 0x000000011d1d7824 */ /* 0x100fe200010e0600 */
[----:B------:R-:W-:Y:S04]  /*2b2a0*/  STL [R1+0xef0], R43 ;  /* 0x000ef02b01007387 */ /* 0x000fe80000100800 */
[----:B0-----:R-:W3:Y:S01]  /*2b2b0*/  LDL.LU R61, [R1+0xea0] ;  /* 0x000ea000013d7983 */ /* 0x001ee20000300800 */
[----:B------:R-:W-:Y:S02]  /*2b2c0*/  STL [R1+0xf14], R53 ;  /* 0x000f143501007387 */ /* 0x000fe40000100800 */
[----:B------:R0:W-:Y:S01]  /*2b2d0*/  STL [R1+0xf0c], R29 ;  /* 0x000f0c1d01007387 */ /* 0x0001e20000100800 */
[-C--:B------:R-:W-:Y:S01]  /*2b2e0*/  IADD3 R60, P2, R60, R37.reuse, RZ ;  /* 0x000000253c3c7210 */ /* 0x080fe20007f5e0ff */
[----:B0-----:R-:W4:Y:S01]  /*2b2f0*/  LDL.LU R29, [R1+0xec4] ;  /* 0x000ec400011d7983 */ /* 0x001f220000300800 */
[----:B------:R-:W-:Y:S01]  /*2b300*/  IMAD.X R41, R41, 0x1, R0, P3 ;  /* 0x0000000129297824 */ /* 0x000fe200018e0600 */
[----:B------:R-:W-:-:S02]  /*2b310*/  IADD3 R40, P3, R40, R37, RZ ;  /* 0x0000002528287210 */ /* 0x000fc40007f7e0ff */
[----:B------:R0:W-:Y:S01]  /*2b320*/  STL [R1+0xee0], R60 ;  /* 0x000ee03c01007387 */ /* 0x0001e20000100800 */
[----:B------:R-:W-:-:S03]  /*2b330*/  IMAD.X R52, R52, 0x1, R0, P4 ;  /* 0x0000000134347824 */ /* 0x000fc600020e0600 */
[----:B0-----:R-:W4:Y:S01]  /*2b340*/  LDL.LU R60, [R1+0xe98] ;  /* 0x000e9800013c7983 */ /* 0x001f220000300800 */
[----:B------:R-:W-:Y:S01]  /*2b350*/  IMAD.X R38, R38, 0x1, R0, P5 ;  /* 0x0000000126267824 */ /* 0x000fe200028e0600 */
[-C--:B------:R-:W-:Y:S01]  /*2b360*/  IADD3 R39, P4, R39, R37.reuse, RZ ;  /* 0x0000002527277210 */ /* 0x080fe20007f9e0ff */
[----:B------:R-:W-:Y:S01]  /*2b370*/  STL [R1+0xf04], R41 ;  /* 0x000f042901007387 */ /* 0x000fe20000100800 */
[----:B------:R-:W-:Y:S01]  /*2b380*/  STL [R1+0xed8], R40 ;  /* 0x000ed82801007387 */ /* 0x000fe20000100800 */
[----:B------:R-:W-:-:S03]  /*2b390*/  IADD3 R3, P5, R3, R37, RZ ;  /* 0x0000002503037210 */ /* 0x000fc60007fbe0ff */
[----:B------:R-:W-:Y:S01]  /*2b3a0*/  STL [R1+0xefc], R52 ;  /* 0x000efc3401007387 */ /* 0x000fe20000100800 */
[--C-:B------:R-:W-:Y:S01]  /*2b3b0*/  IMAD.X R17, R17, 0x1, R0.reuse, P6 ;  /* 0x0000000111117824 */ /* 0x100fe200030e0600 */
[-C--:B------:R-:W-:Y:S01]  /*2b3c0*/  IADD3 R13, P6, R13, R37.reuse, RZ ;  /* 0x000000250d0d7210 */ /* 0x080fe20007fde0ff */
[--C-:B------:R-:W-:Y:S01]  /*2b3d0*/  IMAD.X R16, R16, 0x1, R0.reuse, P1 ;  /* 0x0000000110107824 */ /* 0x100fe200008e0600 */
[----:B------:R0:W-:Y:S01]  /*2b3e0*/  STL [R1+0xec8], R3 ;  /* 0x000ec80301007387 */ /* 0x0001e20000100800 */
[----:B------:R-:W-:Y:S03]  /*2b3f0*/  STL [R1+0xed0], R39 ;  /* 0x000ed02701007387 */ /* 0x000fe60000100800 */
        /* <DEDUP_REMOVED lines=41> */
[----:B------:R-:W4:Y:S02]  /*2b690*/  LDL.LU R17, [R1+0xe48] ;  /* 0x000e480001117983 */ /* 0x000f240000300800 */
[----:B------:R-:W4:Y:S02]  /*2b6a0*/  LDL.LU R13, [R1+0xe6c] ;  /* 0x000e6c00010d7983 */ /* 0x000f240000300800 */
[----:B------:R-:W4:Y:S02]  /*2b6b0*/  LDL.LU R16, [R1+0xe40] ;  /* 0x000e400001107983 */ /* 0x000f240000300800 */
[----:B------:R-:W-:-:S05]  /*2b6c0*/  IMAD.X R3, R3, 0x1, R0, P6 ;  /* 0x0000000103037824 */ /* 0x000fca00030e0600 */
[----:B------:R0:W-:Y:S01]  /*2b6d0*/  STL [R1+0xebc], R3 ;  /* 0x000ebc0301007387 */ /* 0x0001e20000100800 */
[----:B------:R-:W4:Y:S02]  /*2b6e0*/  LDL.LU R12, [R1+0xe64] ;  /* 0x000e6400010c7983 */ /* 0x000f240000300800 */
[----:B------:R-:W4:Y:S02]  /*2b6f0*/  LDL.LU R47, [R1+0xe38] ;  /* 0x000e3800012f7983 */ /* 0x000f240000300800 */
[----:B------:R-:W4:Y:S01]  /*2b700*/  LDL.LU R46, [R1+0xe5c] ;  /* 0x000e5c00012e7983 */ /* 0x000f220000300800 */
[----:B------:R-:W4:Y:S01]  /*2b710*/  LDL.LU R45, [R1+0xe30] ;  /* 0x000e3000012d7983 */ /* 0x000f220000300800 */
[----:B------:R-:W4:Y:S03]  /*2b720*/  LDL.LU R29, [R1+0xe54] ;  /* 0x000e5400011d7983 */ /* 0x000f260000300800 */
        /* <DEDUP_REMOVED lines=31> */
[----:B------:R-:W-:Y:S02]  /*2b920*/  STL [R1+0xe60], R41 ;  /* 0x000e602901007387 */ /* 0x000fe40000100800 */
[--C-:B------:R-:W-:Y:S01]  /*2b930*/  IMAD.X R39, R39, 0x1, R0.reuse, P2 ;  /* 0x0000000127277824 */ /* 0x100fe200010e0600 */
[-C--:B------:R-:W-:Y:S01]  /*2b940*/  IADD3 R38, P2, R38, R37.reuse, RZ ;  /* 0x0000002526267210 */ /* 0x080fe20007f5e0ff */
[----:B------:R-:W-:Y:S01]  /*2b950*/  STL [R1+0xe84], R40 ;  /* 0x000e842801007387 */ /* 0x000fe20000100800 */
[----:B------:R-:W-:Y:S02]  /*2b960*/  STL [R1+0xe58], R52 ;  /* 0x000e583401007387 */ /* 0x000fe40000100800 */
[--C-:B------:R-:W-:Y:S01]  /*2b970*/  IMAD.X R60, R60, 0x1, R0.reuse, P3 ;  /* 0x000000013c3c7824 */ /* 0x100fe200018e0600 */
[-C--:B------:R-:W-:Y:S01]  /*2b980*/  IADD3 R17, P3, R17, R37.reuse, RZ ;  /* 0x0000002511117210 */ /* 0x080fe20007f7e0ff */
[----:B------:R-:W-:Y:S01]  /*2b990*/  IMAD.X R13, R13, 0x1, R0, P4 ;  /* 0x000000010d0d7824 */ /* 0x000fe200020e0600 */
[----:B------:R-:W-:-:S02]  /*2b9a0*/  IADD3 R16, P4, R16, R37, RZ ;  /* 0x0000002510107210 */ /* 0x000fc40007f9e0ff */
[----:B------:R0:W-:Y:S01]  /*2b9b0*/  STL [R1+0xe74], R60 ;  /* 0x000e743c01007387 */ /* 0x0001e20000100800 */
[----:B------:R-:W-:Y:S02]  /*2b9c0*/  STL [R1+0xe7c], R39 ;  /* 0x000e7c2701007387 */ /* 0x000fe40000100800 */
[--C-:B------:R-:W-:Y:S01]  /*2b9d0*/  IMAD.X R12, R12, 0x1, R0.reuse, P5 ;  /* 0x000000010c0c7824 */ /* 0x100fe200028e0600 */
[----:B0-----:R-:W4:Y:S01]  /*2b9e0*/  LDL.LU R60, [R1+0xe18] ;  /* 0x000e1800013c7983 */ /* 0x001f220000300800 */
        /* <DEDUP_REMOVED lines=8> */
[--C-:B------:R-:W-:Y:S01]  /*2ba70*/  IMAD.X R29, R29, 0x1, R0.reuse, P1 ;  /* 0x000000011d1d7824 */ /* 0x100fe200008e0600 */
[----:B------:R-:W-:Y:S01]  /*2ba80*/  STL [R1+0xe38], R47 ;  /* 0x000e382f01007387 */ /* 0x000fe20000100800 */
[----:B------:R-:W-:Y:S01]  /*2ba90*/  STL [R1+0xe5c], R46 ;  /* 0x000e5c2e01007387 */ /* 0x000fe20000100800 */
[----:B------:R-:W-:Y:S01]  /*2baa0*/  IADD3 R3, P1, R3, R37, RZ ;  /* 0x0000002503037210 */ /* 0x000fe20007f3e0ff */
        /* <DEDUP_REMOVED lines=38> */
[----:B0-----:R-:W4:Y:S01]  /*2bd10*/  LDL.LU R60, [R1+0xdd4] ;  /* 0x000dd400013c7983 */ /* 0x001f220000300800 */
[-C--:B------:R-:W-:Y:S01]  /*2bd20*/  IADD3 R51, P4, R51, R37.reuse, RZ ;  /* 0x0000002533337210 */ /* 0x080fe20007f9e0ff */
        /* <DEDUP_REMOVED lines=29> */
[----:B------:R-:W-:Y:S02]  /*2bf00*/  STL [R1+0xde0], R40 ;  /* 0x000de02801007387 */ /* 0x000fe40000100800 */
[--C-:B---3--:R-:W-:Y:S01]  /*2bf10*/  IMAD.X R38, R38, 0x1, R0.reuse, P6 ;  /* 0x0000000126267824 */ /* 0x108fe200030e0600 */
[-C--:B------:R-:W-:Y:S01]  /*2bf20*/  IADD3 R39, P5, R39, R37.reuse, RZ ;  /* 0x0000002527277210 */ /* 0x080fe20007fbe0ff */
[----:B------:R-:W-:Y:S01]  /*2bf30*/  STL [R1+0xe04], R52 ;  /* 0x000e043401007387 */ /* 0x000fe20000100800 */
[-C--:B------:R-:W-:Y:S01]  /*2bf40*/  IADD3 R61, P6, R61, R37.reuse, RZ ;  /* 0x000000253d3d7210 */ /* 0x080fe20007fde0ff */
[--C-:B------:R-:W-:Y:S01]  /*2bf50*/  IMAD.X R17, R17, 0x1, R0.reuse, P1 ;  /* 0x0000000111117824 */ /* 0x100fe200008e0600 */
[-C--:B------:R-:W-:Y:S01]  /*2bf60*/  IADD3 R13, P1, R13, R37.reuse, RZ ;  /* 0x000000250d0d7210 */ /* 0x080fe20007f3e0ff */
[--C-:B------:R-:W-:Y:S02]  /*2bf70*/  IMAD.X R16, R16, 0x1, R0.reuse, P2 ;  /* 0x0000000110107824 */ /* 0x100fe400010e0600 */
[----:B------:R0:W-:Y:S01]  /*2bf80*/  STL [R1+0xdd0], R61 ;  /* 0x000dd03d01007387 */ /* 0x0001e20000100800 */
[----:B------:R-:W-:Y:S03]  /*2bf90*/  STL [R1+0xdd8], R39 ;  /* 0x000dd82701007387 */ /* 0x000fe60000100800 */
[----:B0-----:R-:W3:Y:S01]  /*2bfa0*/  LDL.LU R61, [R1+0xdc4] ;  /* 0x000dc400013d7983 */ /* 0x001ee20000300800 */
[----:B------:R-:W-:Y:S01]  /*2bfb0*/  STL [R1+0xdfc], R38 ;  /* 0x000dfc2601007387 */ /* 0x000fe20000100800 */
[-C--:B----4-:R-:W-:Y:S01]  /*2bfc0*/  IADD3 R12, P2, R12, R37.reuse, RZ ;  /* 0x000000250c0c7210 */ /* 0x090fe20007f5e0ff */
[--C-:B------:R-:W-:Y:S01]  /*2bfd0*/  IMAD.X R47, R47, 0x1, R0.reuse, P3 ;  /* 0x000000012f2f7824 */ /* 0x100fe200018e0600 */
[----:B------:R-:W-:Y:S01]  /*2bfe0*/  STL [R1+0xdf4], R17 ;  /* 0x000df41101007387 */ /* 0x000fe20000100800 */
[-C--:B------:R-:W-:Y:S01]  /*2bff0*/  IADD3 R46, P3, R46, R37.reuse, RZ ;  /* 0x000000252e2e7210 */ /* 0x080fe20007f7e0ff */
[----:B------:R-:W-:Y:S02]  /*2c000*/  STL [R1+0xdc8], R13 ;  /* 0x000dc80d01007387 */ /* 0x000fe40000100800 */
[----:B------:R-:W-:Y:S02]  /*2c010*/  STL [R1+0xdec], R16 ;  /* 0x000dec1001007387 */ /* 0x000fe40000100800 */
[--C-:B------:R-:W-:Y:S01]  /*2c020*/  IMAD.X R45, R45, 0x1, R0.reuse, P4 ;  /* 0x000000012d2d7824 */ /* 0x100fe200020e0600 */
[----:B------:R-:W-:Y:S01]  /*2c030*/  STL [R1+0xdc0], R12 ;  /* 0x000dc00c01007387 */ /* 0x000fe20000100800 */
[-C--:B------:R-:W-:Y:S01]  /*2c040*/  IADD3 R44, P4, R44, R37.reuse, RZ ;  /* 0x000000252c2c7210 */ /* 0x080fe20007f9e0ff */
[----:B------:R-:W-:Y:S02]  /*2c050*/  STL [R1+0xde4], R47 ;  /* 0x000de42f01007387 */ /* 0x000fe40000100800 */
[----:B------:R-:W-:Y:S02]  /*2c060*/  STL [R1+0xdb8], R46 ;  /* 0x000db82e01007387 */ /* 0x000fe40000100800 */
[----:B------:R-:W-:Y:S01]  /*2c070*/  IMAD.X R60, R60, 0x1, R0, P5 ;  /* 0x000000013c3c7824 */ /* 0x000fe200028e0600 */
[----:B------:R-:W4:Y:S01]  /*2c080*/  LDL.LU R50, [R1+0xd98] ;  /* 0x000d980001327983 */ /* 0x000f220000300800 */
[----:B------:R-:W-:Y:S02]  /*2c090*/  STL [R1+0xddc], R45 ;  /* 0x000ddc2d01007387 */ /* 0x000fe40000100800 */
[----:B------:R-:W4:Y:S02]  /*2c0a0*/  LDL.LU R51, [R1+0xdbc] ;  /* 0x000dbc0001337983 */ /* 0x000f240000300800 */
[----:B------:R-:W-:Y:S01]  /*2c0b0*/  STL [R1+0xdb0], R44 ;  /* 0x000db02c01007387 */ /* 0x000fe20000100800 */
[----:B------:R-:W4:Y:S01]  /*2c0c0*/  LDL.LU R56, [R1+0xd90] ;  /* 0x000d900001387983 */ /* 0x000f220000300800 */
[----:B------:R0:W-:Y:S02]  /*2c0d0*/  STL [R1+0xdd4], R60 ;  /* 0x000dd43c01007387 */ /* 0x0001e40000100800 */
[----:B------:R-:W4:Y:S02]  /*2c0e0*/  LDL.LU R57, [R1+0xdb4] ;  /* 0x000db40001397983 */ /* 0x000f240000300800 */
[----:B------:R-:W4:Y:S01]  /*2c0f0*/  LDL.LU R58, [R1+0xd88] ;  /* 0x000d8800013a7983 */ /* 0x000f220000300800 */
[----:B------:R-:W4:Y:S01]  /*2c100*/  LDL.LU R59, [R1+0xdac] ;  /* 0x000dac00013b7983 */ /* 0x000f220000300800 */
[----:B------:R-:W4:Y:S02]  /*2c110*/  LDL.LU R55, [R1+0xd80] ;  /* 0x000d800001377983 */ /* 0x000f240000300800 */
        /* <DEDUP_REMOVED lines=53> */
[----:B0-----:R-:W4:Y:S03]  /*2c470*/  LDL.LU R44, [R1+0xd28] ;  /* 0x000d2800012c7983 */ /* 0x001f260000300800 */
[----:B------:R0:W-:Y:S02]  /*2c480*/  STL [R1+0xd94], R3 ;  /* 0x000d940301007387 */ /* 0x0001e40000100800 */
[--C-:B------:R-:W-:Y:S01]  /*2c490*/  IMAD.X R40, R40, 0x1, R0.reuse, P2 ;  /* 0x0000000128287824 */ /* 0x100fe200010e0600 */
[----:B------:R-:W-:Y:S01]  /*2c4a0*/  IADD3 R52, P2, R52, R37, RZ ;  /* 0x0000002534347210 */ /* 0x000fe20007f5e0ff */
        /* <DEDUP_REMOVED lines=15> */
[----:B------:R-:W-:Y:S02]  /*2c5a0*/  STL [R1+0xd74], R13 ;  /* 0x000d740d01007387 */ /* 0x000fe40000100800 */
[--C-:B---3--:R-:W-:Y:S01]  /*2c5b0*/  IMAD.X R12, R12, 0x1, R0.reuse, P6 ;  /* 0x000000010c0c7824 */ /* 0x108fe200030e0600 */
[-C--:B------:R-:W-:Y:S01]  /*2c5c0*/  IADD3 R47, P6, R47, R37.reuse, RZ ;  /* 0x000000252f2f7210 */ /* 0x080fe20007fde0ff */
[--C-:B------:R-:W-:Y:S01]  /*2c5d0*/  IMAD.X R46, R46, 0x1, R0.reuse, P1 ;  /* 0x000000012e2e7824 */ /* 0x100fe200008e0600 */
        /* <DEDUP_REMOVED lines=67> */
[----:B------:R0:W-:Y:S02]  /*2ca10*/  STL [R1+0xd1c], R29 ;  /* 0x000d1c1d01007387 */ /* 0x0001e40000100800 */
[----:B0-----:R-:W4:Y:S01]  /*2ca20*/  LDL.LU R29, [R1+0xcd4] ;  /* 0x000cd400011d7983 */ /* 0x001f220000300800 */
[-C--:B------:R-:W-:Y:S01]  /*2ca30*/  IADD3 R60, P4, R60, R37.reuse, RZ ;  /* 0x000000253c3c7210 */ /* 0x080fe20007f9e0ff */
[----:B------:R-:W-:Y:S01]  /*2ca40*/  IMAD.X R41, R41, 0x1, R0, P5 ;  /* 0x0000000129297824 */ /* 0x000fe200028e0600 */
[----:B------:R-:W-:-:S03]  /*2ca50*/  IADD3 R40, P5, R40, R37, RZ ;  /* 0x0000002528287210 */ /* 0x000fc60007fbe0ff */
        /* <DEDUP_REMOVED lines=97> */
[----:B------:R-:W-:Y:S02]  /*2d070*/  STL [R1+0xc94], R40 ;  /* 0x000c942801007387 */ /* 0x000fe40000100800 */
[--C-:B------:R-:W-:Y:S01]  /*2d080*/  IMAD.X R39, R39, 0x1, R0.reuse, P4 ;  /* 0x0000000127277824 */ /* 0x100fe200020e0600 */
[-C--:B------:R-:W-:Y:S01]  /*2d090*/  IADD3 R38, P4, R38, R37.reuse, RZ ;  /* 0x0000002526267210 */ /* 0x080fe20007f9e0ff */
[----:B------:R-:W-:Y:S01]  /*2d0a0*/  STL [R1+0xc68], R52 ;  /* 0x000c683401007387 */ /* 0x000fe20000100800 */
        /* <DEDUP_REMOVED lines=90> */
[----:B------:R-:W-:Y:S02]  /*2d650*/  STL [R1+0xc14], R52 ;  /* 0x000c143401007387 */ /* 0x000fe40000100800 */
[--C-:B---3--:R-:W-:Y:S01]  /*2d660*/  IMAD.X R38, R38, 0x1, R0.reuse, P2 ;  /* 0x0000000126267824 */ /* 0x108fe200010e0600 */
[-C--:B------:R-:W-:Y:S02]  /*2d670*/  IADD3 R39, P1, R39, R37.reuse, RZ ;  /* 0x0000002527277210 */ /* 0x080fe40007f3e0ff */
[-C--:B------:R-:W-:Y:S01]  /*2d680*/  IADD3 R61, P2, R61, R37.reuse, RZ ;  /* 0x000000253d3d7210 */ /* 0x080fe20007f5e0ff */
[--C-:B------:R-:W-:Y:S01]  /*2d690*/  IMAD.X R17, R17, 0x1, R0.reuse, P3 ;  /* 0x0000000111117824 */ /* 0x100fe200018e0600 */
[----:B------:R-:W-:Y:S01]  /*2d6a0*/  IADD3 R13, P3, R13, R37, RZ ;  /* 0x000000250d0d7210 */ /* 0x000fe20007f7e0ff */
[----:B------:R-:W-:-:S02]  /*2d6b0*/  IMAD.X R16, R16, 0x1, R0, P4 ;  /* 0x0000000110107824 */ /* 0x000fc400020e0600 */
[----:B------:R0:W-:Y:S01]  /*2d6c0*/  STL [R1+0xbe0], R61 ;  /* 0x000be03d01007387 */ /* 0x0001e20000100800 */
[----:B------:R-:W-:Y:S03]  /*2d6d0*/  STL [R1+0xbe8], R39 ;  /* 0x000be82701007387 */ /* 0x000fe60000100800 */
[----:B0-----:R-:W3:Y:S01]  /*2d6e0*/  LDL.LU R61, [R1+0xbd4] ;  /* 0x000bd400013d7983 */ /* 0x001ee20000300800 */
[----:B------:R-:W-:Y:S02]  /*2d6f0*/  STL [R1+0xc0c], R38 ;  /* 0x000c0c2601007387 */ /* 0x000fe40000100800 */
[----:B------:R-:W-:Y:S01]  /*2d700*/  STL [R1+0xc04], R17 ;  /* 0x000c041101007387 */ /* 0x000fe20000100800 */
[-C--:B----4-:R-:W-:Y:S01]  /*2d710*/  IADD3 R12, P4, R12, R37.reuse, RZ ;  /* 0x000000250c0c7210 */ /* 0x090fe20007f9e0ff */
[--C-:B------:R-:W-:Y:S01]  /*2d720*/  IMAD.X R47, R47, 0x1, R0.reuse, P5 ;  /* 0x000000012f2f7824 */ /* 0x100fe200028e0600 */
        /* <DEDUP_REMOVED lines=29> */
[----:B------:R0:W-:Y:S01]  /*2d900*/  STL [R1+0xbdc], R29 ;  /* 0x000bdc1d01007387 */ /* 0x0001e20000100800 */
[----:B------:R-:W4:Y:S01]  /*2d910*/  LDL.LU R52, [R1+0xb70] ;  /* 0x000b700001347983 */ /* 0x000f220000300800 */
[----:B--2---:R-:W-:-:S05]  /*2d920*/  IADD3 R28, P2, R28, R37, RZ ;  /* 0x000000251c1c7210 */ /* 0x004fca0007f5e0ff */
[----:B------:R1:W-:Y:S01]  /*2d930*/  STL [R1+0xbb0], R28 ;  /* 0x000bb01c01007387 */ /* 0x0003e20000100800 */
[----:B------:R-:W2:Y:S02]  /*2d940*/  LDL.LU R39, [R1+0xb94] ;  /* 0x000b940001277983 */ /* 0x000ea40000300800 */
[----:B------:R-:W2:Y:S02]  /*2d950*/  LDL.LU R38, [R1+0xb68] ;  /* 0x000b680001267983 */ /* 0x000ea40000300800 */
[----:B0-----:R-:W2:Y:S01]  /*2d960*/  LDL.LU R29, [R1+0xb8c] ;  /* 0x000b8c00011d7983 */ /* 0x001ea20000300800 */
[----:B------:R-:W2:Y:S01]  /*2d970*/  LDL.LU R17, [R1+0xb60] ;  /* 0x000b600001117983 */ /* 0x000ea20000300800 */
        /* <DEDUP_REMOVED lines=8> */
[----:B-1----:R-:W3:Y:S01]  /*2da00*/  LDL.LU R28, [R1+0xb6c] ;  /* 0x000b6c00011c7983 */ /* 0x002ee20000300800 */
        /* <DEDUP_REMOVED lines=25> */
[----:B0-----:R-:W4:Y:S01]  /*2dba0*/  LDL.LU R44, [R1+0xb38] ;  /* 0x000b3800012c7983 */ /* 0x001f220000300800 */
[----:B------:R-:W-:Y:S01]  /*2dbb0*/  IADD3 R41, P3, R41, R37, RZ ;  /* 0x0000002529297210 */ /* 0x000fe20007f7e0ff */
[----:B------:R-:W-:-:S02]  /*2dbc0*/  IMAD.X R40, R40, 0x1, R0, P4 ;  /* 0x0000000128287824 */ /* 0x000fc400020e0600 */
[----:B------:R0:W-:Y:S01]  /*2dbd0*/  STL [R1+0xba4], R3 ;  /* 0x000ba40301007387 */ /* 0x0001e20000100800 */
[----:B------:R-:W-:-:S03]  /*2dbe0*/  IADD3 R52, P4, R52, R37, RZ ;  /* 0x0000002534347210 */ /* 0x000fc60007f9e0ff */
[----:B0-----:R-:W4:Y:S01]  /*2dbf0*/  LDL.LU R3, [R1+0xb5c] ;  /* 0x000b5c0001037983 */ /* 0x001f220000300800 */
[----:B------:R-:W-:Y:S02]  /*2dc00*/  STL [R1+0xb78], R41 ;  /* 0x000b782901007387 */ /* 0x000fe40000100800 */
[----:B------:R-:W-:Y:S02]  /*2dc10*/  STL [R1+0xb9c], R40 ;  /* 0x000b9c2801007387 */ /* 0x000fe40000100800 */
[----:B------:R-:W-:Y:S02]  /*2dc20*/  STL [R1+0xb70], R52 ;  /* 0x000b703401007387 */ /* 0x000fe40000100800 */
[--C-:B--2---:R-:W-:Y:S02]  /*2dc30*/  IMAD.X R39, R39, 0x1, R0.reuse, P5 ;  /* 0x0000000127277824 */ /* 0x104fe400028e0600 */
        /* <DEDUP_REMOVED lines=11> */
[----:B------:R-:W-:Y:S02]  /*2dcf0*/  STL [R1+0xb58], R16 ;  /* 0x000b581001007387 */ /* 0x000fe40000100800 */
[--C-:B---3--:R-:W-:Y:S01]  /*2dd00*/  IMAD.X R12, R12, 0x1, R0.reuse, P2 ;  /* 0x000000010c0c7824 */ /* 0x108fe200010e0600 */
[-C--:B------:R-:W-:Y:S01]  /*2dd10*/  IADD3 R47, P2, R47, R37.reuse, RZ ;  /* 0x000000252f2f7210 */ /* 0x080fe20007f5e0ff */
[--C-:B------:R-:W-:Y:S01]  /*2dd20*/  IMAD.X R46, R46, 0x1, R0.reuse, P3 ;  /* 0x000000012e2e7824 */ /* 0x100fe200018e0600 */
[-C--:B------:R-:W-:Y:S01]  /*2dd30*/  IADD3 R45, P3, R45, R37.reuse, RZ ;  /* 0x000000252d2d7210 */ /* 0x080fe20007f7e0ff */
[----:B------:R-:W-:Y:S01]  /*2dd40*/  IMAD.X R28, R28, 0x1, R0, P4 ;  /* 0x000000011c1c7824 */ /* 0x000fe200020e0600 */
[----:B------:R-:W-:Y:S01]  /*2dd50*/  STL [R1+0xb7c], R12 ;  /* 0x000b7c0c01007387 */ /* 0x000fe20000100800 */
[----:B------:R-:W-:Y:S02]  /*2dd60*/  STL [R1+0xb50], R47 ;  /* 0x000b502f01007387 */ /* 0x000fe40000100800 */
[----:B------:R-:W-:Y:S02]  /*2dd70*/  STL [R1+0xb74], R46 ;  /* 0x000b742e01007387 */ /* 0x000fe40000100800 */
[----:B------:R-:W3:Y:S01]  /*2dd80*/  LDL.LU R50, [R1+0xb54] ;  /* 0x000b540001327983 */ /* 0x000ee20000300800 */
[----:B------:R-:W-:Y:S01]  /*2dd90*/  STL [R1+0xb48], R45 ;  /* 0x000b482d01007387 */ /* 0x000fe20000100800 */
[----:B----4-:R-:W-:-:S03]  /*2dda0*/  IADD3 R61, P4, R61, R37, RZ ;  /* 0x000000253d3d7210 */ /* 0x010fc60007f9e0ff */
[----:B------:R-:W4:Y:S01]  /*2ddb0*/  LDL.LU R51, [R1+0xb28] ;  /* 0x000b280001337983 */ /* 0x000f220000300800 */
[----:B------:R0:W-:Y:S03]  /*2ddc0*/  STL [R1+0xb6c], R28 ;  /* 0x000b6c1c01007387 */ /* 0x0001e60000100800 */
        /* <DEDUP_REMOVED lines=9> */
[----:B-1----:R-:W4:Y:S02]  /*2de60*/  LDL.LU R61, [R1+0xb2c] ;  /* 0x000b2c00013d7983 */ /* 0x002f240000300800 */
        /* <DEDUP_REMOVED lines=35> */
[-C--:B------:R-:W-:Y:S01]  /*2e0a0*/  IADD3 R28, P5, R28, R37.reuse, RZ ;  /* 0x000000251c1c7210 */ /* 0x080fe20007fbe0ff */
[----:B------:R-:W-:Y:S01]  /*2e0b0*/  STL [R1+0xb20], R57 ;  /* 0x000b203901007387 */ /* 0x000fe20000100800 */
[-C--:B------:R-:W-:Y:S01]  /*2e0c0*/  IADD3 R43, P4, R43, R37.reuse, RZ ;  /* 0x000000252b2b7210 */ /* 0x080fe20007f9e0ff */
[----:B------:R-:W-:Y:S01]  /*2e0d0*/  STL [R1+0xb44], R58 ;  /* 0x000b443a01007387 */ /* 0x000fe20000100800 */
[----:B------:R-:W-:Y:S02]  /*2e0e0*/  STL [R1+0xb18], R59 ;  /* 0x000b183b01007387 */ /* 0x000fe40000100800 */
[----:B------:R-:W-:Y:S02]  /*2e0f0*/  STL [R1+0xb3c], R55 ;  /* 0x000b3c3701007387 */ /* 0x000fe40000100800 */
[--C-:B------:R-:W-:Y:S01]  /*2e100*/  IMAD.X R61, R61, 0x1, R0.reuse, P6 ;  /* 0x000000013d3d7824 */ /* 0x100fe200030e0600 */
[----:B------:R0:W-:Y:S01]  /*2e110*/  STL [R1+0xb08], R28 ;  /* 0x000b081c01007387 */ /* 0x0001e20000100800 */
[----:B------:R-:W-:Y:S03]  /*2e120*/  STL [R1+0xb10], R43 ;  /* 0x000b102b01007387 */ /* 0x000fe60000100800 */
[----:B0-----:R-:W3:Y:S01]  /*2e130*/  LDL.LU R28, [R1+0xac0] ;  /* 0x000ac000011c7983 */ /* 0x001ee20000300800 */
[----:B------:R-:W-:Y:S02]  /*2e140*/  STL [R1+0xb34], R53 ;  /* 0x000b343501007387 */ /* 0x000fe40000100800 */
[----:B------:R0:W-:Y:S02]  /*2e150*/  STL [R1+0xb2c], R61 ;  /* 0x000b2c3d01007387 */ /* 0x0001e40000100800 */
[----:B0-----:R-:W2:Y:S01]  /*2e160*/  LDL.LU R61, [R1+0xae4] ;  /* 0x000ae400013d7983 */ /* 0x001ea20000300800 */
[-C--:B------:R-:W-:Y:S01]  /*2e170*/  IADD3 R60, P6, R60, R37.reuse, RZ ;  /* 0x000000253c3c7210 */ /* 0x080fe20007fde0ff */
[--C-:B------:R-:W-:Y:S01]  /*2e180*/  IMAD.X R41, R41, 0x1, R0.reuse, P1 ;  /* 0x0000000129297824 */ /* 0x100fe200008e0600 */
[----:B------:R-:W-:Y:S01]  /*2e190*/  IADD3 R40, P1, R40, R37, RZ ;  /* 0x0000002528287210 */ /* 0x000fe20007f3e0ff */
[----:B------:R-:W-:-:S02]  /*2e1a0*/  IMAD.X R52, R52, 0x1, R0, P2 ;  /* 0x0000000134347824 */ /* 0x000fc400010e0600 */
[----:B------:R0:W-:Y:S04]  /*2e1b0*/  STL [R1+0xb00], R60 ;  /* 0x000b003c01007387 */ /* 0x0001e80000100800 */
[----:B0-----:R-:W2:Y:S01]  /*2e1c0*/  LDL.LU R60, [R1+0xab8] ;  /* 0x000ab800013c7983 */ /* 0x001ea20000300800 */
[--C-:B------:R-:W-:Y:S01]  /*2e1d0*/  IMAD.X R38, R38, 0x1, R0.reuse, P3 ;  /* 0x0000000126267824 */ /* 0x100fe200018e0600 */
[-C--:B------:R-:W-:Y:S02]  /*2e1e0*/  IADD3 R39, P2, R39, R37.reuse, RZ ;  /* 0x0000002527277210 */ /* 0x080fe40007f5e0ff */
[----:B------:R-:W-:Y:S01]  /*2e1f0*/  STL [R1+0xb24], R41 ;  /* 0x000b242901007387 */ /* 0x000fe20000100800 */
[----:B------:R-:W-:Y:S02]  /*2e200*/  STL [R1+0xaf8], R40 ;  /* 0x000af82801007387 */ /* 0x000fe40000100800 */
[----:B------:R-:W-:Y:S01]  /*2e210*/  STL [R1+0xb1c], R52 ;  /* 0x000b1c3401007387 */ /* 0x000fe20000100800 */
[-C--:B------:R-:W-:Y:S01]  /*2e220*/  IADD3 R3, P3, R3, R37.reuse, RZ ;  /* 0x0000002503037210 */ /* 0x080fe20007f7e0ff */
[--C-:B------:R-:W-:Y:S01]  /*2e230*/  IMAD.X R17, R17, 0x1, R0.reuse, P4 ;  /* 0x0000000111117824 */ /* 0x100fe200020e0600 */
[----:B------:R-:W-:Y:S01]  /*2e240*/  IADD3 R13, P4, R13, R37, RZ ;  /* 0x000000250d0d7210 */ /* 0x000fe20007f9e0ff */
[----:B------:R-:W-:-:S02]  /*2e250*/  IMAD.X R16, R16, 0x1, R0, P5 ;  /* 0x0000000110107824 */ /* 0x000fc400028e0600 */
[----:B------:R0:W-:Y:S01]  /*2e260*/  STL [R1+0xae8], R3 ;  /* 0x000ae80301007387 */ /* 0x0001e20000100800 */
[----:B------:R1:W-:Y:S03]  /*2e270*/  STL [R1+0xaf0], R39 ;  /* 0x000af02701007387 */ /* 0x0003e60000100800 */
[----:B0-----:R-:W2:Y:S01]  /*2e280*/  LDL.LU R3, [R1+0xadc] ;  /* 0x000adc0001037983 */ /* 0x001ea20000300800 */
[----:B------:R0:W-:Y:S02]  /*2e290*/  STL [R1+0xb14], R38 ;  /* 0x000b142601007387 */ /* 0x0001e40000100800 */
[----:B------:R0:W-:Y:S02]  /*2e2a0*/  STL [R1+0xb0c], R17 ;  /* 0x000b0c1101007387 */ /* 0x0001e40000100800 */
[----:B------:R0:W-:Y:S01]  /*2e2b0*/  STL [R1+0xae0], R13 ;  /* 0x000ae00d01007387 */ /* 0x0001e20000100800 */
[----:B------:R0:W-:Y:S01]  /*2e2c0*/  STL [R1+0xb04], R16 ;  /* 0x000b041001007387 */ /* 0x0001e20000100800 */
[-C--:B--2---:R-:W-:Y:S01]  /*2e2d0*/  IADD3 R12, P5, R12, R37.reuse, RZ ;  /* 0x000000250c0c7210 */ /* 0x084fe20007fbe0ff */
[--C-:B------:R-:W-:Y:S01]  /*2e2e0*/  IMAD.X R47, R47, 0x1, R0.reuse, P6 ;  /* 0x000000012f2f7824 */ /* 0x100fe200030e0600 */
[-C--:B------:R-:W-:Y:S01]  /*2e2f0*/  IADD3 R46, P6, R46, R37.reuse, RZ ;  /* 0x000000252e2e7210 */ /* 0x080fe20007fde0ff */
[--C-:B------:R-:W-:Y:S01]  /*2e300*/  IMAD.X R45, R45, 0x1, R0.reuse, P1 ;  /* 0x000000012d2d7824 */ /* 0x100fe200008e0600 */
[-C--:B------:R-:W-:Y:S01]  /*2e310*/  IADD3 R44, P1, R44, R37.reuse, RZ ;  /* 0x000000252c2c7210 */ /* 0x080fe20007f3e0ff */
[----:B------:R2:W-:Y:S01]  /*2e320*/  STL [R1+0xad8], R12 ;  /* 0x000ad80c01007387 */ /* 0x0005e20000100800 */
[----:B------:R0:W-:Y:S02]  /*2e330*/  STL [R1+0xafc], R47 ;  /* 0x000afc2f01007387 */ /* 0x0001e40000100800 */
[----:B------:R0:W-:Y:S02]  /*2e340*/  STL [R1+0xad0], R46 ;  /* 0x000ad02e01007387 */ /* 0x0001e40000100800 */
[----:B------:R-:W4:Y:S02]  /*2e350*/  LDL.LU R50, [R1+0xab0] ;  /* 0x000ab00001327983 */ /* 0x000f240000300800 */
[----:B------:R-:W-:Y:S01]  /*2e360*/  IMAD.X R29, R29, 0x1, R0, P2 ;  /* 0x000000011d1d7824 */ /* 0x000fe200010e0600 */
[----:B------:R0:W-:Y:S01]  /*2e370*/  STL [R1+0xaf4], R45 ;  /* 0x000af42d01007387 */ /* 0x0001e20000100800 */
[----:B------:R-:W4:Y:S02]  /*2e380*/  LDL.LU R51, [R1+0xad4] ;  /* 0x000ad40001337983 */ /* 0x000f240000300800 */
[----:B------:R0:W-:Y:S02]  /*2e390*/  STL [R1+0xac8], R44 ;  /* 0x000ac82c01007387 */ /* 0x0001e40000100800 */
        /* <DEDUP_REMOVED lines=10> */
[----:B------:R-:W4:Y:S01]  /*2e440*/  LDL.LU R40, [R1+0xaac] ;  /* 0x000aac0001287983 */ /* 0x000f220000300800 */
[----:B---3--:R-:W-:-:S05]  /*2e450*/  IADD3 R28, P2, R28, R37, RZ ;  /* 0x000000251c1c7210 */ /* 0x008fca0007f5e0ff */
[----:B------:R3:W-:Y:S01]  /*2e460*/  STL [R1+0xac0], R28 ;  /* 0x000ac01c01007387 */ /* 0x0007e20000100800 */
[----:B-1----:R-:W4:Y:S02]  /*2e470*/  LDL.LU R39, [R1+0xaa4] ;  /* 0x000aa40001277983 */ /* 0x002f240000300800 */
[----:B0-----:R-:W4:Y:S02]  /*2e480*/  LDL.LU R38, [R1+0xa78] ;  /* 0x000a780001267983 */ /* 0x001f240000300800 */
[----:B--2---:R-:W-:-:S05]  /*2e490*/  IMAD.X R61, R61, 0x1, R0, P3 ;  /* 0x000000013d3d7824 */ /* 0x004fca00018e0600 */
[----:B------:R0:W-:Y:S01]  /*2e4a0*/  STL [R1+0xae4], R61 ;  /* 0x000ae43d01007387 */ /* 0x0001e20000100800 */
[----:B------:R-:W2:Y:S01]  /*2e4b0*/  LDL.LU R17, [R1+0xa9c] ;  /* 0x000a9c0001117983 */ /* 0x000ea20000300800 */
[----:B------:R-:W-:-:S05]  /*2e4c0*/  IADD3 R60, P3, R60, R37, RZ ;  /* 0x000000253c3c7210 */ /* 0x000fca0007f7e0ff */
[----:B------:R1:W-:Y:S01]  /*2e4d0*/  STL [R1+0xab8], R60 ;  /* 0x000ab83c01007387 */ /* 0x0003e20000100800 */
[----:B------:R-:W2:Y:S02]  /*2e4e0*/  LDL.LU R13, [R1+0xa70] ;  /* 0x000a7000010d7983 */ /* 0x000ea40000300800 */
[----:B------:R-:W2:Y:S02]  /*2e4f0*/  LDL.LU R16, [R1+0xa94] ;  /* 0x000a940001107983 */ /* 0x000ea40000300800 */
[----:B------:R-:W2:Y:S01]  /*2e500*/  LDL.LU R12, [R1+0xa68] ;  /* 0x000a6800010c7983 */ /* 0x000ea20000300800 */
[----:B------:R-:W2:Y:S01]  /*2e510*/  LDL.LU R47, [R1+0xa60] ;  /* 0x000a6000012f7983 */ /* 0x000ea20000300800 */
[----:B------:R-:W2:Y:S02]  /*2e520*/  LDL.LU R46, [R1+0xa84] ;  /* 0x000a8400012e7983 */ /* 0x000ea40000300800 */
[----:B------:R-:W2:Y:S02]  /*2e530*/  LDL.LU R45, [R1+0xa58] ;  /* 0x000a5800012d7983 */ /* 0x000ea40000300800 */
[----:B------:R-:W-:-:S05]  /*2e540*/  IMAD.X R3, R3, 0x1, R0, P4 ;  /* 0x0000000103037824 */ /* 0x000fca00020e0600 */
[----:B------:R1:W-:Y:S01]  /*2e550*/  STL [R1+0xadc], R3 ;  /* 0x000adc0301007387 */ /* 0x0003e20000100800 */
[----:B------:R-:W2:Y:S02]  /*2e560*/  LDL.LU R44, [R1+0xa7c] ;  /* 0x000a7c00012c7983 */ /* 0x000ea40000300800 */
[----:B------:R-:W2:Y:S02]  /*2e570*/  LDL.LU R29, [R1+0xa50] ;  /* 0x000a5000011d7983 */ /* 0x000ea40000300800 */
[----:B---3--:R-:W3:Y:S01]  /*2e580*/  LDL.LU R28, [R1+0xa74] ;  /* 0x000a7400011c7983 */ /* 0x008ee20000300800 */
[----:B0-----:R-:W3:Y:S01]  /*2e590*/  LDL.LU R61, [R1+0xa48] ;  /* 0x000a4800013d7983 */ /* 0x001ee20000300800 */
[----:B-1----:R-:W3:Y:S03]  /*2e5a0*/  LDL.LU R60, [R1+0xa6c] ;  /* 0x000a6c00013c7983 */ /* 0x002ee60000300800 */
[----:B------:R-:W3:Y:S01]  /*2e5b0*/  LDL.LU R3, [R1+0xa40] ;  /* 0x000a400001037983 */ /* 0x000ee20000300800 */
[-C--:B----4-:R-:W-:Y:S01]  /*2e5c0*/  IADD3 R50, P4, R50, R37.reuse, RZ ;  /* 0x0000002532327210 */ /* 0x090fe20007f9e0ff */
        /* <DEDUP_REMOVED lines=9> */
[--C-:B------:R-:W-:Y:S02]  /*2e660*/  IMAD.X R52, R52, 0x1, R0.reuse, P3 ;  /* 0x0000000134347824 */ /* 0x100fe400018e0600 */
[----:B------:R-:W-:Y:S02]  /*2e670*/  STL [R1+0xacc], R57 ;  /* 0x000acc3901007387 */ /* 0x000fe40000100800 */
[--C-:B------:R-:W-:Y:S01]  /*2e680*/  IMAD.X R43, R43, 0x1, R0.reuse, P2 ;  /* 0x000000012b2b7824 */ /* 0x100fe200010e0600 */
[----:B------:R-:W-:Y:S01]  /*2e690*/  STL [R1+0xaa0], R58 ;  /* 0x000aa03a01007387 */ /* 0x000fe20000100800 */
[----:B------:R-:W-:Y:S01]  /*2e6a0*/  IADD3 R53, P2, R53, R37, RZ ;  /* 0x0000002535357210 */ /* 0x000fe20007f5e0ff */
[----:B------:R-:W-:-:S02]  /*2e6b0*/  IMAD.X R40, R40, 0x1, R0, P4 ;  /* 0x0000000128287824 */ /* 0x000fc400020e0600 */
        /* <DEDUP_REMOVED lines=8> */
[----:B------:R-:W-:Y:S01]  /*2e740*/  STL [R1+0xa88], R41 ;  /* 0x000a882901007387 */ /* 0x000fe20000100800 */
[----:B0-----:R-:W4:Y:S01]  /*2e750*/  LDL.LU R2, [R1+0x14bc] ;  /* 0x0014bc0001027983 */ /* 0x001f220000300800 */
[----:B------:R-:W-:-:S04]  /*2e760*/  IMAD.MOV.U32 R52, RZ, RZ, c[0x0][0x18c] ;  /* 0x00006300ff347624 */ /* 0x000fc800078e00ff */
[----:B------:R-:W-:-:S04]  /*2e770*/  IMAD.SHL.U32 R4, R52, 0x40, RZ ;  /* 0x0000004034047824 */ /* 0x000fc800078e00ff */
[----:B------:R-:W-:Y:S01]  /*2e780*/  IMAD.SHL.U32 R4, R4, 0x2, RZ ;  /* 0x0000000204047824 */ /* 0x000fe200078e00ff */
[----:B------:R-:W-:Y:S01]  /*2e790*/  STL [R1+0xaac], R40 ;  /* 0x000aac2801007387 */ /* 0x000fe20000100800 */
[----:B------:R-:W-:Y:S01]  /*2e7a0*/  IMAD.X R39, R39, 0x1, R0, P5 ;  /* 0x0000000127277824 */ /* 0x000fe200028e0600 */
[----:B------:R-:W-:-:S04]  /*2e7b0*/  IADD3 R38, P5, R38, R37, RZ ;  /* 0x0000002526267210 */ /* 0x000fc80007fbe0ff */
[----:B------:R-:W-:Y:S01]  /*2e7c0*/  STL [R1+0xaa4], R39 ;  /* 0x000aa42701007387 */ /* 0x000fe20000100800 */
[----:B------:R-:W-:Y:S02]  /*2e7d0*/  STL [R1+0xa78], R38 ;  /* 0x000a782601007387 */ /* 0x000fe40000100800 */
[----:B--2---:R-:W-:-:S05]  /*2e7e0*/  IMAD.X R17, R17, 0x1, R0, P6 ;  /* 0x0000000111117824 */ /* 0x004fca00030e0600 */
[----:B------:R-:W-:Y:S01]  /*2e7f0*/  STL [R1+0xa9c], R17 ;  /* 0x000a9c1101007387 */ /* 0x000fe20000100800 */
[----:B------:R-:W-:Y:S01]  /*2e800*/  IADD3 R13, P6, R13, R4, RZ ;  /* 0x000000040d0d7210 */ /* 0x000fe20007fde0ff */
[----:B------:R-:W-:-:S04]  /*2e810*/  IMAD.X R16, R16, 0x1, R0, P1 ;  /* 0x0000000110107824 */ /* 0x000fc800008e0600 */
[----:B------:R-:W-:Y:S01]  /*2e820*/  STL [R1+0xa70], R13 ;  /* 0x000a700d01007387 */ /* 0x000fe20000100800 */
[----:B----4-:R-:W-:-:S05]  /*2e830*/  IMAD.X R2, R2, 0x1, R0, P2 ;  /* 0x0000000102027824 */ /* 0x010fca00010e0600 */
[----:B------:R0:W-:Y:S01]  /*2e840*/  STL [R1+0xa8c], R2 ;  /* 0x000a8c0201007387 */ /* 0x0001e20000100800 */
[----:B------:R1:W-:Y:S03]  /*2e850*/  STL [R1+0xa94], R16 ;  /* 0x000a941001007387 */ /* 0x0003e60000100800 */
[----:B0-----:R-:W2:Y:S01]  /*2e860*/  LDL.LU R2, [R1+0x14b8] ;  /* 0x0014b80001027983 */ /* 0x001ea20000300800 */
[-C--:B------:R-:W-:Y:S02]  /*2e870*/  IADD3 R12, P1, R12, R4.reuse, RZ ;  /* 0x000000040c0c7210 */ /* 0x080fe40007f3e0ff */
[-C--:B------:R-:W-:Y:S01]  /*2e880*/  IADD3 R47, P2, R47, R4.reuse, RZ ;  /* 0x000000042f2f7210 */ /* 0x080fe20007f5e0ff */
[--C-:B------:R-:W-:Y:S01]  /*2e890*/  IMAD.X R46, R46, 0x1, R0.reuse, P3 ;  /* 0x000000012e2e7824 */ /* 0x100fe200018e0600 */
[-C--:B------:R-:W-:Y:S01]  /*2e8a0*/  IADD3 R45, P3, R45, R4.reuse, RZ ;  /* 0x000000042d2d7210 */ /* 0x080fe20007f7e0ff */
[--C-:B------:R-:W-:Y:S01]  /*2e8b0*/  IMAD.X R44, R44, 0x1, R0.reuse, P4 ;  /* 0x000000012c2c7824 */ /* 0x100fe200020e0600 */
[----:B------:R0:W-:Y:S01]  /*2e8c0*/  STL [R1+0xa68], R12 ;  /* 0x000a680c01007387 */ /* 0x0001e20000100800 */
[-C--:B------:R-:W-:Y:S01]  /*2e8d0*/  IADD3 R29, P4, R29, R4.reuse, RZ ;  /* 0x000000041d1d7210 */ /* 0x080fe20007f9e0ff */
[----:B------:R4:W-:Y:S02]  /*2e8e0*/  STL [R1+0xa60], R47 ;  /* 0x000a602f01007387 */ /* 0x0009e40000100800 */
[----:B---3--:R-:W-:Y:S01]  /*2e8f0*/  IMAD.X R28, R28, 0x1, R0, P5 ;  /* 0x000000011c1c7824 */ /* 0x008fe200028e0600 */
[----:B------:R3:W-:Y:S01]  /*2e900*/  STL [R1+0xa84], R46 ;  /* 0x000a842e01007387 */ /* 0x0007e20000100800 */
[----:B------:R0:W-:Y:S01]  /*2e910*/  STL [R1+0xa58], R45 ;  /* 0x000a582d01007387 */ /* 0x0001e20000100800 */
[-C--:B------:R-:W-:Y:S01]  /*2e920*/  IADD3 R61, P5, R61, R4.reuse, RZ ;  /* 0x000000043d3d7210 */ /* 0x080fe20007fbe0ff */
[----:B------:R0:W-:Y:S01]  /*2e930*/  STL [R1+0xa7c], R44 ;  /* 0x000a7c2c01007387 */ /* 0x0001e20000100800 */
[----:B------:R0:W-:Y:S01]  /*2e940*/  STL [R1+0xa50], R29 ;  /* 0x000a501d01007387 */ /* 0x0001e20000100800 */
[----:B------:R0:W-:Y:S02]  /*2e950*/  STL [R1+0xa74], R28 ;  /* 0x000a741c01007387 */ /* 0x0001e40000100800 */
[----:B------:R-:W3:Y:S02]  /*2e960*/  LDL.LU R7, [R1+0xa64] ;  /* 0x000a640001077983 */ /* 0x000ee40000300800 */
[----:B------:R0:W-:Y:S01]  /*2e970*/  STL [R1+0xa48], R61 ;  /* 0x000a483d01007387 */ /* 0x0001e20000100800 */
[----:B------:R-:W3:Y:S01]  /*2e980*/  LDL.LU R5, [R1+0xa38] ;  /* 0x000a380001057983 */ /* 0x000ee20000300800 */
[----:B--2---:R-:W-:Y:S01]  /*2e990*/  IMAD.X R60, R60, 0x1, R2, P6 ;  /* 0x000000013c3c7824 */ /* 0x004fe200030e0602 */
[----:B------:R-:W-:-:S04]  /*2e9a0*/  IADD3 R3, P6, R3, R4, RZ ;  /* 0x0000000403037210 */ /* 0x000fc80007fde0ff */
[----:B------:R3:W-:Y:S01]  /*2e9b0*/  STL [R1+0xa6c], R60 ;  /* 0x000a6c3c01007387 */ /* 0x0007e20000100800 */
[----:B------:R-:W2:Y:S02]  /*2e9c0*/  LDL.LU R6, [R1+0xa5c] ;  /* 0x000a5c0001067983 */ /* 0x000ea40000300800 */
[----:B------:R0:W-:Y:S02]  /*2e9d0*/  STL [R1+0xa40], R3 ;  /* 0x000a400301007387 */ /* 0x0001e40000100800 */
        /* <DEDUP_REMOVED lines=17> */
[----:B-1----:R-:W2:Y:S01]  /*2eaf0*/  LDL.LU R16, [R1+0xa14] ;  /* 0x000a140001107983 */ /* 0x002ea20000300800 */
[----:B0-----:R-:W2:Y:S02]  /*2eb00*/  LDL.LU R12, [R1+0x9e8] ;  /* 0x0009e800010c7983 */ /* 0x001ea40000300800 */
[----:B----4-:R-:W4:Y:S02]  /*2eb10*/  LDL.LU R47, [R1+0xa0c] ;  /* 0x000a0c00012f7983 */ /* 0x010f240000300800 */
[----:B---3--:R-:W3:Y:S01]  /*2eb20*/  LDL.LU R46, [R1+0x9e0] ;  /* 0x0009e000012e7983 */ /* 0x008ee20000300800 */
[----:B------:R-:W3:Y:S01]  /*2eb30*/  LDL.LU R45, [R1+0xa04] ;  /* 0x000a0400012d7983 */ /* 0x000ee20000300800 */
[----:B------:R-:W3:Y:S02]  /*2eb40*/  LDL.LU R44, [R1+0x9d8] ;  /* 0x0009d800012c7983 */ /* 0x000ee40000300800 */
[----:B------:R-:W3:Y:S02]  /*2eb50*/  LDL.LU R29, [R1+0x9fc] ;  /* 0x0009fc00011d7983 */ /* 0x000ee40000300800 */
[----:B------:R-:W3:Y:S01]  /*2eb60*/  LDL.LU R28, [R1+0x9d0] ;  /* 0x0009d000011c7983 */ /* 0x000ee20000300800 */
[----:B------:R-:W3:Y:S01]  /*2eb70*/  LDL.LU R61, [R1+0x9f4] ;  /* 0x0009f400013d7983 */ /* 0x000ee20000300800 */
[----:B------:R-:W3:Y:S02]  /*2eb80*/  LDL.LU R60, [R1+0x9c8] ;  /* 0x0009c800013c7983 */ /* 0x000ee40000300800 */
[----:B------:R-:W3:Y:S02]  /*2eb90*/  LDL.LU R3, [R1+0x9ec] ;  /* 0x0009ec0001037983 */ /* 0x000ee40000300800 */
[----:B------:R-:W-:Y:S01]  /*2eba0*/  IMAD.X R7, R7, 0x1, R2, P1 ;  /* 0x0000000107077824 */ /* 0x000fe200008e0602 */
[----:B------:R-:W-:-:S04]  /*2ebb0*/  IADD3 R5, P1, R5, R4, RZ ;  /* 0x0000000405057210 */ /* 0x000fc80007f3e0ff */
[----:B------:R0:W-:Y:S01]  /*2ebc0*/  STL [R1+0xa64], R7 ;  /* 0x000a640701007387 */ /* 0x0001e20000100800 */
[----:B------:R1:W-:Y:S02]  /*2ebd0*/  STL [R1+0xa38], R5 ;  /* 0x000a380501007387 */ /* 0x0003e40000100800 */
[--C-:B--2---:R-:W-:Y:S01]  /*2ebe0*/  IMAD.X R6, R6, 0x1, R2.reuse, P2 ;  /* 0x0000000106067824 */ /* 0x104fe200010e0602 */
[-C--:B------:R-:W-:Y:S01]  /*2ebf0*/  IADD3 R50, P2, R50, R4.reuse, RZ ;  /* 0x0000000432327210 */ /* 0x080fe20007f5e0ff */
[--C-:B------:R-:W-:Y:S01]  /*2ec00*/  IMAD.X R51, R51, 0x1, R2.reuse, P3 ;  /* 0x0000000133337824 */ /* 0x100fe200018e0602 */
[-C--:B------:R-:W-:Y:S01]  /*2ec10*/  IADD3 R56, P3, R56, R4.reuse, RZ ;  /* 0x0000000438387210 */ /* 0x080fe20007f7e0ff */
[--C-:B------:R-:W-:Y:S01]  /*2ec20*/  IMAD.X R57, R57, 0x1, R2.reuse, P4 ;  /* 0x0000000139397824 */ /* 0x100fe200020e0602 */
[----:B------:R2:W-:Y:S01]  /*2ec30*/  STL [R1+0xa5c], R6 ;  /* 0x000a5c0601007387 */ /* 0x0005e20000100800 */
[-C--:B------:R-:W-:Y:S01]  /*2ec40*/  IADD3 R58, P4, R58, R4.reuse, RZ ;  /* 0x000000043a3a7210 */ /* 0x080fe20007f9e0ff */
[----:B------:R0:W-:Y:S02]  /*2ec50*/  STL [R1+0xa30], R50 ;  /* 0x000a303201007387 */ /* 0x0001e40000100800 */
        /* <DEDUP_REMOVED lines=28> */
[--C-:B----4-:R-:W-:Y:S01]  /*2ee20*/  IMAD.X R47, R47, 0x1, R2.reuse, P6 ;  /* 0x000000012f2f7824 */ /* 0x110fe200030e0602 */
[----:B------:R4:W-:Y:S01]  /*2ee30*/  STL [R1+0xa1c], R17 ;  /* 0x000a1c1101007387 */ /* 0x0009e20000100800 */
[-C--:B---3--:R-:W-:Y:S01]  /*2ee40*/  IADD3 R46, P6, R46, R4.reuse, RZ ;  /* 0x000000042e2e7210 */ /* 0x088fe20007fde0ff */
        /* <DEDUP_REMOVED lines=9> */
[----:B------:R2:W-:Y:S02]  /*2eee0*/  STL [R1+0xa04], R45 ;  /* 0x000a042d01007387 */ /* 0x0005e40000100800 */
[--C-:B------:R-:W-:Y:S01]  /*2eef0*/  IMAD.X R61, R61, 0x1, R2.reuse, P3 ;  /* 0x000000013d3d7824 */ /* 0x100fe200018e0602 */
[----:B------:R4:W-:Y:S01]  /*2ef00*/  STL [R1+0x9d8], R44 ;  /* 0x0009d82c01007387 */ /* 0x0009e20000100800 */
[-C--:B------:R-:W-:Y:S01]  /*2ef10*/  IADD3 R60, P3, R60, R4.reuse, RZ ;  /* 0x000000043c3c7210 */ /* 0x080fe20007f7e0ff */
[----:B------:R4:W-:Y:S02]  /*2ef20*/  STL [R1+0x9fc], R29 ;  /* 0x0009fc1d01007387 */ /* 0x0009e40000100800 */
[----:B------:R4:W-:Y:S02]  /*2ef30*/  STL [R1+0x9d0], R28 ;  /* 0x0009d01c01007387 */ /* 0x0009e40000100800 */
[--C-:B------:R-:W-:Y:S01]  /*2ef40*/  IMAD.X R3, R3, 0x1, R2.reuse, P4 ;  /* 0x0000000103037824 */ /* 0x100fe200020e0602 */
[----:B0-----:R-:W3:Y:S01]  /*2ef50*/  LDL.LU R7, [R1+0x9c0] ;  /* 0x0009c00001077983 */ /* 0x001ee20000300800 */
[----:B------:R0:W-:Y:S02]  /*2ef60*/  STL [R1+0x9f4], R61 ;  /* 0x0009f43d01007387 */ /* 0x0001e40000100800 */
[----:B-1----:R-:W3:Y:S02]  /*2ef70*/  LDL.LU R5, [R1+0x9e4] ;  /* 0x0009e40001057983 */ /* 0x002ee40000300800 */
[----:B------:R1:W-:Y:S01]  /*2ef80*/  STL [R1+0x9c8], R60 ;  /* 0x0009c83c01007387 */ /* 0x0003e20000100800 */
[----:B--2---:R-:W2:Y:S01]  /*2ef90*/  LDL.LU R6, [R1+0x9b8] ;  /* 0x0009b80001067983 */ /* 0x004ea20000300800 */
[----:B------:R0:W-:Y:S02]  /*2efa0*/  STL [R1+0x9ec], R3 ;  /* 0x0009ec0301007387 */ /* 0x0001e40000100800 */
        /* <DEDUP_REMOVED lines=15> */
[----:B----4-:R-:W4:Y:S02]  /*2f0a0*/  LDL.LU R17, [R1+0x978] ;  /* 0x0009780001117983 */ /* 0x010f240000300800 */
        /* <DEDUP_REMOVED lines=9> */
[----:B0-----:R-:W4:Y:S01]  /*2f140*/  LDL.LU R61, [R1+0x950] ;  /* 0x00095000013d7983 */ /* 0x001f220000300800 */
[----:B-1----:R-:W4:Y:S01]  /*2f150*/  LDL.LU R60, [R1+0x974] ;  /* 0x00097400013c7983 */ /* 0x002f220000300800 */
[----:B------:R-:W4:Y:S01]  /*2f160*/  LDL.LU R3, [R1+0x948] ;  /* 0x0009480001037983 */ /* 0x000f220000300800 */
[-C--:B---3--:R-:W-:Y:S01]  /*2f170*/  IADD3 R7, P4, R7, R4.reuse, RZ ;  /* 0x0000000407077210 */ /* 0x088fe20007f9e0ff */
[--C-:B------:R-:W-:Y:S01]  /*2f180*/  IMAD.X R5, R5, 0x1, R2.reuse, P5 ;  /* 0x0000000105057824 */ /* 0x100fe200028e0602 */
[-C--:B--2---:R-:W-:Y:S01]  /*2f190*/  IADD3 R6, P5, R6, R4.reuse, RZ ;  /* 0x0000000406067210 */ /* 0x084fe20007fbe0ff */
[--C-:B------:R-:W-:Y:S01]  /*2f1a0*/  IMAD.X R50, R50, 0x1, R2.reuse, P6 ;  /* 0x0000000132327824 */ /* 0x100fe200030e0602 */
[----:B------:R-:W-:Y:S01]  /*2f1b0*/  IADD3 R51, P6, R51, R4, RZ ;  /* 0x0000000433337210 */ /* 0x000fe20007fde0ff */
[----:B------:R0:W-:Y:S01]  /*2f1c0*/  STL [R1+0x9c0], R7 ;  /* 0x0009c00701007387 */ /* 0x0001e20000100800 */
[----:B------:R-:W-:-:S02]  /*2f1d0*/  IMAD.X R56, R56, 0x1, R2, P1 ;  /* 0x0000000138387824 */ /* 0x000fc400008e0602 */
[----:B------:R1:W-:Y:S01]  /*2f1e0*/  STL [R1+0x9e4], R5 ;  /* 0x0009e40501007387 */ /* 0x0003e20000100800 */
[-C--:B------:R-:W-:Y:S01]  /*2f1f0*/  IADD3 R57, P1, R57, R4.reuse, RZ ;  /* 0x0000000439397210 */ /* 0x080fe20007f3e0ff */
[----:B------:R2:W-:Y:S01]  /*2f200*/  STL [R1+0x9b8], R6 ;  /* 0x0009b80601007387 */ /* 0x0005e20000100800 */
[--C-:B------:R-:W-:Y:S02]  /*2f210*/  IMAD.X R58, R58, 0x1, R2.reuse, P2 ;  /* 0x000000013a3a7824 */ /* 0x100fe400010e0602 */
[----:B------:R3:W-:Y:S01]  /*2f220*/  STL [R1+0x9dc], R50 ;  /* 0x0009dc3201007387 */ /* 0x0007e20000100800 */
[-C--:B------:R-:W-:Y:S01]  /*2f230*/  IADD3 R59, P2, R59, R4.reuse, RZ ;  /* 0x000000043b3b7210 */ /* 0x080fe20007f5e0ff */
[----:B------:R0:W-:Y:S01]  /*2f240*/  STL [R1+0x9b0], R51 ;  /* 0x0009b03301007387 */ /* 0x0001e20000100800 */
[--C-:B------:R-:W-:Y:S02]  /*2f250*/  IMAD.X R55, R55, 0x1, R2.reuse, P3 ;  /* 0x0000000137377824 */ /* 0x100fe400018e0602 */
[----:B------:R0:W-:Y:S01]  /*2f260*/  STL [R1+0x9d4], R56 ;  /* 0x0009d43801007387 */ /* 0x0001e20000100800 */
        /* <DEDUP_REMOVED lines=16> */
[-C--:B----4-:R-:W-:Y:S01]  /*2f370*/  IADD3 R17, P1, R17, R4.reuse, RZ ;  /* 0x0000000411117210 */ /* 0x090fe20007f3e0ff */
        /* <DEDUP_REMOVED lines=18> */
[----:B------:R1:W-:Y:S02]  /*2f4a0*/  STL [R1+0x98c], R46 ;  /* 0x00098c2e01007387 */ /* 0x0003e40000100800 */
[----:B------:R2:W-:Y:S01]  /*2f4b0*/  STL [R1+0x960], R45 ;  /* 0x0009602d01007387 */ /* 0x0005e20000100800 */
[----:B------:R-:W-:Y:S01]  /*2f4c0*/  IADD3 R61, P6, R61, R4, RZ ;  /* 0x000000043d3d7210 */ /* 0x000fe20007fde0ff */
[----:B------:R3:W-:Y:S01]  /*2f4d0*/  STL [R1+0x984], R44 ;  /* 0x0009842c01007387 */ /* 0x0007e20000100800 */
[----:B------:R-:W-:-:S02]  /*2f4e0*/  IMAD.X R60, R60, 0x1, R2, P1 ;  /* 0x000000013c3c7824 */ /* 0x000fc400008e0602 */
[----:B------:R3:W-:Y:S02]  /*2f4f0*/  STL [R1+0x958], R29 ;  /* 0x0009581d01007387 */ /* 0x0007e40000100800 */
[----:B------:R3:W-:Y:S01]  /*2f500*/  STL [R1+0x97c], R28 ;  /* 0x00097c1c01007387 */ /* 0x0007e20000100800 */
[-C--:B------:R-:W-:Y:S01]  /*2f510*/  IADD3 R3, P1, R3, R4.reuse, RZ ;  /* 0x0000000403037210 */ /* 0x080fe20007f3e0ff */
[----:B0-----:R-:W4:Y:S01]  /*2f520*/  LDL.LU R7, [R1+0x96c] ;  /* 0x00096c0001077983 */ /* 0x001f220000300800 */
[----:B------:R0:W-:Y:S02]  /*2f530*/  STL [R1+0x950], R61 ;  /* 0x0009503d01007387 */ /* 0x0001e40000100800 */
[----:B-1----:R-:W4:Y:S02]  /*2f540*/  LDL.LU R5, [R1+0x940] ;  /* 0x0009400001057983 */ /* 0x002f240000300800 */
[----:B------:R1:W-:Y:S01]  /*2f550*/  STL [R1+0x974], R60 ;  /* 0x0009743c01007387 */ /* 0x0003e20000100800 */
[----:B--2---:R-:W2:Y:S01]  /*2f560*/  LDL.LU R6, [R1+0x964] ;  /* 0x0009640001067983 */ /* 0x004ea20000300800 */
[----:B------:R0:W-:Y:S02]  /*2f570*/  STL [R1+0x948], R3 ;  /* 0x0009480301007387 */ /* 0x0001e40000100800 */
[----:B---3--:R-:W3:Y:S02]  /*2f580*/  LDL.LU R50, [R1+0x938] ;  /* 0x0009380001327983 */ /* 0x008ee40000300800 */
        /* <DEDUP_REMOVED lines=24> */
[----:B0-----:R-:W3:Y:S01]  /*2f710*/  LDL.LU R61, [R1+0x8fc] ;  /* 0x0008fc00013d7983 */ /* 0x001ee20000300800 */
[----:B-1----:R-:W3:Y:S01]  /*2f720*/  LDL.LU R60, [R1+0x8d0] ;  /* 0x0008d000013c7983 */ /* 0x002ee20000300800 */
[----:B------:R-:W3:Y:S02]  /*2f730*/  LDL.LU R3, [R1+0x8f4] ;  /* 0x0008f40001037983 */ /* 0x000ee40000300800 */
[--C-:B----4-:R-:W-:Y:S01]  /*2f740*/  IMAD.X R7, R7, 0x1, R2.reuse, P2 ;  /* 0x0000000107077824 */ /* 0x110fe200010e0602 */
[-C--:B------:R-:W-:Y:S01]  /*2f750*/  IADD3 R5, P2, R5, R4.reuse, RZ ;  /* 0x0000000405057210 */ /* 0x080fe20007f5e0ff */
[--C-:B--2---:R-:W-:Y:S01]  /*2f760*/  IMAD.X R6, R6, 0x1, R2.reuse, P3 ;  /* 0x0000000106067824 */ /* 0x104fe200018e0602 */
[-C--:B---3--:R-:W-:Y:S01]  /*2f770*/  IADD3 R50, P3, R50, R4.reuse, RZ ;  /* 0x0000000432327210 */ /* 0x088fe20007f7e0ff */
        /* <DEDUP_REMOVED lines=88> */
[----:B------:R-:W3:Y:S01]  /*2fd00*/  LDL.LU R3, [R1+0x850] ;  /* 0x0008500001037983 */ /* 0x000ee20000300800 */
[-C--:B----4-:R-:W-:Y:S01]  /*2fd10*/  IADD3 R7, P5, R7, R4.reuse, RZ ;  /* 0x0000000407077210 */ /* 0x090fe20007fbe0ff */
[--C-:B------:R-:W-:Y:S01]  /*2fd20*/  IMAD.X R5, R5, 0x1, R2.reuse, P6 ;  /* 0x0000000105057824 */ /* 0x100fe200030e0602 */
[-C--:B--2---:R-:W-:Y:S01]  /*2fd30*/  IADD3 R6, P6, R6, R4.reuse, RZ ;  /* 0x0000000406067210 */ /* 0x084fe20007fde0ff */
[--C-:B---3--:R-:W-:Y:S01]  /*2fd40*/  IMAD.X R50, R50, 0x1, R2.reuse, P1 ;  /* 0x0000000132327824 */ /* 0x108fe200008e0602 */
        /* <DEDUP_REMOVED lines=280> */
[----:B------:R-:W-:Y:S01]  /*30ed0*/  STL [R1+0x77c], R7 ;  /* 0x00077c0701007387 */ /* 0x000fe20000100800 */
[-C--:B------:R-:W-:Y:S01]  /*30ee0*/  IADD3 R56, P6, R56, R4.reuse, RZ ;  /* 0x0000000438387210 */ /* 0x080fe20007fde0ff */
[----:B------:R-:W-:Y:S02]  /*30ef0*/  STL [R1+0x1280], R5 ;  /* 0x0012800501007387 */ /* 0x000fe40000100800 */
        /* <DEDUP_REMOVED lines=17> */
[----:B------:R0:W-:Y:S01]  /*31010*/  STL [R1+0x126c], R43 ;  /* 0x00126c2b01007387 */ /* 0x0001e20000100800 */
[-C--:B------:R-:W-:Y:S01]  /*31020*/  IADD3 R37, P5, R37, R4.reuse, RZ ;  /* 0x0000000425257210 */ /* 0x080fe20007fbe0ff */
[----:B------:R-:W-:Y:S02]  /*31030*/  STL [R1+0x12a8], R53 ;  /* 0x0012a83501007387 */ /* 0x000fe40000100800 */
[--C-:B------:R-:W-:Y:S01]  /*31040*/  IMAD.X R39, R39, 0x1, R2.reuse, P6 ;  /* 0x0000000127277824 */ /* 0x100fe200030e0602 */
[----:B------:R-:W-:Y:S01]  /*31050*/  STL [R1+0x1274], R41 ;  /* 0x0012742901007387 */ /* 0x000fe20000100800 */
[-C--:B------:R-:W-:Y:S01]  /*31060*/  IADD3 R38, P6, R38, R4.reuse, RZ ;  /* 0x0000000426267210 */ /* 0x080fe20007fde0ff */
[----:B------:R1:W-:Y:S02]  /*31070*/  STL [R1+0x12b0], R40 ;  /* 0x0012b02801007387 */ /* 0x0003e40000100800 */
[--C-:B------:R-:W-:Y:S01]  /*31080*/  IMAD.X R17, R17, 0x1, R2.reuse, P1 ;  /* 0x0000000111117824 */ /* 0x100fe200008e0602 */
[----:B------:R-:W-:Y:S01]  /*31090*/  STL [R1+0x127c], R52 ;  /* 0x00127c3401007387 */ /* 0x000fe20000100800 */
        /* <DEDUP_REMOVED lines=26> */
[----:B------:R-:W-:Y:S02]  /*31240*/  STL [R1+0x12b4], R61 ;  /* 0x0012b43d01007387 */ /* 0x000fe40000100800 */
[----:B-1----:R-:W4:Y:S02]  /*31250*/  LDL.LU R40, [R1+0x12c4] ;  /* 0x0012c40001287983 */ /* 0x002f240000300800 */
[----:B------:R0:W-:Y:S01]  /*31260*/  STL [R1+0x12f0], R60 ;  /* 0x0012f03c01007387 */ /* 0x0001e20000100800 */
[----:B------:R-:W4:Y:S01]  /*31270*/  LDL.LU R41, [R1+0x1300] ;  /* 0x0013000001297983 */ /* 0x000f220000300800 */
[----:B------:R1:W-:Y:S02]  /*31280*/  STL [R1+0x12bc], R3 ;  /* 0x0012bc0301007387 */ /* 0x0003e40000100800 */
[----:B------:R-:W4:Y:S02]  /*31290*/  LDL.LU R53, [R1+0x12cc] ;  /* 0x0012cc0001357983 */ /* 0x000f240000300800 */
[----:B--2---:R-:W2:Y:S01]  /*312a0*/  LDL.LU R38, [R1+0x1308] ;  /* 0x0013080001267983 */ /* 0x004ea20000300800 */
[----:B------:R-:W2:Y:S01]  /*312b0*/  LDL.LU R39, [R1+0x12d4] ;  /* 0x0012d40001277983 */ /* 0x000ea20000300800 */
[----:B------:R-:W2:Y:S02]  /*312c0*/  LDL.LU R37, [R1+0x1310] ;  /* 0x0013100001257983 */ /* 0x000ea40000300800 */
[----:B------:R-:W2:Y:S02]  /*312d0*/  LDL.LU R52, [R1+0x12dc] ;  /* 0x0012dc0001347983 */ /* 0x000ea40000300800 */
        /* <DEDUP_REMOVED lines=10> */
[----:B0-----:R-:W3:Y:S02]  /*31380*/  LDL.LU R60, [R1+0x1340] ;  /* 0x00134000013c7983 */ /* 0x001ee40000300800 */
        /* <DEDUP_REMOVED lines=11> */
[----:B------:R-:W3:Y:S01]  /*31440*/  LDL.LU R55, [R1+0x134c] ;  /* 0x00134c0001377983 */ /* 0x000ee20000300800 */
[-C--:B----4-:R-:W-:Y:S01]  /*31450*/  IADD3 R43, P1, R43, R4.reuse, RZ ;  /* 0x000000042b2b7210 */ /* 0x090fe20007f3e0ff */
[----:B------:R-:W-:Y:S01]  /*31460*/  IMAD.X R40, R40, 0x1, R2, P2 ;  /* 0x0000000128287824 */ /* 0x000fe200010e0602 */
[----:B------:R-:W-:-:S03]  /*31470*/  IADD3 R41, P2, R41, R4, RZ ;  /* 0x0000000429297210 */ /* 0x000fc60007f5e0ff */
[----:B------:R0:W-:Y:S01]  /*31480*/  STL [R1+0x12f8], R43 ;  /* 0x0012f82b01007387 */ /* 0x0001e20000100800 */
[--C-:B------:R-:W-:Y:S01]  /*31490*/  IMAD.X R53, R53, 0x1, R2.reuse, P3 ;  /* 0x0000000135357824 */ /* 0x100fe200018e0602 */
[-C--:B--2---:R-:W-:Y:S01]  /*314a0*/  IADD3 R38, P3, R38, R4.reuse, RZ ;  /* 0x0000000426267210 */ /* 0x084fe20007f7e0ff */
[--C-:B------:R-:W-:Y:S01]  /*314b0*/  IMAD.X R39, R39, 0x1, R2.reuse, P4 ;  /* 0x0000000127277824 */ /* 0x100fe200020e0602 */
[-C--:B------:R-:W-:Y:S01]  /*314c0*/  IADD3 R37, P4, R37, R4.reuse, RZ ;  /* 0x0000000425257210 */ /* 0x080fe20007f9e0ff */
[----:B0-----:R0:W5:Y:S01]  /*314d0*/  LDL.LU R43, [R1+0x14b4] ;  /* 0x0014b400012b7983 */ /* 0x0011620000300800 */
[----:B------:R1:W-:Y:S02]  /*314e0*/  STL [R1+0x12c4], R40 ;  /* 0x0012c42801007387 */ /* 0x0003e40000100800 */
[--C-:B------:R-:W-:Y:S01]  /*314f0*/  IMAD.X R52, R52, 0x1, R2.reuse, P5 ;  /* 0x0000000134347824 */ /* 0x100fe200028e0602 */
[-C--:B---3--:R-:W-:Y:S01]  /*31500*/  IADD3 R13, P5, R13, R4.reuse, RZ ;  /* 0x000000040d0d7210 */ /* 0x088fe20007fbe0ff */
[----:B-1----:R0:W5:Y:S01]  /*31510*/  LDL.LU R40, [R1+0x14b0] ;  /* 0x0014b00001287983 */ /* 0x0021620000300800 */
[----:B------:R1:W-:Y:S02]  /*31520*/  STL [R1+0x1300], R41 ;  /* 0x0013002901007387 */ /* 0x0003e40000100800 */
[----:B------:R-:W-:Y:S01]  /*31530*/  IMAD.X R17, R17, 0x1, R2, P6 ;  /* 0x0000000111117824 */ /* 0x000fe200030e0602 */
[----:B-1----:R0:W5:Y:S01]  /*31540*/  LDL.LU R41, [R1+0x14ac] ;  /* 0x0014ac0001297983 */ /* 0x0021620000300800 */
[----:B------:R1:W-:Y:S01]  /*31550*/  STL [R1+0x12cc], R53 ;  /* 0x0012cc3501007387 */ /* 0x0003e20000100800 */
[----:B------:R-:W-:-:S02]  /*31560*/  IADD3 R12, P6, R12, R4, RZ ;  /* 0x000000040c0c7210 */ /* 0x000fc40007fde0ff */
[----:B-1----:R0:W5:Y:S01]  /*31570*/  LDL.LU R53, [R1+0x14a8] ;  /* 0x0014a80001357983 */ /* 0x0021620000300800 */
[----:B------:R1:W-:Y:S02]  /*31580*/  STL [R1+0x1308], R38 ;  /* 0x0013082601007387 */ /* 0x0003e40000100800 */
[--C-:B------:R-:W-:Y:S01]  /*31590*/  IMAD.X R16, R16, 0x1, R2.reuse, P1 ;  /* 0x0000000110107824 */ /* 0x100fe200008e0602 */
[----:B-1----:R0:W5:Y:S01]  /*315a0*/  LDL.LU R38, [R1+0x14a4] ;  /* 0x0014a40001267983 */ /* 0x0021620000300800 */
[----:B------:R1:W-:Y:S01]  /*315b0*/  STL [R1+0x12d4], R39 ;  /* 0x0012d42701007387 */ /* 0x0003e20000100800 */
[-C--:B------:R-:W-:Y:S02]  /*315c0*/  IADD3 R47, P1, R47, R4.reuse, RZ ;  /* 0x000000042f2f7210 */ /* 0x080fe40007f3e0ff */
        /* <DEDUP_REMOVED lines=26> */
[--C-:B------:R-:W-:Y:S01]  /*31770*/  IMAD.X R7, R7, 0x1, R2.reuse, P6 ;  /* 0x0000000107077824 */ /* 0x100fe200030e0602 */
[-C--:B------:R-:W-:Y:S01]  /*31780*/  IADD3 R5, P6, R5, R4.reuse, RZ ;  /* 0x0000000405057210 */ /* 0x080fe20007fde0ff */
[----:B-1----:R0:W5:Y:S01]  /*31790*/  LDL.LU R45, [R1+0x147c] ;  /* 0x00147c00012d7983 */ /* 0x0021620000300800 */
[----:B------:R1:W-:Y:S02]  /*317a0*/  STL [R1+0x12fc], R44 ;  /* 0x0012fc2c01007387 */ /* 0x0003e40000100800 */
[--C-:B------:R-:W-:Y:S01]  /*317b0*/  IMAD.X R6, R6, 0x1, R2.reuse, P1 ;  /* 0x0000000106067824 */ /* 0x100fe200008e0602 */
[----:B------:R-:W-:Y:S01]  /*317c0*/  IADD3 R50, P1, R50, R4, RZ ;  /* 0x0000000432327210 */ /* 0x000fe20007f3e0ff */
[----:B-1----:R0:W5:Y:S01]  /*317d0*/  LDL.LU R44, [R1+0x1478] ;  /* 0x00147800012c7983 */ /* 0x0021620000300800 */
[----:B------:R1:W-:Y:S02]  /*317e0*/  STL [R1+0x1338], R29 ;  /* 0x0013381d01007387 */ /* 0x0003e40000100800 */
[----:B------:R-:W-:-:S02]  /*317f0*/  IMAD.X R51, R51, 0x1, R2, P2 ;  /* 0x0000000133337824 */ /* 0x000fc400010e0602 */
[--C-:B------:R-:W-:Y:S01]  /*31800*/  IMAD.X R56, R56, 0x1, R2.reuse, P3 ;  /* 0x0000000138387824 */ /* 0x100fe200018e0602 */
[----:B-1----:R0:W5:Y:S01]  /*31810*/  LDL.LU R29, [R1+0x1474] ;  /* 0x00147400011d7983 */ /* 0x0021620000300800 */
[----:B------:R1:W-:Y:S02]  /*31820*/  STL [R1+0x1304], R28 ;  /* 0x0013041c01007387 */ /* 0x0003e40000100800 */
[--C-:B------:R-:W-:Y:S02]  /*31830*/  IMAD.X R57, R57, 0x1, R2.reuse, P4 ;  /* 0x0000000139397824 */ /* 0x100fe400020e0602 */
[--C-:B------:R-:W-:Y:S01]  /*31840*/  IMAD.X R58, R58, 0x1, R2.reuse, P5 ;  /* 0x000000013a3a7824 */ /* 0x100fe200028e0602 */
[----:B-1----:R0:W5:Y:S01]  /*31850*/  LDL.LU R28, [R1+0x1470] ;  /* 0x00147000011c7983 */ /* 0x0021620000300800 */
[----:B------:R1:W-:Y:S02]  /*31860*/  STL [R1+0x1340], R60 ;  /* 0x0013403c01007387 */ /* 0x0003e40000100800 */
[----:B------:R-:W-:-:S02]  /*31870*/  IMAD.X R59, R59, 0x1, R2, P6 ;  /* 0x000000013b3b7824 */ /* 0x000fc400030e0602 */
[----:B------:R-:W-:Y:S01]  /*31880*/  IMAD.MOV.U32 R4, RZ, RZ, R9 ;  /* 0x000000ffff047224 */ /* 0x000fe200078e0009 */
[----:B-1----:R0:W5:Y:S01]  /*31890*/  LDL.LU R60, [R1+0x146c] ;  /* 0x00146c00013c7983 */ /* 0x0021620000300800 */
[----:B------:R1:W-:Y:S02]  /*318a0*/  STL [R1+0x130c], R61 ;  /* 0x00130c3d01007387 */ /* 0x0003e40000100800 */
[----:B------:R-:W-:Y:S01]  /*318b0*/  IMAD.X R55, R55, 0x1, R2, P1 ;  /* 0x0000000137377824 */ /* 0x000fe200008e0602 */
[----:B-1----:R0:W5:Y:S01]  /*318c0*/  LDL.LU R61, [R1+0x1468] ;  /* 0x00146800013d7983 */ /* 0x0021620000300800 */
[----:B------:R1:W-:Y:S02]  /*318d0*/  STL [R1+0x1348], R3 ;  /* 0x0013480301007387 */ /* 0x0003e40000100800 */
[----:B------:R-:W-:Y:S02]  /*318e0*/  STL [R1+0x1314], R7 ;  /* 0x0013140701007387 */ /* 0x000fe40000100800 */
[----:B------:R2:W-:Y:S01]  /*318f0*/  STL [R1+0x1350], R5 ;  /* 0x0013500501007387 */ /* 0x0005e20000100800 */
[----:B------:R3:W-:Y:S01]  /*31900*/  STL [R1+0x131c], R6 ;  /* 0x00131c0601007387 */ /* 0x0007e20000100800 */
[----:B------:R0:W-:Y:S02]  /*31910*/  STL [R1+0x1354], R50 ;  /* 0x0013543201007387 */ /* 0x0001e40000100800 */
[----:B------:R0:W-:Y:S02]  /*31920*/  STL [R1+0x1324], R51 ;  /* 0x0013243301007387 */ /* 0x0001e40000100800 */
[----:B------:R0:W-:Y:S01]  /*31930*/  STL [R1+0x132c], R56 ;  /* 0x00132c3801007387 */ /* 0x0001e20000100800 */
[----:B-1----:R-:W1:Y:S01]  /*31940*/  S2R R3, SR_TID.X ;  /* 0x0000000000037919 */ /* 0x002e620000002100 */
[----:B--2---:R-:W-:-:S03]  /*31950*/  IMAD.MOV.U32 R5, RZ, RZ, R11 ;  /* 0x000000ffff057224 */ /* 0x004fc600078e000b */
[----:B------:R0:W-:Y:S01]  /*31960*/  STL [R1+0x1334], R57 ;  /* 0x0013343901007387 */ /* 0x0001e20000100800 */
[----:B---3--:R-:W-:Y:S02]  /*31970*/  IMAD.MOV.U32 R6, RZ, RZ, R8 ;  /* 0x000000ffff067224 */ /* 0x008fe400078e0008 */
[----:B------:R-:W-:Y:S02]  /*31980*/  IMAD.MOV.U32 R7, RZ, RZ, R10 ;  /* 0x000000ffff077224 */ /* 0x000fe400078e000a */
[----:B------:R0:W-:Y:S01]  /*31990*/  STL [R1+0x133c], R58 ;  /* 0x00133c3a01007387 */ /* 0x0001e20000100800 */
[----:B------:R0:W-:Y:S01]  /*319a0*/  STL [R1+0x1344], R59 ;  /* 0x0013443b01007387 */ /* 0x0001e20000100800 */
[----:B------:R0:W-:Y:S02]  /*319b0*/  STL.64 [R1+0x548], R4 ;  /* 0x0005480401007387 */ /* 0x0001e40000100a00 */
[----:B------:R0:W-:Y:S02]  /*319c0*/  STL [R1+0x134c], R55 ;  /* 0x00134c3701007387 */ /* 0x0001e40000100800 */
[----:B------:R0:W-:Y:S01]  /*319d0*/  STL.64 [R1+0x550], R6 ;  /* 0x0005500601007387 */ /* 0x0001e20000100a00 */
[----:B-1----:R-:W-:-:S05]  /*319e0*/  LOP3.LUT R3, R3, 0x1f, RZ, 0xc0, !PT ;  /* 0x0000001f03037812 */ /* 0x002fca00078ec0ff */
[----:B------:R-:W-:Y:S01]  /*319f0*/  IMAD.SHL.U32 R3, R3, 0x2, RZ ;  /* 0x0000000203037824 */ /* 0x000fe200078e00ff */
[----:B0-----:R-:W-:Y:S01]  /*31a00*/  @!P0 CALL.REL.NOINC `(.L_x_1) ;  /* 0x0000001000008944 */ /* 0x001fe20003c00000 */
[----:B------:R-:W-:Y:S05]  /*31a10*/  BRA `(.L_x_2) ;  /* 0xfffdbe0000007947 */ /* 0x000fea000383ffff */
.L_x_1:
[----:B-----5:R0:W-:Y:S01]  /*31a20*/  STL [R1+0x1598], R38 ;  /* 0x0015982601007387 */ /* 0x0201e20000100800 */
[----:B------:R-:W-:Y:S02]  /*31a30*/  F2FP.PACK_AB R3, R49, R48 ;  /* 0x000000303103723e */ /* 0x000fe400000000ff */
[----:B------:R-:W-:Y:S01]  /*31a40*/  F2FP.PACK_AB R2, R31, R30 ;  /* 0x0000001e1f02723e */ /* 0x000fe200000000ff */
[----:B------:R1:W-:Y:S01]  /*31a50*/  STL [R1+0x1594], R39 ;  /* 0x0015942701007387 */ /* 0x0003e20000100800 */
[----:B------:R-:W-:-:S03]  /*31a60*/  F2FP.PACK_AB R0, R54, R36 ;  /* 0x000000243600723e */ /* 0x000fc600000000ff */
[----:B------:R-:W-:Y:S01]  /*31a70*/  STL [R1+0x1590], R47 ;  /* 0x0015902f01007387 */ /* 0x000fe20000100800 */
[----:B0-----:R-:W-:-:S03]  /*31a80*/  IMAD.MOV.U32 R38, RZ, RZ, R14 ;  /* 0x000000ffff267224 */ /* 0x001fc600078e000e */
[----:B------:R-:W-:Y:S01]  /*31a90*/  STL [R1+0x158c], R46 ;  /* 0x00158c2e01007387 */ /* 0x000fe20000100800 */
[----:B-1----:R-:W-:-:S03]  /*31aa0*/  IMAD.MOV.U32 R39, RZ, RZ, R15 ;  /* 0x000000ffff277224 */ /* 0x002fc600078e000f */
        /* <DEDUP_REMOVED lines=17> */
[----:B------:R1:W-:Y:S04]  /*31bc0*/  STL [R1+0x158], R2 ;  /* 0x0001580201007387 */ /* 0x0003e80000100800 */
[----:B------:R2:W-:Y:S01]  /*31bd0*/  STL [R1+0x154], R0 ;  /* 0x0001540001007387 */ /* 0x0005e20000100800 */
[----:B0-----:R-:W-:-:S02]  /*31be0*/  F2FP.PACK_AB R3, R35, R34 ;  /* 0x000000222303723e */ /* 0x001fc400000000ff */
[----:B-1----:R-:W-:-:S03]  /*31bf0*/  F2FP.PACK_AB R2, R27, R26 ;  /* 0x0000001a1b02723e */ /* 0x002fc600000000ff */
[----:B------:R0:W-:Y:S01]  /*31c00*/  STL [R1+0x150], R3 ;  /* 0x0001500301007387 */ /* 0x0001e20000100800 */
[----:B--2---:R-:W-:-:S03]  /*31c10*/  F2FP.PACK_AB R0, R19, R18 ;  /* 0x000000121300723e */ /* 0x004fc600000000ff */
[----:B------:R-:W-:Y:S04]  /*31c20*/  STL [R1+0x10c], R2 ;  /* 0x00010c0201007387 */ /* 0x000fe80000100800 */
[----:B------:R1:W-:Y:S04]  /*31c30*/  STL [R1+0x108], R0 ;  /* 0x0001080001007387 */ /* 0x0003e80000100800 */
[----:B------:R-:W2:Y:S04]  /*31c40*/  LDL.LU R47, [R1+0x1a4] ;  /* 0x0001a400012f7983 */ /* 0x000ea80000300800 */
[----:B------:R-:W2:Y:S04]  /*31c50*/  LDL.LU R46, [R1+0x1a0] ;  /* 0x0001a000012e7983 */ /* 0x000ea80000300800 */
[----:B------:R-:W3:Y:S04]  /*31c60*/  LDL.LU R45, [R1+0x3fc] ;  /* 0x0003fc00012d7983 */ /* 0x000ee80000300800 */
[----:B------:R-:W3:Y:S04]  /*31c70*/  LDL.LU R44, [R1+0x3f8] ;  /* 0x0003f800012c7983 */ /* 0x000ee80000300800 */
        /* <DEDUP_REMOVED lines=20> */
[----:B-1----:R-:W4:Y:S04]  /*31dc0*/  LDL.LU R0, [R1+0x1cc] ;  /* 0x0001cc0001007983 */ /* 0x002f280000300800 */
        /* <DEDUP_REMOVED lines=17> */
[----:B------:R-:W4:Y:S01]  /*31ee0*/  LDL.LU R58, [R1+0x74] ;  /* 0x00007400013a7983 */ /* 0x000f220000300800 */
[----:B------:R-:W-:-:S03]  /*31ef0*/  F2FP.PACK_AB R39, R38, R39 ;  /* 0x000000272627723e */ /* 0x000fc600000000ff */
        /* <DEDUP_REMOVED lines=8> */
[----:B------:R0:W-:Y:S04]  /*31f80*/  STL [R1+0x104], R39 ;  /* 0x0001042701007387 */ /* 0x0001e80000100800 */
[----:B0-----:R-:W4:Y:S01]  /*31f90*/  LDL.LU R39, [R1+0x1594] ;  /* 0x0015940001277983 */ /* 0x001f220000300800 */
[----:B--2---:R-:W-:-:S03]  /*31fa0*/  F2FP.PACK_AB R46, R47, R46 ;  /* 0x0000002e2f2e723e */ /* 0x004fc600000000ff */
[----:B------:R-:W2:Y:S04]  /*31fb0*/  LDL.LU R47, [R1+0x1590] ;  /* 0x00159000012f7983 */ /* 0x000ea80000300800 */
[----:B------:R0:W-:Y:S01]  /*31fc0*/  STL [R1+0x100], R46 ;  /* 0x0001002e01007387 */ /* 0x0001e20000100800 */
[----:B---3--:R-:W-:-:S03]  /*31fd0*/  F2FP.PACK_AB R44, R45, R44 ;  /* 0x0000002c2d2c723e */ /* 0x008fc600000000ff */
[----:B0-----:R-:W3:Y:S01]  /*31fe0*/  LDL.LU R46, [R1+0x158c] ;  /* 0x00158c00012e7983 */ /* 0x001ee20000300800 */
[----:B----4-:R-:W-:-:S03]  /*31ff0*/  F2FP.PACK_AB R28, R29, R28 ;  /* 0x0000001c1d1c723e */ /* 0x010fc600000000ff */
[----:B------:R-:W4:Y:S04]  /*32000*/  LDL.LU R45, [R1+0x1588] ;  /* 0x00158800012d7983 */ /* 0x000f280000300800 */
[----:B------:R0:W-:Y:S01]  /*32010*/  STL [R1+0xfc], R44 ;  /* 0x0000fc2c01007387 */ /* 0x0001e20000100800 */
[----:B------:R-:W-:-:S03]  /*32020*/  F2FP.PACK_AB R24, R25, R24 ;  /* 0x000000181918723e */ /* 0x000fc600000000ff */
[----:B0-----:R-:W2:Y:S01]  /*32030*/  LDL.LU R44, [R1+0x1584] ;  /* 0x00158400012c7983 */ /* 0x001ea20000300800 */
[----:B------:R-:W-:-:S03]  /*32040*/  F2FP.PACK_AB R54, R15, R54 ;  /* 0x000000360f36723e */ /* 0x000fc600000000ff */
[----:B------:R-:W2:Y:S04]  /*32050*/  LDL.LU R29, [R1+0x1580] ;  /* 0x00158000011d7983 */ /* 0x000ea80000300800 */
[----:B------:R0:W-:Y:S01]  /*32060*/  STL [R1+0xf8], R28 ;  /* 0x0000f81c01007387 */ /* 0x0001e20000100800 */
[----:B------:R-:W-:-:S03]  /*32070*/  F2FP.PACK_AB R34, R55, R34 ;  /* 0x000000223722723e */ /* 0x000fc600000000ff */
[----:B0-----:R-:W2:Y:S04]  /*32080*/  LDL.LU R28, [R1+0x157c] ;  /* 0x00157c00011c7983 */ /* 0x001ea80000300800 */
[----:B------:R-:W2:Y:S04]  /*32090*/  LDL.LU R25, [R1+0x1578] ;  /* 0x0015780001197983 */ /* 0x000ea80000300800 */
[----:B------:R0:W-:Y:S01]  /*320a0*/  STL [R1+0xf4], R24 ;  /* 0x0000f41801007387 */ /* 0x0001e20000100800 */
[----:B------:R-:W-:-:S03]  /*320b0*/  F2FP.PACK_AB R35, R23, R35 ;  /* 0x000000231723723e */ /* 0x000fc600000000ff */
[----:B0-----:R-:W2:Y:S04]  /*320c0*/  LDL.LU R24, [R1+0x1574] ;  /* 0x0015740001187983 */ /* 0x001ea80000300800 */
[----:B------:R-:W2:Y:S04]  /*320d0*/  LDL.LU R15, [R1+0x42c] ;  /* 0x00042c00010f7983 */ /* 0x000ea80000300800 */
[----:B------:R0:W-:Y:S04]  /*320e0*/  STL [R1+0xf0], R54 ;  /* 0x0000f03601007387 */ /* 0x0001e80000100800 */
[----:B0-----:R-:W2:Y:S04]  /*320f0*/  LDL.LU R54, [R1+0x428] ;  /* 0x0004280001367983 */ /* 0x001ea80000300800 */
[----:B------:R0:W-:Y:S04]  /*32100*/  STL [R1+0xec], R34 ;  /* 0x0000ec2201007387 */ /* 0x0001e80000100800 */
[----:B------:R-:W3:Y:S04]  /*32110*/  LDL.LU R55, [R1+0x44c] ;  /* 0x00044c0001377983 */ /* 0x000ee80000300800 */
[----:B0-----:R-:W3:Y:S04]  /*32120*/  LDL.LU R34, [R1+0x448] ;  /* 0x0004480001227983 */ /* 0x001ee80000300800 */
[----:B------:R-:W4:Y:S04]  /*32130*/  LDL.LU R23, [R1+0x1570] ;  /* 0x0015700001177983 */ /* 0x000f280000300800 */
[----:B------:R0:W-:Y:S04]  /*32140*/  STL [R1+0xe8], R35 ;  /* 0x0000e82301007387 */ /* 0x0001e80000100800 */
[----:B0-----:R-:W4:Y:S01]  /*32150*/  LDL.LU R35, [R1+0x45c] ;  /* 0x00045c0001237983 */ /* 0x001f220000300800 */
[----:B------:R-:W-:-:S02]  /*32160*/  F2FP.PACK_AB R21, R22, R21 ;  /* 0x000000151615723e */ /* 0x000fc400000000ff */
[----:B------:R-:W-:Y:S01]  /*32170*/  F2FP.PACK_AB R17, R20, R17 ;  /* 0x000000111411723e */ /* 0x000fe200000000ff */
[----:B------:R-:W4:Y:S01]  /*32180*/  LDL.LU R22, [R1+0x156c] ;  /* 0x00156c0001167983 */ /* 0x000f220000300800 */
[----:B------:R-:W-:-:S03]  /*32190*/  F2FP.PACK_AB R13, R16, R13 ;  /* 0x0000000d100d723e */ /* 0x000fc600000000ff */
[----:B------:R0:W-:Y:S01]  /*321a0*/  STL [R1+0xe4], R21 ;  /* 0x0000e41501007387 */ /* 0x0001e20000100800 */
[----:B------:R-:W-:Y:S02]  /*321b0*/  F2FP.PACK_AB R61, R12, R61 ;  /* 0x0000003d0c3d723e */ /* 0x000fe400000000ff */
[----:B------:R-:W-:Y:S02]  /*321c0*/  F2FP.PACK_AB R60, R60, R3 ;  /* 0x000000033c3c723e */ /* 0x000fe400000000ff */
[----:B------:R-:W-:Y:S01]  /*321d0*/  F2FP.PACK_AB R0, R0, R2 ;  /* 0x000000020000723e */ /* 0x000fe200000000ff */
[----:B0-----:R-:W4:Y:S04]  /*321e0*/  LDL.LU R21, [R1+0x1568] ;  /* 0x0015680001157983 */ /* 0x001f280000300800 */
[----:B------:R-:W4:Y:S04]  /*321f0*/  LDL.LU R20, [R1+0x1564] ;  /* 0x0015640001147983 */ /* 0x000f280000300800 */
[----:B------:R0:W-:Y:S01]  /*32200*/  STL [R1+0xe0], R17 ;  /* 0x0000e01101007387 */ /* 0x0001e20000100800 */
[----:B------:R-:W-:-:S02]  /*32210*/  F2FP.PACK_AB R3, R9, R11 ;  /* 0x0000000b0903723e */ /* 0x000fc400000000ff */
[----:B------:R-:W-:Y:S01]  /*32220*/  F2FP.PACK_AB R2, R8, R10 ;  /* 0x0000000a0802723e */ /* 0x000fe200000000ff */
[----:B0-----:R-:W4:Y:S04]  /*32230*/  LDL.LU R17, [R1+0x1560] ;  /* 0x0015600001117983 */ /* 0x001f280000300800 */
[----:B------:R-:W4:Y:S04]  /*32240*/  LDL.LU R16, [R1+0x155c] ;  /* 0x00155c0001107983 */ /* 0x000f280000300800 */
[----:B------:R0:W-:Y:S04]  /*32250*/  STL [R1+0xdc], R13 ;  /* 0x0000dc0d01007387 */ /* 0x0001e80000100800 */
[----:B0-----:R-:W4:Y:S04]  /*32260*/  LDL.LU R13, [R1+0x1558] ;  /* 0x00155800010d7983 */ /* 0x001f280000300800 */
[----:B------:R-:W4:Y:S04]  /*32270*/  LDL.LU R12, [R1+0x1554] ;  /* 0x00155400010c7983 */ /* 0x000f280000300800 */
        /* <DEDUP_REMOVED lines=8> */
[----:B------:R-:W-:-:S03]  /*32300*/  F2FP.PACK_AB R2, R48, R49 ;  /* 0x000000313002723e */ /* 0x000fc600000000ff */
[----:B------:R1:W-:Y:S04]  /*32310*/  STL [R1+0xc0], R3 ;  /* 0x0000c00301007387 */ /* 0x0003e80000100800 */
[----:B------:R1:W-:Y:S01]  /*32320*/  STL [R1+0xbc], R2 ;  /* 0x0000bc0201007387 */ /* 0x0003e20000100800 */
[----:B0-----:R-:W-:Y:S02]  /*32330*/  F2FP.PACK_AB R0, R50, R51 ;  /* 0x000000333200723e */ /* 0x001fe400000000ff */
        /* <DEDUP_REMOVED lines=9> */
[----:B------:R-:W-:Y:S04]  /*323d0*/  STL [R1+0xa8], R3 ;  /* 0x0000a80301007387 */ /* 0x000fe80000100800 */
[----:B------:R-:W4:Y:S01]  /*323e0*/  LDL.LU R48, [R1+0x41c] ;  /* 0x00041c0001307983 */ /* 0x000f220000300800 */
[----:B0-----:R-:W-:-:S03]  /*323f0*/  F2FP.PACK_AB R0, R19, R36 ;  /* 0x000000241300723e */ /* 0x001fc600000000ff */
[----:B------:R-:W-:Y:S04]  /*32400*/  STL [R1+0xa4], R2 ;  /* 0x0000a40201007387 */ /* 0x000fe80000100800 */
[----:B------:R-:W4:Y:S04]  /*32410*/  LDL.LU R51, [R1+0x418] ;  /* 0x0004180001337983 */ /* 0x000f280000300800 */
[----:B------:R-:W-:Y:S04]  /*32420*/  STL [R1+0xa0], R0 ;  /* 0x0000a00001007387 */ /* 0x000fe80000100800 */
[----:B------:R-:W4:Y:S01]  /*32430*/  LDL.LU R49, [R1+0x43c] ;  /* 0x00043c0001317983 */ /* 0x000f220000300800 */
[----:B------:R-:W-:-:S03]  /*32440*/  F2FP.PACK_AB R56, R52, R37 ;  /* 0x000000253438723e */ /* 0x000fc600000000ff */
[----:B------:R-:W4:Y:S04]  /*32450*/  LDL.LU R50, [R1+0x438] ;  /* 0x0004380001327983 */ /* 0x000f280000300800 */
[----:B------:R-:W4:Y:S04]  /*32460*/  LDL.LU R26, [R1+0x2ec] ;  /* 0x0002ec00011a7983 */ /* 0x000f280000300800 */
[----:B------:R-:W4:Y:S04]  /*32470*/  LDL.LU R18, [R1+0x2e8] ;  /* 0x0002e80001127983 */ /* 0x000f280000300800 */
[----:B------:R-:W4:Y:S04]  /*32480*/  LDL.LU R19, [R1+0x46c] ;  /* 0x00046c0001137983 */ /* 0x000f280000300800 */
[----:B------:R-:W4:Y:S01]  /*32490*/  LDL.LU R36, [R1+0x468] ;  /* 0x0004680001247983 */ /* 0x000f220000300800 */
[----:B------:R-:W-:-:S02]  /*324a0*/  F2FP.PACK_AB R52, R39, R38 ;  /* 0x000000262734723e */ /* 0x000fc400000000ff */
[----:B--2---:R-:W-:Y:S02]  /*324b0*/  F2FP.PACK_AB R59, R15, R54 ;  /* 0x000000360f3b723e */ /* 0x004fe400000000ff */
[----:B------:R-:W-:-:S03]  /*324c0*/  F2FP.PACK_AB R54, R43, R42 ;  /* 0x0000002a2b36723e */ /* 0x000fc600000000ff */
[----:B------:R-:W-:Y:S01]  /*324d0*/  STL [R1+0x1470], R59 ;  /* 0x0014703b01007387 */ /* 0x000fe20000100800 */
[----:B---3--:R-:W-:Y:S02]  /*324e0*/  F2FP.PACK_AB R58, R55, R34 ;  /* 0x00000022373a723e */ /* 0x008fe400000000ff */
[----:B------:R-:W-:-:S03]  /*324f0*/  F2FP.PACK_AB R55, R33, R32 ;  /* 0x000000202137723e */ /* 0x000fc600000000ff */
[----:B------:R-:W-:Y:S01]  /*32500*/  STL [R1+0x1474], R58 ;  /* 0x0014743a01007387 */ /* 0x000fe20000100800 */
[----:B----4-:R-:W-:Y:S02]  /*32510*/  F2FP.PACK_AB R57, R35, R53 ;  /* 0x000000352339723e */ /* 0x010fe400000000ff */
[----:B------:R-:W-:-:S03]  /*32520*/  F2FP.PACK_AB R53, R41, R40 ;  /* 0x000000282935723e */ /* 0x000fc600000000ff */
[----:B------:R0:W-:Y:S04]  /*32530*/  STL [R1+0x1478], R57 ;  /* 0x0014783901007387 */ /* 0x0001e80000100800 */
[----:B------:R-:W-:Y:S04]  /*32540*/  STL [R1+0x147c], R56 ;  /* 0x00147c3801007387 */ /* 0x000fe80000100800 */
[----:B------:R-:W2:Y:S04]  /*32550*/  LDL.LU R37, [R1+0x414] ;  /* 0x0004140001257983 */ /* 0x000ea80000300800 */
[----:B------:R-:W-:Y:S04]  /*32560*/  STL [R1+0x1480], R55 ;  /* 0x0014803701007387 */ /* 0x000fe80000100800 */
[----:B------:R-:W-:Y:S04]  /*32570*/  STL [R1+0x1484], R54 ;  /* 0x0014843601007387 */ /* 0x000fe80000100800 */
[----:B------:R-:W3:Y:S04]  /*32580*/  LDL.LU R27, [R1+0x434] ;  /* 0x00043400011b7983 */ /* 0x000ee80000300800 */
[----:B------:R-:W-:Y:S04]  /*32590*/  STL [R1+0x1488], R53 ;  /* 0x0014883501007387 */ /* 0x000fe80000100800 */
        /* <DEDUP_REMOVED lines=14> */
[----:B------:R-:W-:Y:S01]  /*32680*/  STL [R1+0x148c], R52 ;  /* 0x00148c3401007387 */ /* 0x000fe20000100800 */
[----:B------:R-:W-:-:S05]  /*32690*/  F2FP.PACK_AB R51, R48, R51 ;  /* 0x000000333033723e */ /* 0x000fca00000000ff */
[----:B------:R-:W-:Y:S01]  /*326a0*/  STL [R1+0x1490], R51 ;  /* 0x0014903301007387 */ /* 0x000fe20000100800 */
[----:B------:R-:W-:Y:S02]  /*326b0*/  F2FP.PACK_AB R50, R49, R50 ;  /* 0x000000323132723e */ /* 0x000fe400000000ff */
[----:B------:R-:W-:-:S03]  /*326c0*/  F2FP.PACK_AB R49, R26, R18 ;  /* 0x000000121a31723e */ /* 0x000fc600000000ff */
[----:B------:R-:W-:Y:S01]  /*326d0*/  STL [R1+0x1494], R50 ;  /* 0x0014943201007387 */ /* 0x000fe20000100800 */
[----:B------:R-:W-:-:S03]  /*326e0*/  F2FP.PACK_AB R48, R19, R36 ;  /* 0x000000241330723e */ /* 0x000fc600000000ff */
[----:B------:R-:W-:Y:S04]  /*326f0*/  STL [R1+0x1498], R49 ;  /* 0x0014983101007387 */ /* 0x000fe80000100800 */
[----:B------:R-:W-:Y:S04]  /*32700*/  STL [R1+0x149c], R48 ;  /* 0x00149c3001007387 */ /* 0x000fe80000100800 */
[----:B------:R-:W4:Y:S01]  /*32710*/  LDL.LU R18, [R1+0x494] ;  /* 0x0004940001127983 */ /* 0x000f220000300800 */
[----:B--2---:R-:W-:-:S03]  /*32720*/  F2FP.PACK_AB R47, R37, R47 ;  /* 0x0000002f252f723e */ /* 0x004fc600000000ff */
[----:B------:R-:W2:Y:S04]  /*32730*/  LDL.LU R37, [R1+0x490] ;  /* 0x0004900001257983 */ /* 0x000ea80000300800 */
[----:B------:R-:W2:Y:S04]  /*32740*/  LDL.LU R19, [R1+0x4b4] ;  /* 0x0004b40001137983 */ /* 0x000ea80000300800 */
[----:B------:R-:W2:Y:S01]  /*32750*/  LDL.LU R36, [R1+0x4b0] ;  /* 0x0004b00001247983 */ /* 0x000ea20000300800 */
[----:B---3--:R-:W-:-:S03]  /*32760*/  F2FP.PACK_AB R46, R27, R46 ;  /* 0x0000002e1b2e723e */ /* 0x008fc600000000ff */
[----:B------:R-:W-:Y:S01]  /*32770*/  STL [R1+0x14a0], R47 ;  /* 0x0014a02f01007387 */ /* 0x000fe20000100800 */
[----:B----4-:R-:W-:-:S03]  /*32780*/  F2FP.PACK_AB R45, R30, R45 ;  /* 0x0000002d1e2d723e */ /* 0x010fc600000000ff */
[----:B------:R-:W-:Y:S01]  /*32790*/  STL [R1+0x14a4], R46 ;  /* 0x0014a42e01007387 */ /* 0x000fe20000100800 */
[----:B------:R-:W-:-:S03]  /*327a0*/  F2FP.PACK_AB R44, R31, R44 ;  /* 0x0000002c1f2c723e */ /* 0x000fc600000000ff */
        /* <DEDUP_REMOVED lines=10> */
[----:B------:R-:W-:Y:S04]  /*32850*/  STL [R1+0x14bc], R40 ;  /* 0x0014bc2801007387 */ /* 0x000fe80000100800 */
[----:B------:R-:W-:Y:S01]  /*32860*/  STL [R1+0x14c0], R39 ;  /* 0x0014c02701007387 */ /* 0x000fe20000100800 */
[----:B------:R-:W-:-:S03]  /*32870*/  F2FP.PACK_AB R38, R35, R38 ;  /* 0x000000262326723e */ /* 0x000fc600000000ff */
[----:B0-----:R-:W3:Y:S04]  /*32880*/  LDL.LU R57, [R1+0x4fc] ;  /* 0x0004fc0001397983 */ /* 0x001ee80000300800 */
        /* <DEDUP_REMOVED lines=9> */
[----:B------:R0:W-:Y:S01]  /*32920*/  STL [R1+0x14c4], R38 ;  /* 0x0014c42601007387 */ /* 0x0001e20000100800 */
[----:B--2---:R-:W-:-:S05]  /*32930*/  F2FP.PACK_AB R37, R18, R37 ;  /* 0x000000251225723e */ /* 0x004fca00000000ff */
[----:B------:R-:W-:Y:S04]  /*32940*/  STL [R1+0x14c8], R37 ;  /* 0x0014c82501007387 */ /* 0x000fe80000100800 */
[----:B------:R-:W2:Y:S04]  /*32950*/  LDL.LU R58, [R1+0x504] ;  /* 0x00050400013a7983 */ /* 0x000ea80000300800 */
        /* <DEDUP_REMOVED lines=8> */
[----:B------:R-:W2:Y:S01]  /*329e0*/  LDL.LU R2, [R1+0x57c] ;  /* 0x00057c0001027983 */ /* 0x000ea20000300800 */
[----:B------:R-:W-:-:S03]  /*329f0*/  F2FP.PACK_AB R36, R19, R36 ;  /* 0x000000241324723e */ /* 0x000fc600000000ff */
[----:B------:R-:W2:Y:S04]  /*32a00*/  LDL.LU R9, [R1+0x484] ;  /* 0x0004840001097983 */ /* 0x000ea80000300800 */
[----:B------:R-:W2:Y:S04]  /*32a10*/  LDL.LU R11, [R1+0x4a4] ;  /* 0x0004a400010b7983 */ /* 0x000ea80000300800 */
[----:B------:R-:W2:Y:S04]  /*32a20*/  LDL.LU R8, [R1+0x4e4] ;  /* 0x0004e40001087983 */ /* 0x000ea80000300800 */
[----:B------:R-:W2:Y:S04]  /*32a30*/  LDL.LU R10, [R1+0x574] ;  /* 0x00057400010a7983 */ /* 0x000ea80000300800 */
[----:B------:R-:W2:Y:S04]  /*32a40*/  LDL.LU R7, [R1+0x51c] ;  /* 0x00051c0001077983 */ /* 0x000ea80000300800 */
[----:B------:R-:W2:Y:S04]  /*32a50*/  LDL.LU R19, [R1+0x518] ;  /* 0x0005180001137983 */ /* 0x000ea80000300800 */
[----:B------:R-:W2:Y:S01]  /*32a60*/  LDL.LU R5, [R1+0x52c] ;  /* 0x00052c0001057983 */ /* 0x000ea20000300800 */
[----:B---3--:R-:W-:-:S03]  /*32a70*/  F2FP.PACK_AB R35, R57, R35 ;  /* 0x000000233923723e */ /* 0x008fc600000000ff */
[----:B------:R-:W3:Y:S01]  /*32a80*/  LDL.LU R18, [R1+0x528] ;  /* 0x0005280001127983 */ /* 0x000ee20000300800 */
[----:B----4-:R-:W-:-:S03]  /*32a90*/  F2FP.PACK_AB R34, R4, R34 ;  /* 0x000000220422723e */ /* 0x010fc600000000ff */
[----:B------:R-:W-:Y:S04]  /*32aa0*/  STL [R1+0x14cc], R36 ;  /* 0x0014cc2401007387 */ /* 0x000fe80000100800 */
[----:B------:R-:W-:Y:S01]  /*32ab0*/  STL [R1+0x14d0], R35 ;  /* 0x0014d02301007387 */ /* 0x000fe20000100800 */
[----:B------:R-:W-:-:S03]  /*32ac0*/  F2FP.PACK_AB R33, R6, R33 ;  /* 0x000000210621723e */ /* 0x000fc600000000ff */
[----:B------:R-:W-:Y:S01]  /*32ad0*/  STL [R1+0x14d4], R34 ;  /* 0x0014d42201007387 */ /* 0x000fe20000100800 */
[----:B------:R-:W-:-:S03]  /*32ae0*/  F2FP.PACK_AB R32, R31, R32 ;  /* 0x000000201f20723e */ /* 0x000fc600000000ff */
[----:B------:R-:W-:Y:S04]  /*32af0*/  STL [R1+0x14d8], R33 ;  /* 0x0014d82101007387 */ /* 0x000fe80000100800 */
[----:B------:R-:W-:Y:S04]  /*32b00*/  STL [R1+0x14dc], R32 ;  /* 0x0014dc2001007387 */ /* 0x000fe80000100800 */
[----:B------:R-:W4:Y:S04]  /*32b10*/  LDL.LU R4, [R1+0x53c] ;  /* 0x00053c0001047983 */ /* 0x000f280000300800 */
[----:B------:R-:W4:Y:S01]  /*32b20*/  LDL.LU R6, [R1+0x58c] ;  /* 0x00058c0001067983 */ /* 0x000f220000300800 */
[----:B------:R-:W-:-:S03]  /*32b30*/  F2FP.PACK_AB R31, R14, R15 ;  /* 0x0000000f0e1f723e */ /* 0x000fc600000000ff */
[----:B------:R-:W4:Y:S04]  /*32b40*/  LDL.LU R14, [R1+0x514] ;  /* 0x00051400010e7983 */ /* 0x000f280000300800 */
[----:B------:R-:W4:Y:S04]  /*32b50*/  LDL.LU R15, [R1+0x510] ;  /* 0x00051000010f7983 */ /* 0x000f280000300800 */
[----:B------:R-:W-:Y:S01]  /*32b60*/  STL [R1+0x14e0], R31 ;  /* 0x0014e01f01007387 */ /* 0x000fe20000100800 */
[----:B--2---:R-:W-:Y:S02]  /*32b70*/  F2FP.PACK_AB R30, R58, R30 ;  /* 0x0000001e3a1e723e */ /* 0x004fe400000000ff */
        /* <DEDUP_REMOVED lines=22> */
[----:B---3--:R-:W-:-:S03]  /*32ce0*/  F2FP.PACK_AB R18, R5, R18 ;  /* 0x000000120512723e */ /* 0x008fc600000000ff */
[----:B------:R-:W-:Y:S04]  /*32cf0*/  STL [R1+0x1510], R19 ;  /* 0x0015101301007387 */ /* 0x000fe80000100800 */
[----:B------:R-:W-:Y:S01]  /*32d00*/  STL [R1+0x1514], R18 ;  /* 0x0015141201007387 */ /* 0x000fe20000100800 */
[----:B----4-:R-:W-:Y:S02]  /*32d10*/  F2FP.PACK_AB R17, R4, R17 ;  /* 0x000000110411723e */ /* 0x010fe400000000ff */
[----:B------:R-:W-:-:S03]  /*32d20*/  F2FP.PACK_AB R16, R6, R16 ;  /* 0x000000100610723e */ /* 0x000fc600000000ff */
[----:B------:R-:W-:Y:S04]  /*32d30*/  STL [R1+0x1518], R17 ;  /* 0x0015181101007387 */ /* 0x000fe80000100800 */
[----:B------:R-:W-:Y:S01]  /*32d40*/  STL [R1+0x151c], R16 ;  /* 0x00151c1001007387 */ /* 0x000fe20000100800 */
[----:B------:R-:W-:-:S03]  /*32d50*/  F2FP.PACK_AB R15, R14, R15 ;  /* 0x0000000f0e0f723e */ /* 0x000fc600000000ff */
[----:B0-----:R-:W2:Y:S04]  /*32d60*/  LDL.LU R38, [R1+0x524] ;  /* 0x0005240001267983 */ /* 0x001ea80000300800 */
[----:B------:R-:W2:Y:S04]  /*32d70*/  LDL.LU R14, [R1+0x520] ;  /* 0x00052000010e7983 */ /* 0x000ea80000300800 */
        /* <DEDUP_REMOVED lines=35> */
[----:B--2---:R-:W-:-:S02]  /*32fb0*/  F2FP.PACK_AB R14, R38, R14 ;  /* 0x0000000e260e723e */ /* 0x004fc400000000ff */
        /* <DEDUP_REMOVED lines=17> */
[----:B------:R0:W-:Y:S01]  /*330d0*/  STL [R1+0x1544], R6 ;  /* 0x0015440601007387 */ /* 0x0001e20000100800 */
[----:B------:R-:W-:-:S03]  /*330e0*/  F2FP.PACK_AB R4, R48, R4 ;  /* 0x000000043004723e */ /* 0x000fc600000000ff */
[----:B------:R1:W-:Y:S04]  /*330f0*/  STL [R1+0x1548], R5 ;  /* 0x0015480501007387 */ /* 0x0003e80000100800 */
[----:B------:R2:W-:Y:S01]  /*33100*/  STL [R1+0x154c], R4 ;  /* 0x00154c0401007387 */ /* 0x0005e20000100800 */
[----:B0-----:R-:W-:Y:S02]  /*33110*/  F2FP.PACK_AB R6, R49, R50 ;  /* 0x000000323106723e */ /* 0x001fe400000000ff */
[----:B-1----:R-:W-:-:S03]  /*33120*/  F2FP.PACK_AB R5, R51, R52 ;  /* 0x000000343305723e */ /* 0x002fc600000000ff */
[----:B------:R0:W-:Y:S01]  /*33130*/  STL [R1+0xc], R6 ;  /* 0x00000c0601007387 */ /* 0x0001e20000100800 */
[----:B--2---:R-:W-:-:S03]  /*33140*/  F2FP.PACK_AB R4, R53, R54 ;  /* 0x000000363504723e */ /* 0x004fc600000000ff */
[----:B------:R1:W-:Y:S04]  /*33150*/  STL [R1+0x8], R5 ;  /* 0x0000080501007387 */ /* 0x0003e80000100800 */
[----:B------:R2:W-:Y:S01]  /*33160*/  STL [R1+0x4], R4 ;  /* 0x0000040401007387 */ /* 0x0005e20000100800 */
[----:B0-----:R-:W-:Y:S02]  /*33170*/  F2FP.PACK_AB R6, R55, R56 ;  /* 0x000000383706723e */ /* 0x001fe400000000ff */
[----:B-1----:R-:W-:-:S03]  /*33180*/  F2FP.PACK_AB R5, R57, R58 ;  /* 0x0000003a3905723e */ /* 0x002fc600000000ff */
[----:B------:R-:W-:Y:S01]  /*33190*/  STL [R1], R6 ;  /* 0x0000000601007387 */ /* 0x000fe20000100800 */
[----:B--2---:R-:W-:-:S03]  /*331a0*/  F2FP.PACK_AB R4, R59, R61 ;  /* 0x0000003d3b04723e */ /* 0x004fc600000000ff */
[----:B------:R-:W-:Y:S04]  /*331b0*/  STL [R1+0x1c], R5 ;  /* 0x00001c0501007387 */ /* 0x000fe80000100800 */
[----:B------:R0:W-:Y:S01]  /*331c0*/  STL [R1+0x18], R4 ;  /* 0x0000180401007387 */ /* 0x0001e20000100800 */
[----:B------:R-:W-:-:S03]  /*331d0*/  F2FP.PACK_AB R3, R60, R3 ;  /* 0x000000033c03723e */ /* 0x000fc600000000ff */
[----:B0-----:R-:W2:Y:S04]  /*331e0*/  LDL.LU R4, [R1+0x648] ;  /* 0x0006480001047983 */ /* 0x001ea80000300800 */
[----:B------:R-:W-:Y:S04]  /*331f0*/  STL [R1+0x14], R3 ;  /* 0x0000140301007387 */ /* 0x000fe80000100800 */
[----:B------:R-:W3:Y:S01]  /*33200*/  LDL.LU R5, [R1+0x65c] ;  /* 0x00065c0001057983 */ /* 0x000ee20000300800 */
[----:B------:R-:W-:-:S05]  /*33210*/  F2FP.PACK_AB R0, R0, R2 ;  /* 0x000000020000723e */ /* 0x000fca00000000ff */
[----:B------:R-:W-:Y:S04]  /*33220*/  STL [R1+0x10], R0 ;  /* 0x0000100001007387 */ /* 0x000fe80000100800 */
[----:B---3--:R0:W-:Y:S04]  /*33230*/  STL [R1+0x1550], R5 ;  /* 0x0015500501007387 */ /* 0x0081e80000100800 */
[----:B0-----:R-:W2:Y:S04]  /*33240*/  LDL.LU R5, [R1+0x64c] ;  /* 0x00064c0001057983 */ /* 0x001ea80000300800 */
[----:B------:R-:W3:Y:S04]  /*33250*/  LDL.LU R6, [R1+0x658] ;  /* 0x0006580001067983 */ /* 0x000ee80000300800 */
[----:B------:R-:W4:Y:S04]  /*33260*/  LDL.LU R7, [R1+0x66c] ;  /* 0x00066c0001077983 */ /* 0x000f280000300800 */
[----:B------:R-:W4:Y:S04]  /*33270*/  LDL.LU R8, [R1+0x668] ;  /* 0x0006680001087983 */ /* 0x000f280000300800 */
[----:B------:R-:W3:Y:S04]  /*33280*/  LDL.LU R9, [R1+0x68c] ;  /* 0x00068c0001097983 */ /* 0x000ee80000300800 */
        /* <DEDUP_REMOVED lines=54> */
[----:B------:R-:W3:Y:S01]  /*335f0*/  LDL.LU R2, [R1+0x690] ;  /* 0x0006900001027983 */ /* 0x000ee20000300800 */
[----:B--2---:R-:W-:-:S03]  /*33600*/  F2FP.PACK_AB R4, R5, R4 ;  /* 0x000000040504723e */ /* 0x004fc600000000ff */
[----:B------:R-:W2:Y:S04]  /*33610*/  LDL.LU R5, [R1+0x1550] ;  /* 0x0015500001057983 */ /* 0x000ea80000300800 */
[----:B------:R0:W-:Y:S01]  /*33620*/  STL [R1+0x2c], R4 ;  /* 0x00002c0401007387 */ /* 0x0001e20000100800 */
[----:B----4-:R-:W-:-:S03]  /*33630*/  F2FP.PACK_AB R8, R7, R8 ;  /* 0x000000080708723e */ /* 0x010fc600000000ff */
[----:B0-----:R0:W5:Y:S01]  /*33640*/  LDL.LU R4, [R1+0x154c] ;  /* 0x00154c0001047983 */ /* 0x0011620000300800 */
[----:B---3--:R-:W-:Y:S02]  /*33650*/  F2FP.PACK_AB R10, R9, R10 ;  /* 0x0000000a090a723e */ /* 0x008fe400000000ff */
[----:B------:R-:W-:Y:S02]  /*33660*/  F2FP.PACK_AB R12, R11, R12 ;  /* 0x0000000c0b0c723e */ /* 0x000fe400000000ff */
[----:B------:R-:W-:Y:S02]  /*33670*/  F2FP.PACK_AB R14, R13, R14 ;  /* 0x0000000e0d0e723e */ /* 0x000fe400000000ff */
[----:B------:R-:W-:Y:S02]  /*33680*/  F2FP.PACK_AB R16, R15, R16 ;  /* 0x000000100f10723e */ /* 0x000fe400000000ff */
[----:B------:R-:W-:Y:S02]  /*33690*/  F2FP.PACK_AB R18, R17, R18 ;  /* 0x000000121112723e */ /* 0x000fe400000000ff */
[----:B------:R-:W-:-:S02]  /*336a0*/  F2FP.PACK_AB R20, R19, R20 ;  /* 0x000000141314723e */ /* 0x000fc400000000ff */
[----:B------:R-:W-:Y:S02]  /*336b0*/  F2FP.PACK_AB R22, R21, R22 ;  /* 0x000000161516723e */ /* 0x000fe400000000ff */
        /* <DEDUP_REMOVED lines=19> */
[----:B--2---:R-:W-:Y:S02]  /*337f0*/  F2FP.PACK_AB R6, R5, R6 ;  /* 0x000000060506723e */ /* 0x004fe400000000ff */
[----:B------:R0:W5:Y:S04]  /*33800*/  LDL.LU R5, [R1+0x1548] ;  /* 0x0015480001057983 */ /* 0x0001680000300800 */
[----:B------:R1:W-:Y:S04]  /*33810*/  STL [R1+0x28], R6 ;  /* 0x0000280601007387 */ /* 0x0003e80000100800 */
[----:B-1----:R0:W5:Y:S04]  /*33820*/  LDL.LU R6, [R1+0x1544] ;  /* 0x0015440001067983 */ /* 0x0021680000300800 */
        /* <DEDUP_REMOVED lines=70> */
[----:B------:R1:W-:Y:S01]  /*33c90*/  STL [R1+0x88], R54 ;  /* 0x0000883601007387 */ /* 0x0003e20000100800 */
[----:B------:R-:W-:-:S03]  /*33ca0*/  F2FP.PACK_AB R3, R61, R3 ;  /* 0x000000033d03723e */ /* 0x000fc600000000ff */
        /* <DEDUP_REMOVED lines=9> */
[----:B-1----:R-:W2:Y:S04]  /*33d40*/  LDL.LU R60, [R1+0x146c] ;  /* 0x00146c00013c7983 */ /* 0x002ea80000300800 */
[----:B------:R-:W2:Y:S01]  /*33d50*/  LDL.LU R61, [R1+0x1468] ;  /* 0x00146800013d7983 */ /* 0x000ea20000300800 */
[----:B------:R-:W-:-:S03]  /*33d60*/  F2FP.PACK_AB R2, R0, R2 ;  /* 0x000000020002723e */ /* 0x000fc600000000ff */
[----:B------:R0:W-:Y:S01]  /*33d70*/  STL [R1+0x98], R3 ;  /* 0x0000980301007387 */ /* 0x0001e20000100800 */
[----:B--2---:R-:W-:-:S05]  /*33d80*/  F2FP.PACK_AB R0, R61, R60 ;  /* 0x0000003c3d00723e */ /* 0x004fca00000000ff */
[----:B------:R0:W-:Y:S04]  /*33d90*/  STL [R1+0x90], R0 ;  /* 0x0000900001007387 */ /* 0x0001e80000100800 */
[----:B------:R0:W-:Y:S02]  /*33da0*/  STL [R1+0x94], R2 ;  /* 0x0000940201007387 */ /* 0x0001e40000100800 */
.L_x_0:
[----:B-----5:R-:W-:Y:S04]  /*33db0*/  STL.64 [R1+0x1550], R22 ;  /* 0x0015501601007387 */ /* 0x020fe80000100a00 */
[----:B------:R-:W-:Y:S04]  /*33dc0*/  STL.64 [R1+0x1548], R20 ;  /* 0x0015481401007387 */ /* 0x000fe80000100a00 */
        /* <DEDUP_REMOVED lines=10> */
[----:B------:R1:W-:Y:S04]  /*33e70*/  STL.64 [R1+0x14f0], R46 ;  /* 0x0014f02e01007387 */ /* 0x0003e80000100a00 */
[----:B-1----:R-:W2:Y:S04]  /*33e80*/  LDL.LU R46, [R1+0x38] ;  /* 0x00003800012e7983 */ /* 0x002ea80000300800 */
[----:B------:R-:W2:Y:S04]  /*33e90*/  LDL.LU R47, [R1+0x3c] ;  /* 0x00003c00012f7983 */ /* 0x000ea80000300800 */
[----:B------:R1:W-:Y:S04]  /*33ea0*/  STL.64 [R1+0x14e8], R44 ;  /* 0x0014e82c01007387 */ /* 0x0003e80000100a00 */
[----:B-1----:R-:W2:Y:S04]  /*33eb0*/  LDL.LU R45, [R1+0x34] ;  /* 0x00003400012d7983 */ /* 0x002ea80000300800 */
[----:B------:R-:W2:Y:S04]  /*33ec0*/  LDL.LU R44, [R1+0x30] ;  /* 0x00003000012c7983 */ /* 0x000ea80000300800 */
[----:B------:R-:W3:Y:S04]  /*33ed0*/  LDL.LU R37, [R1+0x54] ;  /* 0x0000540001257983 */ /* 0x000ee80000300800 */
[----:B------:R-:W3:Y:S04]  /*33ee0*/  LDL.LU R38, [R1+0x58] ;  /* 0x0000580001267983 */ /* 0x000ee80000300800 */
[----:B------:R-:W3:Y:S04]  /*33ef0*/  LDL.LU R39, [R1+0x5c] ;  /* 0x00005c0001277983 */ /* 0x000ee80000300800 */
[----:B------:R-:W3:Y:S04]  /*33f00*/  LDL.LU R36, [R1+0x50] ;  /* 0x0000500001247983 */ /* 0x000ee80000300800 */
[----:B------:R-:W4:Y:S04]  /*33f10*/  LDL.LU R41, [R1+0x44] ;  /* 0x0000440001297983 */ /* 0x000f280000300800 */
[----:B------:R-:W4:Y:S04]  /*33f20*/  LDL.LU R42, [R1+0x48] ;  /* 0x00004800012a7983 */ /* 0x000f280000300800 */
[----:B------:R-:W4:Y:S04]  /*33f30*/  LDL.LU R43, [R1+0x4c] ;  /* 0x00004c00012b7983 */ /* 0x000f280000300800 */
[----:B------:R-:W4:Y:S04]  /*33f40*/  LDL.LU R40, [R1+0x40] ;  /* 0x0000400001287983 */ /* 0x000f280000300800 */
[----:B------:R-:W2:Y:S04]  /*33f50*/  LDL.LU R28, [R1+0x70] ;  /* 0x00007000011c7983 */ /* 0x000ea80000300800 */
[----:B------:R-:W2:Y:S04]  /*33f60*/  LDL.LU R29, [R1+0x74] ;  /* 0x00007400011d7983 */ /* 0x000ea80000300800 */
[----:B------:R-:W2:Y:S04]  /*33f70*/  LDL.LU R30, [R1+0x78] ;  /* 0x00007800011e7983 */ /* 0x000ea80000300800 */
        /* <DEDUP_REMOVED lines=13> */
[----:B------:R-:W1:Y:S04]  /*34050*/  S2R R61, SR_TID.X ;  /* 0x00000000003d7919 */ /* 0x000e680000002100 */
[----:B------:R0:W-:Y:S04]  /*34060*/  STL.64 [R1+0x14e0], R50 ;  /* 0x0014e03201007387 */ /* 0x0001e80000100a00 */
[----:B0-----:R-:W4:Y:S04]  /*34070*/  LDL.LU R50, [R1+0x28] ;  /* 0x0000280001327983 */ /* 0x001f280000300800 */
[----:B------:R-:W4:Y:S04]  /*34080*/  LDL.LU R51, [R1+0x2c] ;  /* 0x00002c0001337983 */ /* 0x000f280000300800 */
[----:B------:R0:W-:Y:S01]  /*34090*/  STL.64 [R1+0x14d8], R48 ;  /* 0x0014d83001007387 */ /* 0x0001e20000100a00 */
[----:B-1----:R-:W-:-:S02]  /*340a0*/  IMAD.SHL.U32 R0, R61, 0x40, RZ ;  /* 0x000000403d007824 */ /* 0x002fc400078e00ff */
[----:B------:R-:W-:-:S03]  /*340b0*/  IMAD.SHL.U32 R2, R61, 0x20, RZ ;  /* 0x000000203d027824 */ /* 0x000fc600078e00ff */
[----:B------:R-:W-:Y:S01]  /*340c0*/  LOP3.LUT R0, R0, 0x600, RZ, 0xc0, !PT ;  /* 0x0000060000007812 */ /* 0x000fe200078ec0ff */
[----:B0-----:R-:W4:Y:S04]  /*340d0*/  LDL.LU R48, [R1+0x20] ;  /* 0x0000200001307983 */ /* 0x001f280000300800 */
[----:B------:R-:W4:Y:S01]  /*340e0*/  LDL.LU R49, [R1+0x24] ;  /* 0x0000240001317983 */ /* 0x000f220000300800 */
[C---:B------:R-:W-:Y:S02]  /*340f0*/  IMAD.SHL.U32 R3, R61.reuse, 0x4, RZ ;  /* 0x000000043d037824 */ /* 0x040fe400078e00ff */
[----:B------:R-:W-:Y:S01]  /*34100*/  IMAD.SHL.U32 R60, R61, 0x100, RZ ;  /* 0x000001003d3c7824 */ /* 0x000fe200078e00ff */
[----:B------:R-:W-:Y:S04]  /*34110*/  STL.64 [R1+0x14d0], R54 ;  /* 0x0014d03601007387 */ /* 0x000fe80000100a00 */
[----:B------:R-:W-:Y:S04]  /*34120*/  STL.64 [R1+0x14c8], R52 ;  /* 0x0014c83401007387 */ /* 0x000fe80000100a00 */
[----:B------:R-:W-:Y:S04]  /*34130*/  STL.64 [R1+0x14c0], R58 ;  /* 0x0014c03a01007387 */ /* 0x000fe80000100a00 */
[----:B------:R0:W-:Y:S01]  /*34140*/  STL.64 [R1+0x14b8], R56 ;  /* 0x0014b83801007387 */ /* 0x0001e20000100a00 */
[----:B------:R-:W-:-:S03]  /*34150*/  LOP3.LUT R0, R0, 0x60, R2, 0xf8, !PT ;  /* 0x0000006000007812 */ /* 0x000fc600078ef802 */
[----:B0-----:R-:W4:Y:S04]  /*34160*/  LDL.LU R56, [R1] ;  /* 0x0000000001387983 */ /* 0x001f280000300800 */
[----:B------:R-:W4:Y:S04]  /*34170*/  LDL.LU R57, [R1+0x4] ;  /* 0x0000040001397983 */ /* 0x000f280000300800 */
[----:B------:R-:W4:Y:S04]  /*34180*/  LDL.LU R58, [R1+0x8] ;  /* 0x00000800013a7983 */ /* 0x000f280000300800 */
[----:B------:R-:W4:Y:S04]  /*34190*/  LDL.LU R59, [R1+0xc] ;  /* 0x00000c00013b7983 */ /* 0x000f280000300800 */
[----:B------:R-:W4:Y:S01]  /*341a0*/  LDL.LU R52, [R1+0x10] ;  /* 0x0000100001347983 */ /* 0x000f220000300800 */
[----:B------:R-:W-:-:S03]  /*341b0*/  LOP3.LUT R0, R0, 0x70, R3, 0x78, !PT ;  /* 0x0000007000007812 */ /* 0x000fc600078e7803 */
[----:B------:R-:W4:Y:S04]  /*341c0*/  LDL.LU R53, [R1+0x14] ;  /* 0x0000140001357983 */ /* 0x000f280000300800 */
[----:B------:R-:W4:Y:S04]  /*341d0*/  LDL.LU R54, [R1+0x18] ;  /* 0x0000180001367983 */ /* 0x000f280000300800 */
[----:B------:R-:W4:Y:S04]  /*341e0*/  LDL.LU R55, [R1+0x1c] ;  /* 0x00001c0001377983 */ /* 0x000f280000300800 */
[----:B------:R-:W4:Y:S01]  /*341f0*/  LDL.LU R2, [R1+0x136c] ;  /* 0x00136c0001027983 */ /* 0x000f220000300800 */
[----:B------:R-:W-:-:S02]  /*34200*/  LOP3.LUT R60, R60, 0x600, RZ, 0xc0, !PT ;  /* 0x000006003c3c7812 */ /* 0x000fc400078ec0ff */
[----:B------:R-:W-:Y:S01]  /*34210*/  LOP3.LUT R61, R61, 0x1f, RZ, 0xc0, !PT ;  /* 0x0000001f3d3d7812 */ /* 0x000fe200078ec0ff */
[----:B------:R-:W4:Y:S04]  /*34220*/  LDL.LU R3, [R1+0x1370] ;  /* 0x0013700001037983 */ /* 0x000f280000300800 */
[----:B------:R-:W-:Y:S01]  /*34230*/  BAR.SYNC.DEFER_BLOCKING 0x0 ;  /* 0x0000000000007b1d */ /* 0x000fe20000010000 */
[----:B------:R-:W-:-:S05]  /*34240*/  IMAD R60, R61, 0x10, R60 ;  /* 0x000000103d3c7824 */ /* 0x000fca00078e023c */
[----:B------:R-:W-:Y:S01]  /*34250*/  LOP3.LUT R61, R60, 0x20, RZ, 0x3c, !PT ;  /* 0x000000203c3d7812 */ /* 0x000fe200078e3cff */
[----:B--2---:R-:W-:Y:S04]  /*34260*/  STS.128 [R0+0x100], R28 ;  /* 0x0001001c00007388 */ /* 0x004fe80000000c00 */
[----:B---3--:R-:W-:Y:S04]  /*34270*/  STS.128 [R0+0x80], R24 ;  /* 0x0000801800007388 */ /* 0x008fe80000000c00 */
[----:B----4-:R0:W-:Y:S04]  /*34280*/  STS.128 [R0], R20 ;  /* 0x0000001400007388 */ /* 0x0101e80000000c00 */
[----:B------:R-:W-:Y:S01]  /*34290*/  STS.128 [R0+0x180], R32 ;  /* 0x0001802000007388 */ /* 0x000fe20000000c00 */
[----:B------:R-:W-:-:S06]  /*342a0*/  NOP ;  /* 0x0000000000007918 */ /* 0x000fcc0000000000 */
[----:B------:R-:W1:Y:S04]  /*342b0*/  LDS.128 R32, [R60] ;  /* 0x000000003c207984 */ /* 0x000e680000000c00 */
[----:B0-----:R-:W2:Y:S04]  /*342c0*/  LDL.LU.64 R22, [R1+0x1550] ;  /* 0x0015500001167983 */ /* 0x001ea80000300a00 */
[----:B------:R-:W2:Y:S04]  /*342d0*/  LDL.LU.64 R20, [R1+0x1548] ;  /* 0x0015480001147983 */ /* 0x000ea80000300a00 */
[----:B------:R-:W3:Y:S04]  /*342e0*/  LDL.LU.64 R26, [R1+0x1540] ;  /* 0x00154000011a7983 */ /* 0x000ee80000300a00 */
[----:B------:R-:W3:Y:S04]  /*342f0*/  LDL.LU.64 R24, [R1+0x1538] ;  /* 0x0015380001187983 */ /* 0x000ee80000300a00 */
[----:B------:R-:W3:Y:S04]  /*34300*/  LDL.LU.64 R30, [R1+0x1530] ;  /* 0x00153000011e7983 */ /* 0x000ee80000300a00 */
[----:B------:R-:W3:Y:S04]  /*34310*/  LDL.LU.64 R28, [R1+0x1528] ;  /* 0x00152800011c7983 */ /* 0x000ee80000300a00 */
[----:B-1----:R-:W-:Y:S04]  /*34320*/  STL.64 [R1+0x90], R32 ;  /* 0x0000902001007387 */ /* 0x002fe80000100a00 */
[----:B------:R-:W-:Y:S04]  /*34330*/  STL.64 [R1+0x98], R34 ;  /* 0x0000982201007387 */ /* 0x000fe80000100a00 */
[----:B------:R-:W0:Y:S04]  /*34340*/  LDS.128 R32, [R61] ;  /* 0x000000003d207984 */ /* 0x000e280000000c00 */
[----:B0-----:R-:W-:Y:S04]  /*34350*/  STL.64 [R1+0x130], R32 ;  /* 0x0001302001007387 */ /* 0x001fe80000100a00 */
[----:B------:R-:W-:Y:S01]  /*34360*/  STL.64 [R1+0x138], R34 ;  /* 0x0001382201007387 */ /* 0x000fe20000100a00 */
[----:B------:R-:W-:-:S02]  /*34370*/  ISETP.GE.AND P2, PT, R2, c[0x0][0x17c], PT ;  /* 0x00005f0002007a0c */ /* 0x000fc40003f46270 */
[----:B------:R-:W-:Y:S02]  /*34380*/  ISETP.GE.AND P3, PT, R3, c[0x0][0x17c], PT ;  /* 0x00005f0003007a0c */ /* 0x000fe40003f66270 */
[----:B------:R-:W-:-:S05]  /*34390*/  LOP3.LUT R3, R60, 0x40, RZ, 0x3c, !PT ;  /* 0x000000403c037812 */ /* 0x000fca00078e3cff */
[----:B------:R-:W0:Y:S01]  /*343a0*/  LDS.128 R32, [R3] ;  /* 0x0000000003207984 */ /* 0x000e220000000c00 */
[----:B------:R-:W-:-:S03]  /*343b0*/  LOP3.LUT R2, R60, 0x60, RZ, 0x3c, !PT ;  /* 0x000000603c027812 */ /* 0x000fc600078e3cff */
[----:B0-----:R-:W-:Y:S04]  /*343c0*/  STL.64 [R1+0x120], R32 ;  /* 0x0001202001007387 */ /* 0x001fe80000100a00 */
[----:B------:R-:W-:Y:S04]  /*343d0*/  STL.64 [R1+0x128], R34 ;  /* 0x0001282201007387 */ /* 0x000fe80000100a00 */
[----:B------:R-:W0:Y:S01]  /*343e0*/  LDS.128 R32, [R2] ;  /* 0x0000000002207984 */ /* 0x000e220000000c00 */
[----:B------:R-:W-:-:S06]  /*343f0*/  NOP ;  /* 0x0000000000007918 */ /* 0x000fcc0000000000 */
[----:B------:R-:W-:Y:S04]  /*34400*/  STS.128 [R0], R36 ;  /* 0x0000002400007388 */ /* 0x000fe80000000c00 */
[----:B------:R-:W-:Y:S04]  /*34410*/  STS.128 [R0+0x80], R40 ;  /* 0x0000802800007388 */ /* 0x000fe80000000c00 */
[----:B------:R-:W-:Y:S04]  /*34420*/  STS.128 [R0+0x100], R44 ;  /* 0x0001002c00007388 */ /* 0x000fe80000000c00 */
[----:B------:R-:W-:Y:S01]  /*34430*/  STS.128 [R0+0x180], R48 ;  /* 0x0001803000007388 */ /* 0x000fe20000000c00 */
[----:B------:R-:W-:-:S06]  /*34440*/  NOP ;  /* 0x0000000000007918 */ /* 0x000fcc0000000000 */
[----:B------:R-:W1:Y:S04]  /*34450*/  LDS.128 R48, [R60] ;  /* 0x000000003c307984 */ /* 0x000e680000000c00 */
[----:B0-----:R-:W-:Y:S04]  /*34460*/  STL.64 [R1+0x160], R32 ;  /* 0x0001602001007387 */ /* 0x001fe80000100a00 */
[----:B------:R0:W-:Y:S04]  /*34470*/  STL.64 [R1+0x168], R34 ;  /* 0x0001682201007387 */ /* 0x0001e80000100a00 */
[----:B0-----:R-:W3:Y:S04]  /*34480*/  LDL.LU.64 R34, [R1+0x1520] ;  /* 0x0015200001227983 */ /* 0x001ee80000300a00 */
[----:B------:R-:W3:Y:S04]  /*34490*/  LDL.LU.64 R32, [R1+0x1518] ;  /* 0x0015180001207983 */ /* 0x000ee80000300a00 */
[----:B------:R-:W3:Y:S04]  /*344a0*/  LDL.LU.64 R38, [R1+0x1510] ;  /* 0x0015100001267983 */ /* 0x000ee80000300a00 */
[----:B------:R-:W3:Y:S04]  /*344b0*/  LDL.LU.64 R36, [R1+0x1508] ;  /* 0x0015080001247983 */ /* 0x000ee80000300a00 */
        /* <DEDUP_REMOVED lines=8> */
[----:B------:R-:W-:Y:S04]  /*34540*/  STL.64 [R1+0x88], R50 ;  /* 0x0000883201007387 */ /* 0x000fe80000100a00 */
[----:B------:R-:W0:Y:S04]  /*34550*/  LDS.128 R48, [R3] ;  /* 0x0000000003307984 */ /* 0x000e280000000c00 */
        /* <DEDUP_REMOVED lines=10> */
[----:B------:R-:W1:Y:S04]  /*34600*/  LDS.128 R4, [R61] ;  /* 0x000000003d047984 */ /* 0x000e680000000c00 */
[----:B0-----:R-:W-:Y:S04]  /*34610*/  STL.64 [R1+0x110], R48 ;  /* 0x0001103001007387 */ /* 0x001fe80000100a00 */
[----:B------:R0:W-:Y:S04]  /*34620*/  STL.64 [R1+0x118], R50 ;  /* 0x0001183201007387 */ /* 0x0001e80000100a00 */
[----:B0-----:R-:W4:Y:S04]  /*34630*/  LDL.LU.64 R50, [R1+0x14e0] ;  /* 0x0014e00001327983 */ /* 0x001f280000300a00 */
[----:B------:R-:W4:Y:S04]  /*34640*/  LDL.LU.64 R48, [R1+0x14d8] ;  /* 0x0014d80001307983 */ /* 0x000f280000300a00 */
[----:B------:R-:W4:Y:S04]  /*34650*/  LDL.LU.64 R54, [R1+0x14d0] ;  /* 0x0014d00001367983 */ /* 0x000f280000300a00 */
[----:B------:R-:W4:Y:S04]  /*34660*/  LDL.LU.64 R52, [R1+0x14c8] ;  /* 0x0014c80001347983 */ /* 0x000f280000300a00 */
[----:B------:R-:W4:Y:S04]  /*34670*/  LDL.LU.64 R58, [R1+0x14c0] ;  /* 0x0014c000013a7983 */ /* 0x000f280000300a00 */
[----:B------:R-:W4:Y:S04]  /*34680*/  LDL.LU.64 R56, [R1+0x14b8] ;  /* 0x0014b80001387983 */ /* 0x000f280000300a00 */
[----:B-1----:R-:W-:Y:S04]  /*34690*/  STL.64 [R1+0x40], R8 ;  /* 0x0000400801007387 */ /* 0x002fe80000100a00 */
[----:B------:R-:W-:Y:S04]  /*346a0*/  STL.64 [R1+0x48], R10 ;  /* 0x0000480a01007387 */ /* 0x000fe80000100a00 */
[----:B------:R-:W0:Y:S04]  /*346b0*/  LDS.128 R8, [R3] ;  /* 0x0000000003087984 */ /* 0x000e280000000c00 */
[----:B------:R-:W-:Y:S04]  /*346c0*/  STL.64 [R1+0x30], R4 ;  /* 0x0000300401007387 */ /* 0x000fe80000100a00 */
[----:B------:R-:W-:Y:S04]  /*346d0*/  STL.64 [R1+0x38], R6 ;  /* 0x0000380601007387 */ /* 0x000fe80000100a00 */
[----:B------:R-:W1:Y:S01]  /*346e0*/  LDS.128 R4, [R2] ;  /* 0x0000000002047984 */ /* 0x000e620000000c00 */
[----:B------:R-:W-:-:S06]  /*346f0*/  NOP ;  /* 0x0000000000007918 */ /* 0x000fcc0000000000 */
[----:B------:R-:W-:Y:S04]  /*34700*/  STS.128 [R0], R12 ;  /* 0x0000000c00007388 */ /* 0x000fe80000000c00 */
[----:B------:R-:W-:Y:S04]  /*34710*/  STS.128 [R0+0x80], R16 ;  /* 0x0000801000007388 */ /* 0x000fe80000000c00 */
[----:B--2---:R-:W-:Y:S04]  /*34720*/  STS.128 [R0+0x100], R20 ;  /* 0x0001001400007388 */ /* 0x004fe80000000c00 */
[----:B---3--:R-:W-:Y:S01]  /*34730*/  STS.128 [R0+0x180], R24 ;  /* 0x0001801800007388 */ /* 0x008fe20000000c00 */
[----:B------:R-:W-:-:S06]  /*34740*/  NOP ;  /* 0x0000000000007918 */ /* 0x000fcc0000000000 */
[----:B------:R-:W-:Y:S04]  /*34750*/  LDS.128 R12, [R2] ;  /* 0x00000000020c7984 */ /* 0x000fe80000000c00 */
[----:B0-----:R-:W-:Y:S04]  /*34760*/  STL.64 [R1+0x20], R8 ;  /* 0x0000200801007387 */ /* 0x001fe80000100a00 */
[----:B------:R-:W-:Y:S04]  /*34770*/  STL.64 [R1+0x28], R10 ;  /* 0x0000280a01007387 */ /* 0x000fe80000100a00 */
[----:B------:R-:W0:Y:S04]  /*34780*/  LDS.128 R8, [R61] ;  /* 0x000000003d087984 */ /* 0x000e280000000c00 */
[----:B-1----:R-:W-:Y:S04]  /*34790*/  STL.64 [R1+0x50], R4 ;  /* 0x0000500401007387 */ /* 0x002fe80000100a00 */
[----:B------:R-:W-:Y:S04]  /*347a0*/  STL.64 [R1+0x58], R6 ;  /* 0x0000580601007387 */ /* 0x000fe80000100a00 */
[----:B------:R-:W1:Y:S04]  /*347b0*/  LDS.128 R4, [R60] ;  /* 0x000000003c047984 */ /* 0x000e680000000c00 */
[----:B0-----:R-:W-:Y:S04]  /*347c0*/  STL [R1+0x1494], R8 ;  /* 0x0014940801007387 */ /* 0x001fe80000100800 */
[----:B-1----:R-:W-:Y:S04]  /*347d0*/  STL.64 [R1], R4 ;  /* 0x0000000401007387 */ /* 0x002fe80000100a00 */
[----:B------:R-:W-:Y:S04]  /*347e0*/  STL.64 [R1+0x8], R6 ;  /* 0x0000080601007387 */ /* 0x000fe80000100a00 */
[----:B------:R-:W0:Y:S01]  /*347f0*/  LDS.128 R4, [R3] ;  /* 0x0000000003047984 */ /* 0x000e220000000c00 */
[----:B------:R-:W-:-:S06]  /*34800*/  NOP ;  /* 0x0000000000007918 */ /* 0x000fcc0000000000 */
[----:B------:R-:W-:Y:S04]  /*34810*/  STL [R1+0x1490], R9 ;  /* 0x0014900901007387 */ /* 0x000fe80000100800 */
[----:B------:R-:W-:Y:S04]  /*34820*/  STL [R1+0x1484], R10 ;  /* 0x0014840a01007387 */ /* 0x000fe80000100800 */
[----:B------:R-:W-:Y:S04]  /*34830*/  STL [R1+0x147c], R11 ;  /* 0x00147c0b01007387 */ /* 0x000fe80000100800 */
[----:B------:R-:W-:Y:S04]  /*34840*/  STS.128 [R0], R28 ;  /* 0x0000001c00007388 */ /* 0x000fe80000000c00 */
[----:B------:R-:W-:Y:S04]  /*34850*/  STS.128 [R0+0x80], R32 ;  /* 0x0000802000007388 */ /* 0x000fe80000000c00 */
[----:B------:R-:W-:Y:S04]  /*34860*/  STS.128 [R0+0x100], R36 ;  /* 0x0001002400007388 */ /* 0x000fe80000000c00 */
[----:B------:R-:W-:Y:S01]  /*34870*/  STS.128 [R0+0x180], R40 ;  /* 0x0001802800007388 */ /* 0x000fe20000000c00 */
[----:B------:R-:W-:-:S06]  /*34880*/  NOP ;  /* 0x0000000000007918 */ /* 0x000fcc0000000000 */
[----:B------:R-:W-:Y:S04]  /*34890*/  LDS.128 R8, [R3] ;  /* 0x0000000003087984 */ /* 0x000fe80000000c00 */
[----:B0-----:R0:W-:Y:S04]  /*348a0*/  STL [R1+0x1488], R6 ;  /* 0x0014880601007387 */ /* 0x0011e80000100800 */
[----:B------:R1:W-:Y:S01]  /*348b0*/  STL [R1+0x1480], R7 ;  /* 0x0014800701007387 */ /* 0x0003e20000100800 */
[----:B0-----:R-:W-:Y:S02]  /*348c0*/  IMAD.MOV.U32 R6, RZ, RZ, R13 ;  /* 0x000000ffff067224 */ /* 0x001fe400078e000d */
[----:B-1----:R-:W-:Y:S01]  /*348d0*/  IMAD.MOV.U32 R7, RZ, RZ, R12 ;  /* 0x000000ffff077224 */ /* 0x002fe200078e000c */
[----:B------:R-:W-:Y:S04]  /*348e0*/  STL.64 [R1+0x18], R14 ;  /* 0x0000180e01007387 */ /* 0x000fe80000100a00 */
[----:B------:R-:W-:Y:S04]  /*348f0*/  STL.64 [R1+0x14a0], R6 ;  /* 0x0014a00601007387 */ /* 0x000fe80000100a00 */
[----:B------:R-:W-:Y:S04]  /*34900*/  STL.64 [R1+0x1498], R4 ;  /* 0x0014980401007387 */ /* 0x000fe80000100a00 */
[----:B------:R-:W0:Y:S04]  /*34910*/  LDS.128 R4, [R60] ;  /* 0x000000003c047984 */ /* 0x000e280000000c00 */
[----:B------:R-:W1:Y:S04]  /*34920*/  LDS.128 R12, [R61] ;  /* 0x000000003d0c7984 */ /* 0x000e680000000c00 */
[----:B0-----:R-:W-:Y:S04]  /*34930*/  STL.64 [R1+0x1a0], R4 ;  /* 0x0001a00401007387 */ /* 0x001fe80000100a00 */
[----:B------:R-:W-:Y:S04]  /*34940*/  STL.64 [R1+0x1a8], R6 ;  /* 0x0001a80601007387 */ /* 0x000fe80000100a00 */
[----:B------:R-:W0:Y:S01]  /*34950*/  LDS.128 R4, [R2] ;  /* 0x0000000002047984 */ /* 0x000e220000000c00 */
[----:B------:R-:W-:-:S06]  /*34960*/  NOP ;  /* 0x0000000000007918 */ /* 0x000fcc0000000000 */
[----:B-1----:R1:W-:Y:S04]  /*34970*/  STL.64 [R1+0x190], R12 ;  /* 0x0001900c01007387 */ /* 0x0023e80000100a00 */
[----:B------:R2:W-:Y:S04]  /*34980*/  STL.64 [R1+0x198], R14 ;  /* 0x0001980e01007387 */ /* 0x0005e80000100a00 */
[----:B-1----:R-:W3:Y:S04]  /*34990*/  LDL.LU R12, [R1+0x150] ;  /* 0x00015000010c7983 */ /* 0x002ee80000300800 */
[----:B------:R1:W-:Y:S04]  /*349a0*/  STL.64 [R1+0x180], R8 ;  /* 0x0001800801007387 */ /* 0x0003e80000100a00 */
[----:B------:R0:W-:Y:S04]  /*349b0*/  STL.64 [R1+0x188], R10 ;  /* 0x0001880a01007387 */ /* 0x0001e80000100a00 */
[----:B0-----:R-:W-:Y:S04]  /*349c0*/  STL.64 [R1+0x170], R4 ;  /* 0x0001700401007387 */ /* 0x001fe80000100a00 */
[----:B------:R-:W-:Y:S04]  /*349d0*/  STL.64 [R1+0x178], R6 ;  /* 0x0001780601007387 */ /* 0x000fe80000100a00 */
[----:B------:R-:W3:Y:S04]  /*349e0*/  LDL.LU R13, [R1+0x154] ;  /* 0x00015400010d7983 */ /* 0x000ee80000300800 */
[----:B--2---:R-:W2:Y:S04]  /*349f0*/  LDL.LU R14, [R1+0x158] ;  /* 0x00015800010e7983 */ /* 0x004ea80000300800 */
[----:B------:R-:W2:Y:S04]  /*34a00*/  LDL.LU R15, [R1+0x15c] ;  /* 0x00015c00010f7983 */ /* 0x000ea80000300800 */
        /* <DEDUP_REMOVED lines=8> */
[----:B-1----:R-:W3:Y:S04]  /*34a90*/  LDL.LU R8, [R1+0xb0] ;  /* 0x0000b00001087983 */ /* 0x002ee80000300800 */
[----:B------:R-:W3:Y:S04]  /*34aa0*/  LDL.LU R9, [R1+0xb4] ;  /* 0x0000b40001097983 */ /* 0x000ee80000300800 */
[----:B------:R-:W3:Y:S04]  /*34ab0*/  LDL.LU R10, [R1+0xb8] ;  /* 0x0000b800010a7983 */ /* 0x000ee80000300800 */
[----:B------:R-:W3:Y:S04]  /*34ac0*/  LDL.LU R11, [R1+0xbc] ;  /* 0x0000bc00010b7983 */ /* 0x000ee80000300800 */
[----:B------:R-:W3:Y:S04]  /*34ad0*/  LDL.LU R28, [R1+0xa0] ;  /* 0x0000a000011c7983 */ /* 0x000ee80000300800 */
[----:B------:R-:W3:Y:S04]  /*34ae0*/  LDL.LU R29, [R1+0xa4] ;  /* 0x0000a400011d7983 */ /* 0x000ee80000300800 */
[----:B------:R-:W3:Y:S04]  /*34af0*/  LDL.LU R30, [R1+0xa8] ;  /* 0x0000a800011e7983 */ /* 0x000ee80000300800 */
[----:B------:R-:W3:Y:S04]  /*34b00*/  LDL.LU R31, [R1+0xac] ;  /* 0x0000ac00011f7983 */ /* 0x000ee80000300800 */
[----:B------:R0:W-:Y:S04]  /*34b10*/  STS.128 [R0], R44 ;  /* 0x0000002c00007388 */ /* 0x0001e80000000c00 */
[----:B----4-:R-:W-:Y:S04]  /*34b20*/  STS.128 [R0+0x80], R48 ;  /* 0x0000803000007388 */ /* 0x010fe80000000c00 */
[----:B--2---:R-:W-:Y:S04]  /*34b30*/  STL.64 [R1+0x14b0], R14 ;  /* 0x0014b00e01007387 */ /* 0x004fe80000100a00 */
[----:B---3--:R1:W-:Y:S04]  /*34b40*/  STL.64 [R1+0x14a8], R12 ;  /* 0x0014a80c01007387 */ /* 0x0083e80000100a00 */
[----:B0-----:R-:W2:Y:S04]  /*34b50*/  LDL.LU R44, [R1+0x100] ;  /* 0x00010000012c7983 */ /* 0x001ea80000300800 */
[----:B------:R-:W2:Y:S04]  /*34b60*/  LDL.LU R45, [R1+0x104] ;  /* 0x00010400012d7983 */ /* 0x000ea80000300800 */
[----:B------:R-:W2:Y:S04]  /*34b70*/  LDL.LU R46, [R1+0x108] ;  /* 0x00010800012e7983 */ /* 0x000ea80000300800 */
[----:B------:R-:W2:Y:S04]  /*34b80*/  LDL.LU R47, [R1+0x10c] ;  /* 0x00010c00012f7983 */ /* 0x000ea80000300800 */
[----:B------:R-:W3:Y:S04]  /*34b90*/  LDL.LU R4, [R1+0xf0] ;  /* 0x0000f00001047983 */ /* 0x000ee80000300800 */
[----:B------:R-:W3:Y:S04]  /*34ba0*/  LDL.LU R5, [R1+0xf4] ;  /* 0x0000f40001057983 */ /* 0x000ee80000300800 */
[----:B------:R-:W3:Y:S04]  /*34bb0*/  LDL.LU R6, [R1+0xf8] ;  /* 0x0000f80001067983 */ /* 0x000ee80000300800 */
[----:B------:R-:W3:Y:S04]  /*34bc0*/  LDL.LU R7, [R1+0xfc] ;  /* 0x0000fc0001077983 */ /* 0x000ee80000300800 */
[----:B-1----:R-:W4:Y:S04]  /*34bd0*/  LDL.LU R12, [R1+0xe0] ;  /* 0x0000e000010c7983 */ /* 0x002f280000300800 */
[----:B------:R-:W4:Y:S04]  /*34be0*/  LDL.LU R13, [R1+0xe4] ;  /* 0x0000e400010d7983 */ /* 0x000f280000300800 */
[----:B------:R-:W4:Y:S04]  /*34bf0*/  LDL.LU R14, [R1+0xe8] ;  /* 0x0000e800010e7983 */ /* 0x000f280000300800 */
[----:B------:R-:W4:Y:S04]  /*34c00*/  LDL.LU R15, [R1+0xec] ;  /* 0x0000ec00010f7983 */ /* 0x000f280000300800 */
[----:B------:R-:W-:Y:S04]  /*34c10*/  STS.128 [R0+0x100], R52 ;  /* 0x0001003400007388 */ /* 0x000fe80000000c00 */
[----:B------:R0:W-:Y:S01]  /*34c20*/  STS.128 [R0+0x180], R56 ;  /* 0x0001803800007388 */ /* 0x0001e20000000c00 */
[----:B------:R-:W-:-:S06]  /*34c30*/  NOP ;  /* 0x0000000000007918 */ /* 0x000fcc0000000000 */
[----:B------:R-:W1:Y:S04]  /*34c40*/  LDS.128 R24, [R60] ;  /* 0x000000003c187984 */ /* 0x000e680000000c00 */
[----:B------:R-:W1:Y:S01]  /*34c50*/  LDS.128 R40, [R61] ;  /* 0x000000003d287984 */ /* 0x000e620000000c00 */
[C---:B0-----:R-:W-:Y:S02]  /*34c60*/  LOP3.LUT R58, R60.reuse, 0x60, RZ, 0x3c, !PT ;  /* 0x000000603c3a7812 */ /* 0x041fe400078e3cff */
[----:B------:R-:W-:-:S03]  /*34c70*/  LOP3.LUT R59, R60, 0x40, RZ, 0x3c, !PT ;  /* 0x000000403c3b7812 */ /* 0x000fc600078e3cff */
[----:B------:R-:W0:Y:S04]  /*34c80*/  LDS.128 R36, [R58] ;  /* 0x000000003a247984 */ /* 0x000e280000000c00 */
[----:B-1----:R-:W-:Y:S01]  /*34c90*/  STL [R1+0x144], R25 ;  /* 0x0001441901007387 */ /* 0x002fe20000100800 */
[----:B------:R-:W-:-:S03]  /*34ca0*/  IMAD.MOV.U32 R56, RZ, RZ, R24 ;  /* 0x000000ffff387224 */ /* 0x000fc600078e0018 */
[----:B------:R-:W-:Y:S04]  /*34cb0*/  STL.64 [R1+0x148], R26 ;  /* 0x0001481a01007387 */ /* 0x000fe80000100a00 */
[----:B------:R-:W-:Y:S01]  /*34cc0*/  LDS.128 R24, [R59] ;  /* 0x000000003b187984 */ /* 0x000fe20000000c00 */
[----:B------:R-:W-:-:S06]  /*34cd0*/  NOP ;  /* 0x0000000000007918 */ /* 0x000fcc0000000000 */
[----:B------:R-:W-:Y:S04]  /*34ce0*/  STS.128 [R0], R28 ;  /* 0x0000001c00007388 */ /* 0x000fe80000000c00 */
[----:B------:R-:W-:Y:S04]  /*34cf0*/  STS.128 [R0+0x80], R8 ;  /* 0x0000800800007388 */ /* 0x000fe80000000c00 */
[----:B------:R-:W-:Y:S04]  /*34d00*/  STS.128 [R0+0x100], R20 ;  /* 0x0001001400007388 */ /* 0x000fe80000000c00 */
[----:B------:R-:W-:Y:S01]  /*34d10*/  STS.128 [R0+0x180], R16 ;  /* 0x0001801000007388 */ /* 0x000fe20000000c00 */
[----:B------:R-:W-:-:S06]  /*34d20*/  NOP ;  /* 0x0000000000007918 */ /* 0x000fcc0000000000 */
[----:B------:R-:W1:Y:S04]  /*34d30*/  LDS.128 R32, [R58] ;  /* 0x000000003a207984 */ /* 0x000e680000000c00 */
[----:B------:R-:W-:Y:S04]  /*34d40*/  STL [R1+0x148c], R56 ;  /* 0x00148c3801007387 */ /* 0x000fe80000100800 */
[----:B------:R0:W-:Y:S04]  /*34d50*/  STL [R1+0x1478], R42 ;  /* 0x0014782a01007387 */ /* 0x0001e80000100800 */
[----:B------:R0:W-:Y:S04]  /*34d60*/  STL [R1+0x1474], R43 ;  /* 0x0014742b01007387 */ /* 0x0001e80000100800 */
[----:B0-----:R-:W-:Y:S04]  /*34d70*/  STL [R1+0x146c], R39 ;  /* 0x00146c2701007387 */ /* 0x001fe80000100800 */
[----:B------:R-:W2:Y:S04]  /*34d80*/  LDL R42, [R1+0x76c] ;  /* 0x00076c00012a7983 */ /* 0x000ea80000100800 */
[----:B------:R-:W2:Y:S04]  /*34d90*/  LDL R43, [R1+0x75c] ;  /* 0x00075c00012b7983 */ /* 0x000ea80000100800 */
[----:B------:R-:W2:Y:S04]  /*34da0*/  LDL.LU R8, [R1+0x758] ;  /* 0x0007580001087983 */ /* 0x000ea80000300800 */
[----:B------:R-:W2:Y:S04]  /*34db0*/  LDL.LU R9, [R1+0x90] ;  /* 0x0000900001097983 */ /* 0x000ea80000300800 */
[----:B------:R-:W0:Y:S04]  /*34dc0*/  LDS.128 R16, [R60] ;  /* 0x000000003c107984 */ /* 0x000e280000000c00 */
[----:B------:R-:W-:Y:S04]  /*34dd0*/  LDS.128 R28, [R61] ;  /* 0x000000003d1c7984 */ /* 0x000fe80000000c00 */
[----:B------:R-:W-:Y:S01]  /*34de0*/  LDS.128 R20, [R59] ;  /* 0x000000003b147984 */ /* 0x000fe20000000c00 */
[----:B------:R-:W-:-:S06]  /*34df0*/  NOP ;  /* 0x0000000000007918 */ /* 0x000fcc0000000000 */
[----:B------:R-:W2:Y:S04]  /*34e00*/  LDL.LU R56, [R1+0x60] ;  /* 0x0000600001387983 */ /* 0x000ea80000300800 */
[----:B-1----:R-:W-:Y:S04]  /*34e10*/  STL [R1+0x1468], R35 ;  /* 0x0014682301007387 */ /* 0x002fe80000100800 */
[----:B----4-:R1:W-:Y:S04]  /*34e20*/  STS.128 [R0], R12 ;  /* 0x0000000c00007388 */ /* 0x0103e80000000c00 */
[----:B-1----:R-:W4:Y:S04]  /*34e30*/  LDL.LU.64 R14, [R1+0x14b0] ;  /* 0x0014b000010e7983 */ /* 0x002f280000300a00 */
[----:B------:R-:W4:Y:S04]  /*34e40*/  LDL.LU.64 R12, [R1+0x14a8] ;  /* 0x0014a800010c7983 */ /* 0x000f280000300a00 */
[----:B---3--:R1:W-:Y:S04]  /*34e50*/  STS.128 [R0+0x80], R4 ;  /* 0x0000800400007388 */ /* 0x0083e80000000c00 */
[----:B-1----:R-:W3:Y:S04]  /*34e60*/  LDL.LU.64 R6, [R1+0x14a0] ;  /* 0x0014a00001067983 */ /* 0x002ee80000300a00 */
[----:B------:R-:W3:Y:S04]  /*34e70*/  LDL.LU.64 R4, [R1+0x1498] ;  /* 0x0014980001047983 */ /* 0x000ee80000300a00 */
[----:B------:R-:W3:Y:S04]  /*34e80*/  LDL.LU R57, [R1+0x40] ;  /* 0x0000400001397983 */ /* 0x000ee80000300800 */
[----:B------:R-:W3:Y:S04]  /*34e90*/  LDL.LU R11, [R1] ;  /* 0x00000000010b7983 */ /* 0x000ee80000300800 */
[----:B------:R-:W3:Y:S04]  /*34ea0*/  LDL.LU R39, [R1+0xf48] ;  /* 0x000f480001277983 */ /* 0x000ee80000300800 */
[----:B------:R-:W3:Y:S04]  /*34eb0*/  LDL.LU R35, [R1+0xf44] ;  /* 0x000f440001237983 */ /* 0x000ee80000300800 */
[----:B--2---:R1:W-:Y:S01]  /*34ec0*/  STS.128 [R0+0x100], R44 ;  /* 0x0001002c00007388 */ /* 0x0043e20000000c00 */
[----:B------:R-:W-:-:S02]  /*34ed0*/  ISETP.GE.AND P0, PT, R42, c[0x0][0x178], PT ;  /* 0x00005e002a007a0c */ /* 0x000fc40003f06270 */
[----:B------:R-:W-:Y:S02]  /*34ee0*/  ISETP.GE.AND P1, PT, R43, c[0x0][0x178], PT ;  /* 0x00005e002b007a0c */ /* 0x000fe40003f26270 */
[C---:B------:R-:W-:Y:S01]  /*34ef0*/  ISETP.GE.AND P5, PT, R8.reuse, c[0x0][0x17c], PT ;  /* 0x00005f0008007a0c */ /* 0x040fe20003fa6270 */
[C---:B-1----:R-:W-:Y:S01]  /*34f00*/  IMAD R46, R8.reuse, c[0x0][0x198], RZ ;  /* 0x00006600082e7a24 */ /* 0x042fe200078e02ff */
[C---:B------:R-:W-:Y:S02]  /*34f10*/  ISETP.LT.AND P1, PT, R8.reuse, c[0x0][0x17c], !P1 ;  /* 0x00005f0008007a0c */ /* 0x040fe40004f21270 */
[----:B------:R-:W-:Y:S02]  /*34f20*/  ISETP.LT.AND P0, PT, R8, c[0x0][0x17c], !P0 ;  /* 0x00005f0008007a0c */ /* 0x000fe40004701270 */
[----:B------:R-:W2:Y:S04]  /*34f30*/  LDL.LU R8, [R1+0x1374] ;  /* 0x0013740001087983 */ /* 0x000ea80000300800 */
[----:B------:R-:W2:Y:S01]  /*34f40*/  LDL.LU R54, [R1+0x1378] ;  /* 0x0013780001367983 */ /* 0x000ea20000300800 */
[----:B------:R-:W-:-:S03]  /*34f50*/  PRMT R50, R9, 0x7632, R50 ;  /* 0x0000763209327816 */ /* 0x000fc60000000032 */
[----:B------:R-:W2:Y:S04]  /*34f60*/  LDL.LU R10, [R1+0x130] ;  /* 0x00013000010a7983 */ /* 0x000ea80000300800 */
[----:B----4-:R1:W-:Y:S02]  /*34f70*/  STS.128 [R0+0x180], R12 ;  /* 0x0001800c00007388 */ /* 0x0103e40000000c00 */
[----:B-1----:R-:W-:-:S05]  /*34f80*/  IMAD R14, R43, c[0x0][0x194], RZ ;  /* 0x000065002b0e7a24 */ /* 0x002fca00078e02ff */
[----:B------:R-:W-:-:S04]  /*34f90*/  LEA R2, P4, R14, c[0x0][0x170], 0x1 ;  /* 0x00005c000e027a11 */ /* 0x000fc800078808ff */
[----:B------:R-:W-:-:S05]  /*34fa0*/  LEA.HI.X.SX32 R3, R14, c[0x0][0x174], 0x1, P4 ;  /* 0x00005d000e037a11 */ /* 0x000fca00020f0eff */
[----:B------:R-:W-:Y:S01]  /*34fb0*/  IMAD.WIDE R44, R46, 0x2, R2 ;  /* 0x000000022e2c7825 */ /* 0x000fe200078e0202 */
[----:B------:R-:W-:-:S06]  /*34fc0*/  NOP ;  /* 0x0000000000007918 */ /* 0x000fcc0000000000 */
[----:B------:R1:W-:Y:S04]  /*34fd0*/  @P1 STG.E.U16 [R44.64], R9 ;  /* 0x000000092c001986 */ /* 0x0003e8000c101504 */
[----:B-1----:R-:W4:Y:S01]  /*34fe0*/  LDL.LU R9, [R1+0x80] ;  /* 0x0000800001097983 */ /* 0x002f220000300800 */
[----:B------:R-:W-:-:S05]  /*34ff0*/  IMAD R0, R42, c[0x0][0x194], RZ ;  /* 0x000065002a007a24 */ /* 0x000fca00078e02ff */
[----:B------:R-:W-:Y:S01]  /*35000*/  LEA R12, P6, R0, c[0x0][0x170], 0x1 ;  /* 0x00005c00000c7a11 */ /* 0x000fe200078c08ff */
[----:B------:R-:W-:-:S03]  /*35010*/  IMAD.MOV.U32 R47, RZ, RZ, c[0x0][0x194] ;  /* 0x00006500ff2f7624 */ /* 0x000fc600078e00ff */
[----:B------:R-:W-:Y:S01]  /*35020*/  LEA.HI.X.SX32 R13, R0, c[0x0][0x174], 0x1, P6 ;  /* 0x00005d00000d7a11 */ /* 0x000fe200030f0eff */
[----:B------:R-:W-:-:S04]  /*35030*/  IMAD R0, R47, 0x40, R14 ;  /* 0x000000402f007824 */ /* 0x000fc800078e020e */
[----:B------:R-:W-:Y:S01]  /*35040*/  IMAD.WIDE R14, R46, 0x2, R12 ;  /* 0x000000022e0e7825 */ /* 0x000fe200078e020c */
[----:B---3--:R-:W-:-:S04]  /*35050*/  ISETP.LT.AND P4, PT, R39, c[0x0][0x178], !P5 ;  /* 0x00005e0027007a0c */ /* 0x008fc80006f81270 */
[----:B------:R1:W-:Y:S01]  /*35060*/  @P0 STG.E.U16 [R14.64], R56 ;  /* 0x000000380e000986 */ /* 0x0003e2000c101504 */
[----:B------:R-:W-:Y:S01]  /*35070*/  IMAD R44, R47, 0x20, R0 ;  /* 0x000000202f2c7824 */ /* 0x000fe200078e0200 */
[----:B------:R-:W-:Y:S02]  /*35080*/  ISETP.LT.AND P5, PT, R35, c[0x0][0x178], !P5 ;  /* 0x00005e0023007a0c */ /* 0x000fe40006fa1270 */
[----:B-1----:R-:W-:-:S04]  /*35090*/  LEA R14, P1, R0, c[0x0][0x170], 0x1 ;  /* 0x00005c00000e7a11 */ /* 0x002fc800078208ff */
[----:B------:R-:W-:Y:S02]  /*350a0*/  LEA.HI.X.SX32 R15, R0, c[0x0][0x174], 0x1, P1 ;  /* 0x00005d00000f7a11 */ /* 0x000fe400008f0eff */
[----:B------:R-:W-:Y:S02]  /*350b0*/  LEA R52, P0, R44, c[0x0][0x170], 0x1 ;  /* 0x00005c002c347a11 */ /* 0x000fe400078008ff */
[----:B------:R-:W-:Y:S01]  /*350c0*/  ISETP.LT.AND P6, PT, R43, c[0x0][0x178], !P3 ;  /* 0x00005e002b007a0c */ /* 0x000fe20005fc1270 */
[----:B------:R-:W-:Y:S01]  /*350d0*/  IMAD.WIDE R48, R46, 0x2, R14 ;  /* 0x000000022e307825 */ /* 0x000fe200078e020e */
[----:B------:R-:W-:Y:S02]  /*350e0*/  LEA.HI.X.SX32 R53, R44, c[0x0][0x174], 0x1, P0 ;  /* 0x00005d002c357a11 */ /* 0x000fe400000f0eff */
[----:B------:R-:W-:Y:S02]  /*350f0*/  IADD3 R0, R46, c[0x0][0x198], RZ ;  /* 0x000066002e007a10 */ /* 0x000fe40007ffe0ff */
[----:B------:R-:W-:Y:S01]  /*35100*/  ISETP.LT.AND P0, PT, R42, c[0x0][0x178], !P3 ;  /* 0x00005e002a007a0c */ /* 0x000fe20005f01270 */
[----:B------:R1:W-:Y:S01]  /*35110*/  @P4 STG.E.U16 [R48.64], R57 ;  /* 0x0000003930004986 */ /* 0x0003e2000c101504 */
[----:B------:R-:W-:Y:S01]  /*35120*/  ISETP.LT.AND P4, PT, R39, c[0x0][0x178], !P3 ;  /* 0x00005e0027007a0c */ /* 0x000fe20005f81270 */
[----:B------:R-:W-:-:S04]  /*35130*/  IMAD.WIDE R46, R46, 0x2, R52 ;  /* 0x000000022e2e7825 */ /* 0x000fc800078e0234 */
[----:B------:R-:W-:Y:S01]  /*35140*/  IMAD.WIDE R44, R0, 0x2, R2 ;  /* 0x00000002002c7825 */ /* 0x000fe200078e0202 */
[----:B------:R3:W-:Y:S01]  /*35150*/  @P5 STG.E.U16 [R46.64], R11 ;  /* 0x0000000b2e005986 */ /* 0x0007e2000c101504 */
[----:B------:R-:W-:-:S03]  /*35160*/  ISETP.LT.AND P3, PT, R35, c[0x0][0x178], !P3 ;  /* 0x00005e0023007a0c */ /* 0x000fc60005f61270 */
[----:B------:R0:W-:Y:S01]  /*35170*/  @P6 STG.E.U16 [R44.64], R50 ;  /* 0x000000322c006986 */ /* 0x0001e2000c101504 */
[----:B-1----:R-:W-:Y:S02]  /*35180*/  PRMT R48, R56, 0x7632, R48 ;  /* 0x0000763238307816 */ /* 0x002fe40000000030 */
[----:B------:R-:W-:Y:S01]  /*35190*/  PRMT R49, R57, 0x7632, R49 ;  /* 0x0000763239317816 */ /* 0x000fe20000000031 */
[----:B---3--:R-:W-:-:S04]  /*351a0*/  IMAD.WIDE R46, R0, 0x2, R12 ;  /* 0x00000002002e7825 */ /* 0x008fc800078e020c */
[----:B0-----:R-:W-:Y:S01]  /*351b0*/  IMAD.WIDE R44, R0, 0x2, R14 ;  /* 0x00000002002c7825 */ /* 0x001fe200078e020e */
[----:B------:R-:W-:Y:S01]  /*351c0*/  @P0 STG.E.U16 [R46.64], R48 ;  /* 0x000000302e000986 */ /* 0x000fe2000c101504 */
[----:B------:R-:W-:-:S03]  /*351d0*/  PRMT R51, R11, 0x7632, R51 ;  /* 0x000076320b337816 */ /* 0x000fc60000000033 */
[----:B------:R0:W-:Y:S01]  /*351e0*/  @P4 STG.E.U16 [R44.64], R49 ;  /* 0x000000312c004986 */ /* 0x0001e2000c101504 */
[----:B--2---:R-:W-:Y:S02]  /*351f0*/  ISETP.GE.AND P1, PT, R8, c[0x0][0x17c], PT ;  /* 0x00005f0008007a0c */ /* 0x004fe40003f26270 */
[----:B------:R-:W-:Y:S01]  /*35200*/  ISETP.GE.AND P0, PT, R54, c[0x0][0x17c], PT ;  /* 0x00005f0036007a0c */ /* 0x000fe20003f06270 */
[----:B------:R-:W2:Y:S04]  /*35210*/  LDL.LU R8, [R1+0x1494] ;  /* 0x0014940001087983 */ /* 0x000ea80000300800 */
[----:B------:R-:W3:Y:S01]  /*35220*/  LDL.LU R54, [R1+0x137c] ;  /* 0x00137c0001367983 */ /* 0x000ee20000300800 */
[----:B0-----:R-:W-:-:S03]  /*35230*/  IMAD.WIDE R48, R0, 0x2, R52 ;  /* 0x0000000200307825 */ /* 0x001fc600078e0234 */
[----:B------:R-:W2:Y:S04]  /*35240*/  LDL.LU R11, [R1+0x120] ;  /* 0x00012000010b7983 */ /* 0x000ea80000300800 */
[----:B------:R-:W2:Y:S04]  /*35250*/  LDL.LU R57, [R1+0x70] ;  /* 0x0000700001397983 */ /* 0x000ea80000300800 */
[----:B------:R0:W-:Y:S01]  /*35260*/  @P3 STG.E.U16 [R48.64], R51 ;  /* 0x0000003330003986 */ /* 0x0001e2000c101504 */
[----:B------:R-:W-:Y:S02]  /*35270*/  ISETP.LT.AND P5, PT, R43, c[0x0][0x178], !P2 ;  /* 0x00005e002b007a0c */ /* 0x000fe400057a1270 */
[----:B------:R-:W-:Y:S01]  /*35280*/  ISETP.LT.AND P6, PT, R42, c[0x0][0x178], !P2 ;  /* 0x00005e002a007a0c */ /* 0x000fe200057c1270 */
[----:B0-----:R-:W2:Y:S01]  /*35290*/  LDL.LU R51, [R1+0x30] ;  /* 0x0000300001337983 */ /* 0x001ea20000300800 */
[----:B------:R-:W-:-:S03]  /*352a0*/  IADD3 R50, R0, c[0x0][0x198], RZ ;  /* 0x0000660000327a10 */ /* 0x000fc60007ffe0ff */
[----:B------:R-:W2:Y:S02]  /*352b0*/  LDL.LU R56, [R1+0x1380] ;  /* 0x0013800001387983 */ /* 0x000ea40000300800 */
[----:B------:R-:W-:-:S04]  /*352c0*/  IMAD.WIDE R46, R50, 0x2, R2 ;  /* 0x00000002322e7825 */ /* 0x000fc800078e0202 */
[C---:B------:R-:W-:Y:S01]  /*352d0*/  IMAD.WIDE R44, R50.reuse, 0x2, R12 ;  /* 0x00000002322c7825 */ /* 0x040fe200078e020c */
[----:B------:R0:W-:Y:S01]  /*352e0*/  @P5 STG.E.U16 [R46.64], R10 ;  /* 0x0000000a2e005986 */ /* 0x0001e2000c101504 */
[C---:B------:R-:W-:Y:S02]  /*352f0*/  IADD3 R0, R50.reuse, c[0x0][0x198], RZ ;  /* 0x0000660032007a10 */ /* 0x040fe40007ffe0ff */
[C---:B0-----:R-:W-:Y:S01]  /*35300*/  IMAD.WIDE R46, R50.reuse, 0x2, R14 ;  /* 0x00000002322e7825 */ /* 0x041fe200078e020e */
[----:B----4-:R0:W-:Y:S03]  /*35310*/  @P6 STG.E.U16 [R44.64], R9 ;  /* 0x000000092c006986 */ /* 0x0101e6000c101504 */
[----:B0-----:R-:W-:Y:S01]  /*35320*/  IMAD.WIDE R44, R50, 0x2, R52 ;  /* 0x00000002322c7825 */ /* 0x001fe200078e0234 */
[----:B------:R-:W-:Y:S02]  /*35330*/  PRMT R50, R10, 0x7632, R50 ;  /* 0x000076320a327816 */ /* 0x000fe40000000032 */
[----:B------:R-:W4:Y:S01]  /*35340*/  LDL.LU R10, [R1+0x1384] ;  /* 0x00138400010a7983 */ /* 0x000f220000300800 */
[----:B------:R-:W-:-:S02]  /*35350*/  ISETP.LT.AND P4, PT, R39, c[0x0][0x178], !P2 ;  /* 0x00005e0027007a0c */ /* 0x000fc40005781270 */
[----:B------:R-:W-:Y:S02]  /*35360*/  ISETP.LT.AND P2, PT, R35, c[0x0][0x178], !P2 ;  /* 0x00005e0023007a0c */ /* 0x000fe40005741270 */
[----:B------:R-:W-:Y:S02]  /*35370*/  ISETP.LT.AND P5, PT, R43, c[0x0][0x178], !P1 ;  /* 0x00005e002b007a0c */ /* 0x000fe40004fa1270 */
[----:B------:R-:W-:Y:S01]  /*35380*/  ISETP.LT.AND P3, PT, R42, c[0x0][0x178], !P1 ;  /* 0x00005e002a007a0c */ /* 0x000fe20004f61270 */
[----:B------:R-:W-:Y:S01]  /*35390*/  IMAD.WIDE R48, R0, 0x2, R2 ;  /* 0x0000000200307825 */ /* 0x000fe200078e0202 */
[----:B---3--:R-:W-:Y:S02]  /*353a0*/  ISETP.GE.AND P6, PT, R54, c[0x0][0x17c], PT ;  /* 0x00005f0036007a0c */ /* 0x008fe40003fc6270 */
[----:B------:R-:W-:-:S03]  /*353b0*/  IADD3 R54, R0, c[0x0][0x198], RZ ;  /* 0x0000660000367a10 */ /* 0x000fc60007ffe0ff */
[----:B--2---:R-:W-:Y:S04]  /*353c0*/  @P4 STG.E.U16 [R46.64], R51 ;  /* 0x000000332e004986 */ /* 0x004fe8000c101504 */
[----:B------:R0:W-:Y:S01]  /*353d0*/  @P2 STG.E.U16 [R44.64], R8 ;  /* 0x000000082c002986 */ /* 0x0001e2000c101504 */
[----:B------:R-:W-:Y:S02]  /*353e0*/  ISETP.LT.AND P2, PT, R39, c[0x0][0x178], !P1 ;  /* 0x00005e0027007a0c */ /* 0x000fe40004f41270 */
[----:B------:R-:W-:Y:S01]  /*353f0*/  ISETP.LT.AND P1, PT, R35, c[0x0][0x178], !P1 ;  /* 0x00005e0023007a0c */ /* 0x000fe20004f21270 */
[----:B------:R1:W-:Y:S01]  /*35400*/  @P5 STG.E.U16 [R48.64], R50 ;  /* 0x0000003230005986 */ /* 0x0003e2000c101504 */
[----:B------:R-:W-:Y:S02]  /*35410*/  ISETP.LT.AND P4, PT, R43, c[0x0][0x178], !P0 ;  /* 0x00005e002b007a0c */ /* 0x000fe40004781270 */
[----:B0-----:R-:W-:Y:S01]  /*35420*/  PRMT R8, R9, 0x7632, R8 ;  /* 0x0000763209087816 */ /* 0x001fe20000000008 */
[----:B------:R-:W-:Y:S01]  /*35430*/  IMAD.WIDE R44, R0, 0x2, R12 ;  /* 0x00000002002c7825 */ /* 0x000fe200078e020c */
[----:B------:R-:W2:Y:S04]  /*35440*/  LDL.LU R9, [R1+0x20] ;  /* 0x0000200001097983 */ /* 0x000ea80000300800 */
[----:B------:R0:W-:Y:S01]  /*35450*/  @P3 STG.E.U16 [R44.64], R8 ;  /* 0x000000082c003986 */ /* 0x0001e2000c101504 */
[----:B------:R-:W-:-:S02]  /*35460*/  ISETP.LT.AND P3, PT, R42, c[0x0][0x178], !P0 ;  /* 0x00005e002a007a0c */ /* 0x000fc40004761270 */
[----:B------:R-:W-:Y:S01]  /*35470*/  PRMT R55, R51, 0x7632, R55 ;  /* 0x0000763233377816 */ /* 0x000fe20000000037 */
[----:B-1----:R-:W-:-:S04]  /*35480*/  IMAD.WIDE R50, R0, 0x2, R14 ;  /* 0x0000000200327825 */ /* 0x002fc800078e020e */
[----:B------:R-:W-:Y:S01]  /*35490*/  IMAD.WIDE R48, R0, 0x2, R52 ;  /* 0x0000000200307825 */ /* 0x000fe200078e0234 */
[----:B0-----:R-:W-:-:S03]  /*354a0*/  PRMT R8, R8, 0x7632, R8 ;  /* 0x0000763208087816 */ /* 0x001fc60000000008 */
[C---:B------:R-:W-:Y:S01]  /*354b0*/  IMAD.WIDE R46, R54.reuse, 0x2, R2 ;  /* 0x00000002362e7825 */ /* 0x040fe200078e0202 */
[----:B------:R0:W-:Y:S03]  /*354c0*/  @P2 STG.E.U16 [R50.64], R55 ;  /* 0x0000003732002986 */ /* 0x0001e6000c101504 */
[----:B------:R-:W-:Y:S01]  /*354d0*/  IMAD.WIDE R44, R54, 0x2, R12 ;  /* 0x00000002362c7825 */ /* 0x000fe200078e020c */
[----:B------:R-:W-:Y:S01]  /*354e0*/  @P1 STG.E.U16 [R48.64], R8 ;  /* 0x0000000830001986 */ /* 0x000fe2000c101504 */
[----:B------:R-:W-:-:S03]  /*354f0*/  ISETP.GE.AND P5, PT, R56, c[0x0][0x17c], PT ;  /* 0x00005f0038007a0c */ /* 0x000fc60003fa6270 */
[----:B------:R1:W-:Y:S04]  /*35500*/  @P4 STG.E.U16 [R46.64], R11 ;  /* 0x0000000b2e004986 */ /* 0x0003e8000c101504 */
[----:B------:R3:W-:Y:S01]  /*35510*/  @P3 STG.E.U16 [R44.64], R57 ;  /* 0x000000392c003986 */ /* 0x0007e2000c101504 */
[----:B0-----:R-:W-:Y:S02]  /*35520*/  PRMT R55, R11, 0x7632, R55 ;  /* 0x000076320b377816 */ /* 0x001fe40000000037 */
[----:B----4-:R-:W-:Y:S02]  /*35530*/  ISETP.GE.AND P3, PT, R10, c[0x0][0x17c], PT ;  /* 0x00005f000a007a0c */ /* 0x010fe40003f66270 */
[----:B------:R-:W4:Y:S04]  /*35540*/  LDL.LU R10, [R1+0x160] ;  /* 0x00016000010a7983 */ /* 0x000f280000300800 */
[----:B------:R-:W4:Y:S04]  /*35550*/  LDL.LU R56, [R1+0x110] ;  /* 0x0001100001387983 */ /* 0x000f280000300800 */
[----:B-1----:R-:W4:Y:S01]  /*35560*/  LDL.LU R11, [R1+0x1388] ;  /* 0x00138800010b7983 */ /* 0x002f220000300800 */
[----:B------:R-:W-:-:S02]  /*35570*/  ISETP.LT.AND P4, PT, R39, c[0x0][0x178], !P0 ;  /* 0x00005e0027007a0c */ /* 0x000fc40004781270 */
[----:B------:R-:W-:Y:S01]  /*35580*/  ISETP.LT.AND P0, PT, R35, c[0x0][0x178], !P0 ;  /* 0x00005e0023007a0c */ /* 0x000fe20004701270 */
[----:B------:R-:W-:Y:S01]  /*35590*/  IMAD.WIDE R50, R54, 0x2, R14 ;  /* 0x0000000236327825 */ /* 0x000fe200078e020e */
[----:B------:R-:W-:Y:S02]  /*355a0*/  ISETP.LT.AND P1, PT, R43, c[0x0][0x178], !P6 ;  /* 0x00005e002b007a0c */ /* 0x000fe40007721270 */
[----:B------:R-:W-:Y:S01]  /*355b0*/  ISETP.LT.AND P2, PT, R42, c[0x0][0x178], !P6 ;  /* 0x00005e002a007a0c */ /* 0x000fe20007741270 */
[C---:B------:R-:W-:Y:S01]  /*355c0*/  IMAD.WIDE R48, R54.reuse, 0x2, R52 ;  /* 0x0000000236307825 */ /* 0x040fe200078e0234 */
[----:B------:R-:W-:Y:S02]  /*355d0*/  IADD3 R0, R54, c[0x0][0x198], RZ ;  /* 0x0000660036007a10 */ /* 0x000fe40007ffe0ff */
[----:B------:R-:W-:Y:S02]  /*355e0*/  PRMT R8, R57, 0x7632, R8 ;  /* 0x0000763239087816 */ /* 0x000fe40000000008 */
[----:B---3--:R-:W3:Y:S01]  /*355f0*/  LDL.LU R57, [R1+0x50] ;  /* 0x0000500001397983 */ /* 0x008ee20000300800 */
[----:B------:R-:W-:-:S04]  /*35600*/  IMAD.WIDE R46, R0, 0x2, R2 ;  /* 0x00000002002e7825 */ /* 0x000fc800078e0202 */
[----:B------:R-:W-:Y:S01]  /*35610*/  IMAD.WIDE R44, R0, 0x2, R12 ;  /* 0x00000002002c7825 */ /* 0x000fe200078e020c */
[----:B--2---:R-:W-:Y:S01]  /*35620*/  @P4 STG.E.U16 [R50.64], R9 ;  /* 0x0000000932004986 */ /* 0x004fe2000c101504 */
[----:B------:R-:W-:Y:S02]  /*35630*/  ISETP.LT.AND P4, PT, R39, c[0x0][0x178], !P6 ;  /* 0x00005e0027007a0c */ /* 0x000fe40007781270 */
[----:B------:R-:W-:Y:S01]  /*35640*/  ISETP.LT.AND P6, PT, R35, c[0x0][0x178], !P6 ;  /* 0x00005e0023007a0c */ /* 0x000fe200077c1270 */
[----:B------:R0:W-:Y:S01]  /*35650*/  @P0 STG.E.U16 [R48.64], R4 ;  /* 0x0000000430000986 */ /* 0x0001e2000c101504 */
[----:B------:R-:W-:-:S03]  /*35660*/  ISETP.LT.AND P0, PT, R43, c[0x0][0x178], !P5 ;  /* 0x00005e002b007a0c */ /* 0x000fc60006f01270 */
[----:B------:R-:W-:Y:S01]  /*35670*/  @P1 STG.E.U16 [R46.64], R55 ;  /* 0x000000372e001986 */ /* 0x000fe2000c101504 */
[----:B0-----:R-:W-:-:S03]  /*35680*/  PRMT R4, R9, 0x7632, R4 ;  /* 0x0000763209047816 */ /* 0x001fc60000000004 */
[----:B------:R-:W2:Y:S04]  /*35690*/  LDL.LU R9, [R1+0x1490] ;  /* 0x0014900001097983 */ /* 0x000ea80000300800 */
[----:B------:R-:W2:Y:S01]  /*356a0*/  LDL.LU R51, [R1+0x138c] ;  /* 0x00138c0001337983 */ /* 0x000ea20000300800 */
[----:B------:R-:W-:Y:S01]  /*356b0*/  PRMT R50, R4, 0x7632, R50 ;  /* 0x0000763204327816 */ /* 0x000fe20000000032 */
[C---:B------:R-:W-:Y:S02]  /*356c0*/  IMAD.WIDE R48, R0.reuse, 0x2, R52 ;  /* 0x0000000200307825 */ /* 0x040fe400078e0234 */
[----:B------:R0:W-:Y:S02]  /*356d0*/  @P2 STG.E.U16 [R44.64], R8 ;  /* 0x000000082c002986 */ /* 0x0001e4000c101504 */
[C---:B0-----:R-:W-:Y:S01]  /*356e0*/  IMAD.WIDE R44, R0.reuse, 0x2, R14 ;  /* 0x00000002002c7825 */ /* 0x041fe200078e020e */
[----:B------:R-:W-:-:S04]  /*356f0*/  IADD3 R8, R0, c[0x0][0x198], RZ ;  /* 0x0000660000087a10 */ /* 0x000fc80007ffe0ff */
[----:B------:R-:W-:Y:S01]  /*35700*/  @P4 STG.E.U16 [R44.64], R4 ;  /* 0x000000042c004986 */ /* 0x000fe2000c101504 */
[----:B------:R-:W-:-:S03]  /*35710*/  IMAD.WIDE R46, R8, 0x2, R2 ;  /* 0x00000002082e7825 */ /* 0x000fc600078e0202 */
[----:B------:R0:W-:Y:S04]  /*35720*/  @P6 STG.E.U16 [R48.64], R50 ;  /* 0x0000003230006986 */ /* 0x0001e8000c101504 */
[----:B0-----:R-:W2:Y:S04]  /*35730*/  LDL.LU R50, [R1+0x1390] ;  /* 0x0013900001327983 */ /* 0x001ea80000300800 */
[----:B----4-:R0:W-:Y:S01]  /*35740*/  @P0 STG.E.U16 [R46.64], R10 ;  /* 0x0000000a2e000986 */ /* 0x0101e2000c101504 */
[----:B------:R-:W-:Y:S02]  /*35750*/  PRMT R0, R10, 0x7632, R0 ;  /* 0x000076320a007816 */ /* 0x000fe40000000000 */
[----:B------:R-:W-:-:S02]  /*35760*/  ISETP.GE.AND P2, PT, R11, c[0x0][0x17c], PT ;  /* 0x00005f000b007a0c */ /* 0x000fc40003f46270 */
[----:B------:R-:W4:Y:S04]  /*35770*/  LDL.LU R11, [R1+0x94] ;  /* 0x00009400010b7983 */ /* 0x000f280000300800 */
[----:B0-----:R-:W4:Y:S01]  /*35780*/  LDL.LU R10, [R1+0x64] ;  /* 0x00006400010a7983 */ /* 0x001f220000300800 */
[----:B------:R-:W-:Y:S02]  /*35790*/  ISETP.LT.AND P1, PT, R42, c[0x0][0x178], !P5 ;  /* 0x00005e002a007a0c */ /* 0x000fe40006f21270 */
[----:B------:R-:W-:Y:S02]  /*357a0*/  ISETP.LT.AND P4, PT, R39, c[0x0][0x178], !P5 ;  /* 0x00005e0027007a0c */ /* 0x000fe40006f81270 */
[----:B------:R-:W-:Y:S02]  /*357b0*/  ISETP.LT.AND P5, PT, R35, c[0x0][0x178], !P5 ;  /* 0x00005e0023007a0c */ /* 0x000fe40006fa1270 */
[----:B------:R-:W-:Y:S01]  /*357c0*/  ISETP.LT.AND P6, PT, R43, c[0x0][0x178], !P3 ;  /* 0x00005e002b007a0c */ /* 0x000fe20005fc1270 */
[C---:B------:R-:W-:Y:S01]  /*357d0*/  IMAD.WIDE R44, R8.reuse, 0x2, R12 ;  /* 0x00000002082c7825 */ /* 0x040fe200078e020c */
[----:B------:R-:W-:-:S03]  /*357e0*/  IADD3 R4, R8, c[0x0][0x198], RZ ;  /* 0x0000660008047a10 */ /* 0x000fc60007ffe0ff */
[----:B------:R-:W-:Y:S01]  /*357f0*/  IMAD.WIDE R48, R8, 0x2, R14 ;  /* 0x0000000208307825 */ /* 0x000fe200078e020e */
[----:B------:R-:W-:Y:S01]  /*35800*/  ISETP.LT.AND P0, PT, R42, c[0x0][0x178], !P3 ;  /* 0x00005e002a007a0c */ /* 0x000fe20005f01270 */
[----:B------:R0:W-:Y:S02]  /*35810*/  @P1 STG.E.U16 [R44.64], R56 ;  /* 0x000000382c001986 */ /* 0x0001e4000c101504 */
[----:B------:R-:W-:Y:S02]  /*35820*/  IMAD.WIDE R46, R8, 0x2, R52 ;  /* 0x00000002082e7825 */ /* 0x000fe400078e0234 */
[----:B---3--:R-:W-:Y:S01]  /*35830*/  @P4 STG.E.U16 [R48.64], R57 ;  /* 0x0000003930004986 */ /* 0x008fe2000c101504 */
[----:B------:R-:W-:-:S03]  /*35840*/  ISETP.LT.AND P4, PT, R39, c[0x0][0x178], !P3 ;  /* 0x00005e0027007a0c */ /* 0x000fc60005f81270 */
[----:B------:R1:W-:Y:S01]  /*35850*/  @P5 STG.E.U16 [R46.64], R7 ;  /* 0x000000072e005986 */ /* 0x0003e2000c101504 */
[----:B0-----:R-:W-:-:S05]  /*35860*/  IMAD.WIDE R44, R4, 0x2, R2 ;  /* 0x00000002042c7825 */ /* 0x001fca00078e0202 */
[----:B------:R0:W-:Y:S01]  /*35870*/  @P6 STG.E.U16 [R44.64], R0 ;  /* 0x000000002c006986 */ /* 0x0001e2000c101504 */
[----:B------:R-:W-:Y:S02]  /*35880*/  ISETP.LT.AND P3, PT, R35, c[0x0][0x178], !P3 ;  /* 0x00005e0023007a0c */ /* 0x000fe40005f61270 */
[----:B------:R-:W-:Y:S01]  /*35890*/  ISETP.LT.AND P5, PT, R43, c[0x0][0x178], !P2 ;  /* 0x00005e002b007a0c */ /* 0x000fe200057a1270 */
[----:B-1----:R-:W-:Y:S01]  /*358a0*/  IMAD.WIDE R46, R4, 0x2, R14 ;  /* 0x00000002042e7825 */ /* 0x002fe200078e020e */
[----:B------:R-:W-:Y:S02]  /*358b0*/  PRMT R8, R57, 0x7632, R8 ;  /* 0x0000763239087816 */ /* 0x000fe40000000008 */
[----:B0-----:R-:W-:Y:S01]  /*358c0*/  PRMT R0, R56, 0x7632, R0 ;  /* 0x0000763238007816 */ /* 0x001fe20000000000 */
[----:B------:R-:W-:Y:S01]  /*358d0*/  IMAD.WIDE R44, R4, 0x2, R12 ;  /* 0x00000002042c7825 */ /* 0x000fe200078e020c */
[----:B------:R-:W-:-:S04]  /*358e0*/  ISETP.LT.AND P6, PT, R42, c[0x0][0x178], !P2 ;  /* 0x00005e002a007a0c */ /* 0x000fc800057c1270 */
[----:B------:R0:W-:Y:S01]  /*358f0*/  @P0 STG.E.U16 [R44.64], R0 ;  /* 0x000000002c000986 */ /* 0x0001e2000c101504 */
[----:B------:R-:W-:-:S03]  /*35900*/  IMAD.WIDE R48, R4, 0x2, R52 ;  /* 0x0000000204307825 */ /* 0x000fc600078e0234 */
[----:B------:R1:W-:Y:S01]  /*35910*/  @P4 STG.E.U16 [R46.64], R8 ;  /* 0x000000082e004986 */ /* 0x0003e2000c101504 */
[----:B0-----:R-:W-:Y:S02]  /*35920*/  IADD3 R0, R4, c[0x0][0x198], RZ ;  /* 0x0000660004007a10 */ /* 0x001fe40007ffe0ff */
[----:B-1----:R-:W-:-:S03]  /*35930*/  PRMT R8, R7, 0x7632, R8 ;  /* 0x0000763207087816 */ /* 0x002fc60000000008 */
[----:B------:R-:W-:-:S04]  /*35940*/  IMAD.WIDE R46, R0, 0x2, R2 ;  /* 0x00000002002e7825 */ /* 0x000fc800078e0202 */
[C---:B------:R-:W-:Y:S01]  /*35950*/  IMAD.WIDE R44, R0.reuse, 0x2, R12 ;  /* 0x00000002002c7825 */ /* 0x040fe200078e020c */
[----:B------:R0:W-:Y:S01]  /*35960*/  @P3 STG.E.U16 [R48.64], R8 ;  /* 0x0000000830003986 */ /* 0x0001e2000c101504 */
[C---:B------:R-:W-:Y:S02]  /*35970*/  IADD3 R4, R0.reuse, c[0x0][0x198], RZ ;  /* 0x0000660000047a10 */ /* 0x040fe40007ffe0ff */
[----:B0-----:R-:W-:Y:S01]  /*35980*/  IMAD.WIDE R48, R0, 0x2, R14 ;  /* 0x0000000200307825 */ /* 0x001fe200078e020e */
[----:B--2---:R-:W-:Y:S02]  /*35990*/  ISETP.GE.AND P1, PT, R51, c[0x0][0x17c], PT ;  /* 0x00005f0033007a0c */ /* 0x004fe40003f26270 */
[----:B------:R-:W2:Y:S04]  /*359a0*/  LDL.LU R51, [R1+0x44] ;  /* 0x0000440001337983 */ /* 0x000ea80000300800 */
[----:B------:R-:W3:Y:S01]  /*359b0*/  LDL.LU R56, [R1+0x4] ;  /* 0x0000040001387983 */ /* 0x000ee20000300800 */
[----:B------:R-:W-:-:S03]  /*359c0*/  ISETP.GE.AND P0, PT, R50, c[0x0][0x17c], PT ;  /* 0x00005f0032007a0c */ /* 0x000fc60003f06270 */
[----:B------:R-:W3:Y:S04]  /*359d0*/  LDL.LU R50, [R1+0x1394] ;  /* 0x0013940001327983 */ /* 0x000ee80000300800 */
[----:B------:R-:W3:Y:S04]  /*359e0*/  LDL.LU R7, [R1+0x134] ;  /* 0x0001340001077983 */ /* 0x000ee80000300800 */
[----:B------:R-:W3:Y:S04]  /*359f0*/  LDL.LU R57, [R1+0x84] ;  /* 0x0000840001397983 */ /* 0x000ee80000300800 */
[----:B------:R-:W3:Y:S04]  /*35a00*/  LDL.LU R55, [R1+0x1398] ;  /* 0x0013980001377983 */ /* 0x000ee80000300800 */
[----:B----4-:R-:W-:Y:S04]  /*35a10*/  @P5 STG.E.U16 [R46.64], R11 ;  /* 0x0000000b2e005986 */ /* 0x010fe8000c101504 */
[----:B------:R0:W-:Y:S02]  /*35a20*/  @P6 STG.E.U16 [R44.64], R10 ;  /* 0x0000000a2c006986 */ /* 0x0001e4000c101504 */
[----:B0-----:R-:W-:Y:S01]  /*35a30*/  IMAD.WIDE R44, R0, 0x2, R52 ;  /* 0x00000002002c7825 */ /* 0x001fe200078e0234 */
[----:B------:R-:W-:-:S02]  /*35a40*/  PRMT R0, R10, 0x7632, R0 ;  /* 0x000076320a007816 */ /* 0x000fc40000000000 */
[----:B------:R-:W4:Y:S01]  /*35a50*/  LDL.LU R10, [R1+0x139c] ;  /* 0x00139c00010a7983 */ /* 0x000f220000300800 */
[----:B------:R-:W-:Y:S02]  /*35a60*/  ISETP.LT.AND P4, PT, R39, c[0x0][0x178], !P2 ;  /* 0x00005e0027007a0c */ /* 0x000fe40005781270 */
[----:B------:R-:W-:Y:S02]  /*35a70*/  ISETP.LT.AND P2, PT, R35, c[0x0][0x178], !P2 ;  /* 0x00005e0023007a0c */ /* 0x000fe40005741270 */
[----:B------:R-:W-:Y:S02]  /*35a80*/  ISETP.LT.AND P5, PT, R43, c[0x0][0x178], !P1 ;  /* 0x00005e002b007a0c */ /* 0x000fe40004fa1270 */
[----:B------:R-:W-:Y:S01]  /*35a90*/  ISETP.LT.AND P3, PT, R42, c[0x0][0x178], !P1 ;  /* 0x00005e002a007a0c */ /* 0x000fe20004f61270 */
[----:B------:R-:W-:Y:S01]  /*35aa0*/  IMAD.WIDE R46, R4, 0x2, R2 ;  /* 0x00000002042e7825 */ /* 0x000fe200078e0202 */
[----:B------:R-:W-:Y:S02]  /*35ab0*/  PRMT R8, R11, 0x7632, R8 ;  /* 0x000076320b087816 */ /* 0x000fe40000000008 */
[----:B------:R-:W4:Y:S04]  /*35ac0*/  LDL.LU R11, [R1+0x34] ;  /* 0x00003400010b7983 */ /* 0x000f280000300800 */
[----:B--2---:R-:W-:Y:S04]  /*35ad0*/  @P4 STG.E.U16 [R48.64], R51 ;  /* 0x0000003330004986 */ /* 0x004fe8000c101504 */
[----:B---3--:R0:W-:Y:S01]  /*35ae0*/  @P2 STG.E.U16 [R44.64], R56 ;  /* 0x000000382c002986 */ /* 0x0081e2000c101504 */
[----:B------:R-:W-:-:S02]  /*35af0*/  ISETP.LT.AND P2, PT, R39, c[0x0][0x178], !P1 ;  /* 0x00005e0027007a0c */ /* 0x000fc40004f41270 */
[----:B------:R-:W-:Y:S01]  /*35b00*/  ISETP.LT.AND P1, PT, R35, c[0x0][0x178], !P1 ;  /* 0x00005e0023007a0c */ /* 0x000fe20004f21270 */
[----:B------:R1:W-:Y:S01]  /*35b10*/  @P5 STG.E.U16 [R46.64], R8 ;  /* 0x000000082e005986 */ /* 0x0003e2000c101504 */
[----:B------:R-:W-:Y:S01]  /*35b20*/  ISETP.LT.AND P4, PT, R43, c[0x0][0x178], !P0 ;  /* 0x00005e002b007a0c */ /* 0x000fe20004781270 */
[----:B0-----:R-:W-:-:S05]  /*35b30*/  IMAD.WIDE R44, R4, 0x2, R12 ;  /* 0x00000002042c7825 */ /* 0x001fca00078e020c */
[----:B------:R0:W-:Y:S01]  /*35b40*/  @P3 STG.E.U16 [R44.64], R0 ;  /* 0x000000002c003986 */ /* 0x0001e2000c101504 */
[----:B------:R-:W-:Y:S02]  /*35b50*/  ISETP.LT.AND P3, PT, R42, c[0x0][0x178], !P0 ;  /* 0x00005e002a007a0c */ /* 0x000fe40004761270 */
[----:B------:R-:W-:Y:S01]  /*35b60*/  PRMT R54, R51, 0x7632, R54 ;  /* 0x0000763233367816 */ /* 0x000fe20000000036 */
[----:B------:R-:W-:Y:S01]  /*35b70*/  IMAD.WIDE R48, R4, 0x2, R52 ;  /* 0x0000000204307825 */ /* 0x000fe200078e0234 */
[----:B-1----:R-:W-:Y:S02]  /*35b80*/  PRMT R8, R56, 0x7632, R8 ;  /* 0x0000763238087816 */ /* 0x002fe40000000008 */
[----:B0-----:R-:W-:Y:S02]  /*35b90*/  IADD3 R0, R4, c[0x0][0x198], RZ ;  /* 0x0000660004007a10 */ /* 0x001fe40007ffe0ff */
[----:B------:R-:W-:Y:S01]  /*35ba0*/  ISETP.GE.AND P6, PT, R50, c[0x0][0x17c], PT ;  /* 0x00005f0032007a0c */ /* 0x000fe20003fc6270 */
[----:B------:R-:W-:-:S04]  /*35bb0*/  IMAD.WIDE R50, R4, 0x2, R14 ;  /* 0x0000000204327825 */ /* 0x000fc800078e020e */
[C---:B------:R-:W-:Y:S01]  /*35bc0*/  IMAD.WIDE R46, R0.reuse, 0x2, R2 ;  /* 0x00000002002e7825 */ /* 0x040fe200078e0202 */
[----:B------:R0:W-:Y:S03]  /*35bd0*/  @P2 STG.E.U16 [R50.64], R54 ;  /* 0x0000003632002986 */ /* 0x0001e6000c101504 */
[----:B------:R-:W-:Y:S01]  /*35be0*/  IMAD.WIDE R44, R0, 0x2, R12 ;  /* 0x00000002002c7825 */ /* 0x000fe200078e020c */
[----:B------:R-:W-:Y:S04]  /*35bf0*/  @P1 STG.E.U16 [R48.64], R8 ;  /* 0x0000000830001986 */ /* 0x000fe8000c101504 */
[----:B------:R1:W-:Y:S01]  /*35c00*/  @P4 STG.E.U16 [R46.64], R7 ;  /* 0x000000072e004986 */ /* 0x0003e2000c101504 */
[----:B------:R-:W-:-:S03]  /*35c10*/  ISETP.GE.AND P5, PT, R55, c[0x0][0x17c], PT ;  /* 0x00005f0037007a0c */ /* 0x000fc60003fa6270 */
[----:B------:R2:W-:Y:S01]  /*35c20*/  @P3 STG.E.U16 [R44.64], R57 ;  /* 0x000000392c003986 */ /* 0x0005e2000c101504 */
[----:B0-----:R-:W-:Y:S02]  /*35c30*/  PRMT R54, R7, 0x7632, R54 ;  /* 0x0000763207367816 */ /* 0x001fe40000000036 */
[----:B----4-:R-:W-:Y:S02]  /*35c40*/  ISETP.GE.AND P3, PT, R10, c[0x0][0x17c], PT ;  /* 0x00005f000a007a0c */ /* 0x010fe40003f66270 */
[----:B------:R-:W3:Y:S04]  /*35c50*/  LDL.LU R10, [R1+0x124] ;  /* 0x00012400010a7983 */ /* 0x000ee80000300800 */
[----:B------:R-:W4:Y:S04]  /*35c60*/  LDL.LU R55, [R1+0x74] ;  /* 0x0000740001377983 */ /* 0x000f280000300800 */
[----:B-1----:R-:W3:Y:S01]  /*35c70*/  LDL.LU R7, [R1+0x13a0] ;  /* 0x0013a00001077983 */ /* 0x002ee20000300800 */
[----:B------:R-:W-:-:S02]  /*35c80*/  ISETP.LT.AND P4, PT, R39, c[0x0][0x178], !P0 ;  /* 0x00005e0027007a0c */ /* 0x000fc40004781270 */
[----:B------:R-:W-:Y:S02]  /*35c90*/  PRMT R8, R57, 0x7632, R8 ;  /* 0x0000763239087816 */ /* 0x000fe40000000008 */
[----:B--2---:R-:W2:Y:S01]  /*35ca0*/  LDL.LU R57, [R1+0x24] ;  /* 0x0000240001397983 */ /* 0x004ea20000300800 */
[----:B------:R-:W-:Y:S02]  /*35cb0*/  ISETP.LT.AND P0, PT, R35, c[0x0][0x178], !P0 ;  /* 0x00005e0023007a0c */ /* 0x000fe40004701270 */
[----:B------:R-:W-:Y:S02]  /*35cc0*/  ISETP.LT.AND P1, PT, R43, c[0x0][0x178], !P6 ;  /* 0x00005e002b007a0c */ /* 0x000fe40007721270 */
[----:B------:R-:W-:Y:S01]  /*35cd0*/  ISETP.LT.AND P2, PT, R42, c[0x0][0x178], !P6 ;  /* 0x00005e002a007a0c */ /* 0x000fe20007741270 */
[C---:B------:R-:W-:Y:S01]  /*35ce0*/  IMAD.WIDE R50, R0.reuse, 0x2, R14 ;  /* 0x0000000200327825 */ /* 0x040fe200078e020e */
[----:B------:R-:W-:-:S03]  /*35cf0*/  IADD3 R4, R0, c[0x0][0x198], RZ ;  /* 0x0000660000047a10 */ /* 0x000fc60007ffe0ff */
[----:B------:R-:W-:Y:S01]  /*35d00*/  IMAD.WIDE R48, R0, 0x2, R52 ;  /* 0x0000000200307825 */ /* 0x000fe200078e0234 */
[----:B------:R-:W-:Y:S01]  /*35d10*/  @P4 STG.E.U16 [R50.64], R11 ;  /* 0x0000000b32004986 */ /* 0x000fe2000c101504 */
[----:B------:R-:W-:Y:S02]  /*35d20*/  ISETP.LT.AND P4, PT, R39, c[0x0][0x178], !P6 ;  /* 0x00005e0027007a0c */ /* 0x000fe40007781270 */
[C---:B------:R-:W-:Y:S01]  /*35d30*/  IMAD.WIDE R46, R4.reuse, 0x2, R2 ;  /* 0x00000002042e7825 */ /* 0x040fe200078e0202 */
[----:B------:R-:W-:Y:S03]  /*35d40*/  @P0 STG.E.U16 [R48.64], R9 ;  /* 0x0000000930000986 */ /* 0x000fe6000c101504 */
[----:B------:R-:W-:Y:S01]  /*35d50*/  IMAD.WIDE R44, R4, 0x2, R12 ;  /* 0x00000002042c7825 */ /* 0x000fe200078e020c */
[----:B------:R0:W-:Y:S01]  /*35d60*/  @P1 STG.E.U16 [R46.64], R54 ;  /* 0x000000362e001986 */ /* 0x0001e2000c101504 */
[----:B------:R-:W-:-:S02]  /*35d70*/  ISETP.LT.AND P6, PT, R35, c[0x0][0x178], !P6 ;  /* 0x00005e0023007a0c */ /* 0x000fc400077c1270 */
[----:B------:R-:W-:Y:S01]  /*35d80*/  ISETP.LT.AND P0, PT, R43, c[0x0][0x178], !P5 ;  /* 0x00005e002b007a0c */ /* 0x000fe20006f01270 */
[----:B------:R1:W-:Y:S01]  /*35d90*/  @P2 STG.E.U16 [R44.64], R8 ;  /* 0x000000082c002986 */ /* 0x0003e2000c101504 */
[----:B------:R-:W-:-:S03]  /*35da0*/  IADD3 R0, R4, c[0x0][0x198], RZ ;  /* 0x0000660004007a10 */ /* 0x000fc60007ffe0ff */
[----:B0-----:R-:W2:Y:S01]  /*35db0*/  LDL.LU R54, [R1+0x13a4] ;  /* 0x0013a40001367983 */ /* 0x001ea20000300800 */
[----:B-1----:R-:W-:Y:S01]  /*35dc0*/  PRMT R8, R11, 0x7632, R8 ;  /* 0x000076320b087816 */ /* 0x002fe20000000008 */
[----:B------:R-:W-:Y:S01]  /*35dd0*/  IMAD.WIDE R44, R4, 0x2, R14 ;  /* 0x00000002042c7825 */ /* 0x000fe200078e020e */
[----:B------:R-:W-:-:S03]  /*35de0*/  PRMT R48, R9, 0x7632, R48 ;  /* 0x0000763209307816 */ /* 0x000fc60000000030 */
[----:B------:R-:W-:Y:S01]  /*35df0*/  IMAD.WIDE R46, R4, 0x2, R52 ;  /* 0x00000002042e7825 */ /* 0x000fe200078e0234 */
[----:B------:R0:W-:Y:S04]  /*35e00*/  @P4 STG.E.U16 [R44.64], R8 ;  /* 0x000000082c004986 */ /* 0x0001e8000c101504 */
[----:B------:R1:W-:Y:S01]  /*35e10*/  @P6 STG.E.U16 [R46.64], R48 ;  /* 0x000000302e006986 */ /* 0x0003e2000c101504 */
[----:B0-----:R-:W-:Y:S01]  /*35e20*/  IMAD.WIDE R8, R0, 0x2, R2 ;  /* 0x0000000200087825 */ /* 0x001fe200078e0202 */
[----:B---3--:R-:W-:Y:S02]  /*35e30*/  ISETP.GE.AND P2, PT, R7, c[0x0][0x17c], PT ;  /* 0x00005f0007007a0c */ /* 0x008fe40003f46270 */
[----:B------:R-:W3:Y:S01]  /*35e40*/  LDL.LU R7, [R1+0x13a8] ;  /* 0x0013a80001077983 */ /* 0x000ee20000300800 */
[----:B-1----:R-:W-:-:S03]  /*35e50*/  PRMT R48, R10, 0x7632, R48 ;  /* 0x000076320a307816 */ /* 0x002fc60000000030 */
[----:B------:R0:W-:Y:S04]  /*35e60*/  @P0 STG.E.U16 [R8.64], R10 ;  /* 0x0000000a08000986 */ /* 0x0001e8000c101504 */
[----:B------:R-:W3:Y:S04]  /*35e70*/  LDL.LU R11, [R1+0x164] ;  /* 0x00016400010b7983 */ /* 0x000ee80000300800 */
[----:B0-----:R-:W3:Y:S01]  /*35e80*/  LDL.LU R10, [R1+0x114] ;  /* 0x00011400010a7983 */ /* 0x001ee20000300800 */
[----:B------:R-:W-:Y:S02]  /*35e90*/  ISETP.LT.AND P1, PT, R42, c[0x0][0x178], !P5 ;  /* 0x00005e002a007a0c */ /* 0x000fe40006f21270 */
[----:B------:R-:W-:Y:S01]  /*35ea0*/  ISETP.LT.AND P4, PT, R39, c[0x0][0x178], !P5 ;  /* 0x00005e0027007a0c */ /* 0x000fe20006f81270 */
[----:B------:R-:W-:-:S04]  /*35eb0*/  IMAD.WIDE R44, R0, 0x2, R12 ;  /* 0x00000002002c7825 */ /* 0x000fc800078e020c */
[----:B------:R-:W-:Y:S01]  /*35ec0*/  IMAD.WIDE R46, R0, 0x2, R14 ;  /* 0x00000002002e7825 */ /* 0x000fe200078e020e */
[----:B------:R-:W-:Y:S01]  /*35ed0*/  ISETP.LT.AND P5, PT, R35, c[0x0][0x178], !P5 ;  /* 0x00005e0023007a0c */ /* 0x000fe20006fa1270 */
[----:B------:R-:W3:Y:S04]  /*35ee0*/  LDL.LU R56, [R1+0x54] ;  /* 0x0000540001387983 */ /* 0x000ee80000300800 */
[----:B----4-:R-:W-:Y:S04]  /*35ef0*/  @P1 STG.E.U16 [R44.64], R55 ;  /* 0x000000372c001986 */ /* 0x010fe8000c101504 */
[----:B--2---:R0:W-:Y:S01]  /*35f00*/  @P4 STG.E.U16 [R46.64], R57 ;  /* 0x000000392e004986 */ /* 0x0041e2000c101504 */
[----:B------:R-:W-:-:S02]  /*35f10*/  ISETP.LT.AND P6, PT, R43, c[0x0][0x178], !P3 ;  /* 0x00005e002b007a0c */ /* 0x000fc40005fc1270 */
[----:B------:R-:W-:Y:S01]  /*35f20*/  ISETP.LT.AND P1, PT, R42, c[0x0][0x178], !P3 ;  /* 0x00005e002a007a0c */ /* 0x000fe20005f21270 */
[C---:B------:R-:W-:Y:S01]  /*35f30*/  IMAD.WIDE R8, R0.reuse, 0x2, R52 ;  /* 0x0000000200087825 */ /* 0x040fe200078e0234 */
[----:B------:R-:W-:Y:S01]  /*35f40*/  IADD3 R4, R0, c[0x0][0x198], RZ ;  /* 0x0000660000047a10 */ /* 0x000fe20007ffe0ff */
[----:B0-----:R-:W2:Y:S01]  /*35f50*/  LDL.LU R47, [R1+0x13ac] ;  /* 0x0013ac00012f7983 */ /* 0x001ea20000300800 */
[----:B------:R-:W-:-:S03]  /*35f60*/  ISETP.LT.AND P4, PT, R39, c[0x0][0x178], !P3 ;  /* 0x00005e0027007a0c */ /* 0x000fc60005f81270 */
[----:B------:R-:W-:Y:S01]  /*35f70*/  IMAD.WIDE R44, R4, 0x2, R2 ;  /* 0x00000002042c7825 */ /* 0x000fe200078e0202 */
[----:B------:R-:W-:Y:S01]  /*35f80*/  PRMT R0, R55, 0x7632, R0 ;  /* 0x0000763237007816 */ /* 0x000fe20000000000 */
[----:B------:R0:W-:Y:S01]  /*35f90*/  @P5 STG.E.U16 [R8.64], R5 ;  /* 0x0000000508005986 */ /* 0x0001e2000c101504 */
[----:B------:R-:W-:Y:S02]  /*35fa0*/  ISETP.LT.AND P3, PT, R35, c[0x0][0x178], !P3 ;  /* 0x00005e0023007a0c */ /* 0x000fe40005f61270 */
[----:B------:R-:W-:Y:S01]  /*35fb0*/  ISETP.LT.AND P5, PT, R43, c[0x0][0x178], !P2 ;  /* 0x00005e002b007a0c */ /* 0x000fe200057a1270 */
[----:B------:R1:W-:Y:S01]  /*35fc0*/  @P6 STG.E.U16 [R44.64], R48 ;  /* 0x000000302c006986 */ /* 0x0003e2000c101504 */
[----:B------:R-:W-:Y:S01]  /*35fd0*/  ISETP.LT.AND P6, PT, R42, c[0x0][0x178], !P2 ;  /* 0x00005e002a007a0c */ /* 0x000fe200057c1270 */
[----:B0-----:R-:W-:Y:S01]  /*35fe0*/  IMAD.WIDE R8, R4, 0x2, R12 ;  /* 0x0000000204087825 */ /* 0x001fe200078e020c */
[----:B------:R-:W-:-:S03]  /*35ff0*/  PRMT R5, R57, 0x7632, R5 ;  /* 0x0000763239057816 */ /* 0x000fc60000000005 */
[----:B-1----:R-:W-:Y:S01]  /*36000*/  IMAD.WIDE R44, R4, 0x2, R14 ;  /* 0x00000002042c7825 */ /* 0x002fe200078e020e */
[----:B------:R0:W-:Y:S01]  /*36010*/  @P1 STG.E.U16 [R8.64], R0 ;  /* 0x0000000008001986 */ /* 0x0001e2000c101504 */
[----:B------:R-:W-:-:S03]  /*36020*/  PRMT R46, R5, 0x7632, R46 ;  /* 0x00007632052e7816 */ /* 0x000fc6000000002e */
[----:B------:R1:W-:Y:S01]  /*36030*/  @P4 STG.E.U16 [R44.64], R5 ;  /* 0x000000052c004986 */ /* 0x0003e2000c101504 */
[C---:B0-----:R-:W-:Y:S01]  /*36040*/  IADD3 R0, R4.reuse, c[0x0][0x198], RZ ;  /* 0x0000660004007a10 */ /* 0x041fe20007ffe0ff */
[----:B-1----:R-:W-:-:S04]  /*36050*/  IMAD.WIDE R4, R4, 0x2, R52 ;  /* 0x0000000204047825 */ /* 0x002fc800078e0234 */
[C---:B------:R-:W-:Y:S01]  /*36060*/  IMAD.WIDE R8, R0.reuse, 0x2, R2 ;  /* 0x0000000200087825 */ /* 0x040fe200078e0202 */
[----:B------:R0:W-:Y:S03]  /*36070*/  @P3 STG.E.U16 [R4.64], R46 ;  /* 0x0000002e04003986 */ /* 0x0001e6000c101504 */
[----:B------:R-:W-:Y:S01]  /*36080*/  IMAD.WIDE R44, R0, 0x2, R12 ;  /* 0x00000002002c7825 */ /* 0x000fe200078e020c */
[----:B------:R-:W-:Y:S02]  /*36090*/  ISETP.GE.AND P0, PT, R54, c[0x0][0x17c], PT ;  /* 0x00005f0036007a0c */ /* 0x000fe40003f06270 */
[----:B0-----:R-:W-:Y:S02]  /*360a0*/  IADD3 R4, R0, c[0x0][0x198], RZ ;  /* 0x0000660000047a10 */ /* 0x001fe40007ffe0ff */
[----:B---3--:R-:W-:Y:S02]  /*360b0*/  ISETP.GE.AND P1, PT, R7, c[0x0][0x17c], PT ;  /* 0x00005f0007007a0c */ /* 0x008fe40003f26270 */
[----:B------:R-:W3:Y:S04]  /*360c0*/  LDL.LU R7, [R1+0x98] ;  /* 0x0000980001077983 */ /* 0x000ee80000300800 */
[----:B------:R-:W4:Y:S01]  /*360d0*/  LDL.LU R55, [R1+0x68] ;  /* 0x0000680001377983 */ /* 0x000f220000300800 */
[----:B------:R-:W-:-:S03]  /*360e0*/  PRMT R5, R11, 0x7632, R5 ;  /* 0x000076320b057816 */ /* 0x000fc60000000005 */
[----:B------:R0:W-:Y:S04]  /*360f0*/  @P5 STG.E.U16 [R8.64], R11 ;  /* 0x0000000b08005986 */ /* 0x0001e8000c101504 */
[----:B------:R-:W4:Y:S04]  /*36100*/  LDL.LU R57, [R1+0x13b0] ;  /* 0x0013b00001397983 */ /* 0x000f280000300800 */
[----:B------:R1:W-:Y:S01]  /*36110*/  @P6 STG.E.U16 [R44.64], R10 ;  /* 0x0000000a2c006986 */ /* 0x0003e2000c101504 */
[----:B0-----:R-:W-:-:S03]  /*36120*/  IMAD.WIDE R8, R0, 0x2, R14 ;  /* 0x0000000200087825 */ /* 0x001fc600078e020e */
[----:B------:R-:W4:Y:S04]  /*36130*/  LDL.LU R11, [R1+0x13b4] ;  /* 0x0013b400010b7983 */ /* 0x000f280000300800 */
[----:B------:R-:W4:Y:S01]  /*36140*/  LDL.LU R54, [R1+0x48] ;  /* 0x0000480001367983 */ /* 0x000f220000300800 */
[----:B-1----:R-:W-:Y:S01]  /*36150*/  IMAD.WIDE R44, R0, 0x2, R52 ;  /* 0x00000002002c7825 */ /* 0x002fe200078e0234 */
[----:B------:R-:W-:Y:S02]  /*36160*/  PRMT R0, R10, 0x7632, R0 ;  /* 0x000076320a007816 */ /* 0x000fe40000000000 */
[----:B------:R-:W4:Y:S01]  /*36170*/  LDL.LU R10, [R1+0x8] ;  /* 0x00000800010a7983 */ /* 0x000f220000300800 */
[----:B------:R-:W-:Y:S02]  /*36180*/  ISETP.LT.AND P4, PT, R39, c[0x0][0x178], !P2 ;  /* 0x00005e0027007a0c */ /* 0x000fe40005781270 */
[----:B------:R-:W-:-:S02]  /*36190*/  ISETP.LT.AND P2, PT, R35, c[0x0][0x178], !P2 ;  /* 0x00005e0023007a0c */ /* 0x000fc40005741270 */
[----:B------:R-:W-:Y:S02]  /*361a0*/  ISETP.LT.AND P5, PT, R43, c[0x0][0x178], !P0 ;  /* 0x00005e002b007a0c */ /* 0x000fe400047a1270 */
[----:B------:R-:W-:Y:S02]  /*361b0*/  ISETP.LT.AND P3, PT, R42, c[0x0][0x178], !P0 ;  /* 0x00005e002a007a0c */ /* 0x000fe40004761270 */
[----:B--2---:R-:W-:Y:S01]  /*361c0*/  ISETP.GE.AND P6, PT, R47, c[0x0][0x17c], PT ;  /* 0x00005f002f007a0c */ /* 0x004fe20003fc6270 */
[----:B------:R-:W-:-:S04]  /*361d0*/  IMAD.WIDE R46, R4, 0x2, R2 ;  /* 0x00000002042e7825 */ /* 0x000fc800078e0202 */
[----:B------:R0:W-:Y:S04]  /*361e0*/  @P4 STG.E.U16 [R8.64], R56 ;  /* 0x0000003808004986 */ /* 0x0001e8000c101504 */
[----:B------:R1:W-:Y:S01]  /*361f0*/  @P2 STG.E.U16 [R44.64], R6 ;  /* 0x000000062c002986 */ /* 0x0003e2000c101504 */
[----:B------:R-:W-:Y:S02]  /*36200*/  ISETP.LT.AND P2, PT, R39, c[0x0][0x178], !P0 ;  /* 0x00005e0027007a0c */ /* 0x000fe40004741270 */
[----:B------:R-:W-:Y:S01]  /*36210*/  ISETP.LT.AND P0, PT, R35, c[0x0][0x178], !P0 ;  /* 0x00005e0023007a0c */ /* 0x000fe20004701270 */
[----:B------:R-:W-:Y:S01]  /*36220*/  @P5 STG.E.U16 [R46.64], R5 ;  /* 0x000000052e005986 */ /* 0x000fe2000c101504 */
[----:B------:R-:W-:Y:S01]  /*36230*/  ISETP.LT.AND P5, PT, R43, c[0x0][0x178], !P1 ;  /* 0x00005e002b007a0c */ /* 0x000fe20004fa1270 */
[----:B0-----:R-:W-:Y:S01]  /*36240*/  IMAD.WIDE R8, R4, 0x2, R12 ;  /* 0x0000000204087825 */ /* 0x001fe200078e020c */
[----:B------:R-:W-:-:S04]  /*36250*/  ISETP.LT.AND P4, PT, R42, c[0x0][0x178], !P1 ;  /* 0x00005e002a007a0c */ /* 0x000fc80004f81270 */
[----:B------:R0:W-:Y:S01]  /*36260*/  @P3 STG.E.U16 [R8.64], R0 ;  /* 0x0000000008003986 */ /* 0x0001e2000c101504 */
[----:B------:R-:W-:Y:S02]  /*36270*/  PRMT R49, R56, 0x7632, R49 ;  /* 0x0000763238317816 */ /* 0x000fe40000000031 */
[----:B------:R-:W-:Y:S01]  /*36280*/  PRMT R48, R6, 0x7632, R48 ;  /* 0x0000763206307816 */ /* 0x000fe20000000030 */
[----:B------:R-:W2:Y:S04]  /*36290*/  LDL.LU R56, [R1+0x148c] ;  /* 0x00148c0001387983 */ /* 0x000ea80000300800 */
[----:B-1----:R-:W2:Y:S01]  /*362a0*/  LDL.LU R6, [R1+0x1488] ;  /* 0x0014880001067983 */ /* 0x002ea20000300800 */
[C---:B0-----:R-:W-:Y:S01]  /*362b0*/  IADD3 R0, R4.reuse, c[0x0][0x198], RZ ;  /* 0x0000660004007a10 */ /* 0x041fe20007ffe0ff */
[----:B------:R-:W-:-:S04]  /*362c0*/  IMAD.WIDE R8, R4, 0x2, R14 ;  /* 0x0000000204087825 */ /* 0x000fc800078e020e */
[----:B------:R-:W-:Y:S01]  /*362d0*/  IMAD.WIDE R4, R4, 0x2, R52 ;  /* 0x0000000204047825 */ /* 0x000fe200078e0234 */
[----:B------:R0:W-:Y:S03]  /*362e0*/  @P2 STG.E.U16 [R8.64], R49 ;  /* 0x0000003108002986 */ /* 0x0001e6000c101504 */
[C---:B------:R-:W-:Y:S01]  /*362f0*/  IMAD.WIDE R44, R0.reuse, 0x2, R2 ;  /* 0x00000002002c7825 */ /* 0x040fe200078e0202 */
[----:B------:R1:W-:Y:S03]  /*36300*/  @P0 STG.E.U16 [R4.64], R48 ;  /* 0x0000003004000986 */ /* 0x0003e6000c101504 */
[----:B------:R-:W-:Y:S01]  /*36310*/  IMAD.WIDE R46, R0, 0x2, R12 ;  /* 0x00000002002e7825 */ /* 0x000fe200078e020c */
[----:B------:R-:W-:-:S03]  /*36320*/  ISETP.LT.AND P2, PT, R43, c[0x0][0x178], !P6 ;  /* 0x00005e002b007a0c */ /* 0x000fc60007741270 */
[C---:B0-----:R-:W-:Y:S01]  /*36330*/  IMAD.WIDE R8, R0.reuse, 0x2, R52 ;  /* 0x0000000200087825 */ /* 0x041fe200078e0234 */
[----:B-1----:R-:W-:-:S03]  /*36340*/  IADD3 R48, R0, c[0x0][0x198], RZ ;  /* 0x0000660000307a10 */ /* 0x002fc60007ffe0ff */
[----:B------:R-:W-:Y:S01]  /*36350*/  IMAD.WIDE R4, R0, 0x2, R14 ;  /* 0x0000000200047825 */ /* 0x000fe200078e020e */
[----:B---3--:R0:W-:Y:S01]  /*36360*/  @P5 STG.E.U16 [R44.64], R7 ;  /* 0x000000072c005986 */ /* 0x0081e2000c101504 */
[----:B------:R-:W-:Y:S02]  /*36370*/  ISETP.LT.AND P5, PT, R39, c[0x0][0x178], !P1 ;  /* 0x00005e0027007a0c */ /* 0x000fe40004fa1270 */
[----:B------:R-:W-:Y:S01]  /*36380*/  ISETP.LT.AND P1, PT, R35, c[0x0][0x178], !P1 ;  /* 0x00005e0023007a0c */ /* 0x000fe20004f21270 */
[----:B----4-:R1:W-:Y:S01]  /*36390*/  @P4 STG.E.U16 [R46.64], R55 ;  /* 0x000000372e004986 */ /* 0x0103e2000c101504 */
[----:B------:R-:W-:Y:S02]  /*363a0*/  ISETP.LT.AND P4, PT, R42, c[0x0][0x178], !P6 ;  /* 0x00005e002a007a0c */ /* 0x000fe40007781270 */
[----:B------:R-:W-:Y:S02]  /*363b0*/  PRMT R50, R7, 0x7632, R50 ;  /* 0x0000763207327816 */ /* 0x000fe40000000032 */
[----:B------:R-:W-:Y:S01]  /*363c0*/  PRMT R49, R55, 0x7632, R49 ;  /* 0x0000763237317816 */ /* 0x000fe20000000031 */
[----:B0-----:R-:W-:Y:S01]  /*363d0*/  IMAD.WIDE R44, R48, 0x2, R2 ;  /* 0x00000002302c7825 */ /* 0x001fe200078e0202 */
[----:B------:R-:W-:-:S03]  /*363e0*/  ISETP.GE.AND P3, PT, R57, c[0x0][0x17c], PT ;  /* 0x00005f0039007a0c */ /* 0x000fc60003f66270 */
[----:B-1----:R-:W-:Y:S01]  /*363f0*/  IMAD.WIDE R46, R48, 0x2, R12 ;  /* 0x00000002302e7825 */ /* 0x002fe200078e020c */
[----:B------:R-:W-:Y:S02]  /*36400*/  ISETP.GE.AND P0, PT, R11, c[0x0][0x17c], PT ;  /* 0x00005f000b007a0c */ /* 0x000fe40003f06270 */
[----:B------:R-:W3:Y:S04]  /*36410*/  LDL.LU R11, [R1+0x138] ;  /* 0x00013800010b7983 */ /* 0x000ee80000300800 */
[----:B------:R-:W-:Y:S04]  /*36420*/  @P5 STG.E.U16 [R4.64], R54 ;  /* 0x0000003604005986 */ /* 0x000fe8000c101504 */
[----:B------:R-:W-:Y:S04]  /*36430*/  @P1 STG.E.U16 [R8.64], R10 ;  /* 0x0000000a08001986 */ /* 0x000fe8000c101504 */
[----:B------:R-:W4:Y:S04]  /*36440*/  LDL.LU R57, [R1+0x88] ;  /* 0x0000880001397983 */ /* 0x000f280000300800 */
[----:B------:R-:W-:Y:S04]  /*36450*/  @P2 STG.E.U16 [R44.64], R50 ;  /* 0x000000322c002986 */ /* 0x000fe8000c101504 */
[----:B------:R-:W2:Y:S04]  /*36460*/  LDL.LU R7, [R1+0x13b8] ;  /* 0x0013b80001077983 */ /* 0x000ea80000300800 */
[----:B------:R0:W-:Y:S04]  /*36470*/  @P4 STG.E.U16 [R46.64], R49 ;  /* 0x000000312e004986 */ /* 0x0001e8000c101504 */
[----:B------:R-:W4:Y:S01]  /*36480*/  LDL.LU R55, [R1+0x38] ;  /* 0x0000380001377983 */ /* 0x000f220000300800 */
[----:B0-----:R-:W-:-:S03]  /*36490*/  PRMT R46, R10, 0x7632, R46 ;  /* 0x000076320a2e7816 */ /* 0x001fc6000000002e */
[----:B------:R-:W4:Y:S01]  /*364a0*/  LDL.LU R10, [R1+0x13bc] ;  /* 0x0013bc00010a7983 */ /* 0x000f220000300800 */
[----:B------:R-:W-:Y:S02]  /*364b0*/  ISETP.LT.AND P5, PT, R39, c[0x0][0x178], !P6 ;  /* 0x00005e0027007a0c */ /* 0x000fe400077a1270 */
[----:B------:R-:W-:Y:S02]  /*364c0*/  ISETP.LT.AND P6, PT, R35, c[0x0][0x178], !P6 ;  /* 0x00005e0023007a0c */ /* 0x000fe400077c1270 */
[----:B------:R-:W-:Y:S01]  /*364d0*/  ISETP.LT.AND P1, PT, R43, c[0x0][0x178], !P3 ;  /* 0x00005e002b007a0c */ /* 0x000fe20005f21270 */
[----:B------:R-:W-:Y:S01]  /*364e0*/  IMAD.WIDE R4, R48, 0x2, R14 ;  /* 0x0000000230047825 */ /* 0x000fe200078e020e */
[----:B------:R-:W-:Y:S02]  /*364f0*/  PRMT R44, R54, 0x7632, R44 ;  /* 0x00007632362c7816 */ /* 0x000fe4000000002c */
[C---:B------:R-:W-:Y:S01]  /*36500*/  IADD3 R0, R48.reuse, c[0x0][0x198], RZ ;  /* 0x0000660030007a10 */ /* 0x040fe20007ffe0ff */
[----:B------:R-:W-:Y:S01]  /*36510*/  IMAD.WIDE R8, R48, 0x2, R52 ;  /* 0x0000000230087825 */ /* 0x000fe200078e0234 */
[----:B------:R-:W4:Y:S04]  /*36520*/  LDL.LU R54, [R1+0x13c0] ;  /* 0x0013c00001367983 */ /* 0x000f280000300800 */
[----:B------:R0:W-:Y:S04]  /*36530*/  @P5 STG.E.U16 [R4.64], R44 ;  /* 0x0000002c04005986 */ /* 0x0001e8000c101504 */
[----:B------:R-:W-:Y:S01]  /*36540*/  @P6 STG.E.U16 [R8.64], R46 ;  /* 0x0000002e08006986 */ /* 0x000fe2000c101504 */
[----:B0-----:R-:W-:-:S05]  /*36550*/  IMAD.WIDE R4, R0, 0x2, R2 ;  /* 0x0000000200047825 */ /* 0x001fca00078e0202 */
[----:B---3--:R0:W-:Y:S01]  /*36560*/  @P1 STG.E.U16 [R4.64], R11 ;  /* 0x0000000b04001986 */ /* 0x0081e2000c101504 */
[----:B------:R-:W-:Y:S02]  /*36570*/  PRMT R47, R11, 0x7632, R47 ;  /* 0x000076320b2f7816 */ /* 0x000fe4000000002f */
[----:B--2---:R-:W-:Y:S02]  /*36580*/  ISETP.GE.AND P4, PT, R7, c[0x0][0x17c], PT ;  /* 0x00005f0007007a0c */ /* 0x004fe40003f86270 */
[----:B------:R-:W2:Y:S04]  /*36590*/  LDL.LU R7, [R1+0x128] ;  /* 0x0001280001077983 */ /* 0x000ea80000300800 */
[----:B0-----:R-:W3:Y:S01]  /*365a0*/  LDL.LU R11, [R1+0x78] ;  /* 0x00007800010b7983 */ /* 0x001ee20000300800 */
[----:B----4-:R-:W-:-:S03]  /*365b0*/  ISETP.GE.AND P1, PT, R10, c[0x0][0x17c], PT ;  /* 0x00005f000a007a0c */ /* 0x010fc60003f26270 */
[----:B------:R-:W4:Y:S01]  /*365c0*/  LDL.LU R10, [R1+0x1484] ;  /* 0x00148400010a7983 */ /* 0x000f220000300800 */
[----:B------:R-:W-:Y:S02]  /*365d0*/  ISETP.LT.AND P2, PT, R42, c[0x0][0x178], !P3 ;  /* 0x00005e002a007a0c */ /* 0x000fe40005f41270 */
[----:B------:R-:W-:Y:S02]  /*365e0*/  ISETP.LT.AND P5, PT, R39, c[0x0][0x178], !P3 ;  /* 0x00005e0027007a0c */ /* 0x000fe40005fa1270 */
[----:B------:R-:W-:Y:S02]  /*365f0*/  ISETP.LT.AND P3, PT, R35, c[0x0][0x178], !P3 ;  /* 0x00005e0023007a0c */ /* 0x000fe40005f61270 */
[----:B------:R-:W-:Y:S01]  /*36600*/  ISETP.LT.AND P6, PT, R43, c[0x0][0x178], !P0 ;  /* 0x00005e002b007a0c */ /* 0x000fe200047c1270 */
[C---:B------:R-:W-:Y:S01]  /*36610*/  IMAD.WIDE R44, R0.reuse, 0x2, R12 ;  /* 0x00000002002c7825 */ /* 0x040fe200078e020c */
[----:B------:R-:W-:-:S03]  /*36620*/  IADD3 R46, R0, c[0x0][0x198], RZ ;  /* 0x00006600002e7a10 */ /* 0x000fc60007ffe0ff */
[C---:B------:R-:W-:Y:S02]  /*36630*/  IMAD.WIDE R4, R0.reuse, 0x2, R14 ;  /* 0x0000000200047825 */ /* 0x040fe400078e020e */
[----:B------:R0:W-:Y:S02]  /*36640*/  @P2 STG.E.U16 [R44.64], R57 ;  /* 0x000000392c002986 */ /* 0x0001e4000c101504 */
[----:B------:R-:W-:Y:S01]  /*36650*/  IMAD.WIDE R8, R0, 0x2, R52 ;  /* 0x0000000200087825 */ /* 0x000fe200078e0234 */
[----:B------:R-:W-:Y:S01]  /*36660*/  PRMT R0, R57, 0x7632, R0 ;  /* 0x0000763239007816 */ /* 0x000fe20000000000 */
[----:B------:R-:W-:Y:S02]  /*36670*/  @P5 STG.E.U16 [R4.64], R55 ;  /* 0x0000003704005986 */ /* 0x000fe4000c101504 */
[----:B0-----:R-:W-:Y:S02]  /*36680*/  IMAD.WIDE R44, R46, 0x2, R2 ;  /* 0x000000022e2c7825 */ /* 0x001fe400078e0202 */
[----:B------:R-:W2:Y:S04]  /*36690*/  LDL.LU R57, [R1+0x28] ;  /* 0x0000280001397983 */ /* 0x000ea80000300800 */
[----:B----4-:R-:W-:Y:S04]  /*366a0*/  @P3 STG.E.U16 [R8.64], R10 ;  /* 0x0000000a08003986 */ /* 0x010fe8000c101504 */
[----:B------:R0:W-:Y:S04]  /*366b0*/  @P6 STG.E.U16 [R44.64], R47 ;  /* 0x0000002f2c006986 */ /* 0x0001e8000c101504 */
[----:B0-----:R-:W4:Y:S01]  /*366c0*/  LDL.LU R47, [R1+0x13c4] ;  /* 0x0013c400012f7983 */ /* 0x001f220000300800 */
[----:B------:R-:W-:-:S02]  /*366d0*/  ISETP.LT.AND P2, PT, R42, c[0x0][0x178], !P0 ;  /* 0x00005e002a007a0c */ /* 0x000fc40004741270 */
[----:B------:R-:W-:Y:S01]  /*366e0*/  ISETP.LT.AND P5, PT, R39, c[0x0][0x178], !P0 ;  /* 0x00005e0027007a0c */ /* 0x000fe200047a1270 */
[C---:B------:R-:W-:Y:S01]  /*366f0*/  IMAD.WIDE R8, R46.reuse, 0x2, R12 ;  /* 0x000000022e087825 */ /* 0x040fe200078e020c */
[----:B------:R-:W-:Y:S02]  /*36700*/  ISETP.LT.AND P0, PT, R35, c[0x0][0x178], !P0 ;  /* 0x00005e0023007a0c */ /* 0x000fe40004701270 */
[----:B------:R-:W-:Y:S01]  /*36710*/  PRMT R10, R55, 0x7632, R10 ;  /* 0x00007632370a7816 */ /* 0x000fe2000000000a */
[----:B------:R-:W-:Y:S01]  /*36720*/  IMAD.WIDE R4, R46, 0x2, R14 ;  /* 0x000000022e047825 */ /* 0x000fe200078e020e */
[----:B------:R-:W-:Y:S02]  /*36730*/  ISETP.LT.AND P6, PT, R43, c[0x0][0x178], !P4 ;  /* 0x00005e002b007a0c */ /* 0x000fe400067c1270 */
[----:B------:R-:W-:-:S03]  /*36740*/  ISETP.LT.AND P3, PT, R42, c[0x0][0x178], !P4 ;  /* 0x00005e002a007a0c */ /* 0x000fc60006761270 */
[----:B------:R0:W-:Y:S01]  /*36750*/  @P2 STG.E.U16 [R8.64], R0 ;  /* 0x0000000008002986 */ /* 0x0001e2000c101504 */
[----:B------:R-:W-:-:S03]  /*36760*/  ISETP.GE.AND P2, PT, R54, c[0x0][0x17c], PT ;  /* 0x00005f0036007a0c */ /* 0x000fc60003f46270 */
[----:B------:R1:W-:Y:S04]  /*36770*/  @P5 STG.E.U16 [R4.64], R10 ;  /* 0x0000000a04005986 */ /* 0x0003e8000c101504 */
[----:B------:R-:W4:Y:S01]  /*36780*/  LDL.LU R54, [R1+0x168] ;  /* 0x0001680001367983 */ /* 0x000f220000300800 */
[----:B0-----:R-:W-:-:S03]  /*36790*/  IADD3 R0, R46, c[0x0][0x198], RZ ;  /* 0x000066002e007a10 */ /* 0x001fc60007ffe0ff */
[----:B------:R-:W4:Y:S01]  /*367a0*/  LDL.LU R55, [R1+0x118] ;  /* 0x0001180001377983 */ /* 0x000f220000300800 */
[----:B-1----:R-:W-:Y:S01]  /*367b0*/  PRMT R10, R10, 0x7632, R10 ;  /* 0x000076320a0a7816 */ /* 0x002fe2000000000a */
[----:B------:R-:W-:-:S04]  /*367c0*/  IMAD.WIDE R4, R46, 0x2, R52 ;  /* 0x000000022e047825 */ /* 0x000fc800078e0234 */
[C---:B------:R-:W-:Y:S01]  /*367d0*/  IMAD.WIDE R8, R0.reuse, 0x2, R2 ;  /* 0x0000000200087825 */ /* 0x040fe200078e0202 */
[----:B------:R0:W-:Y:S03]  /*367e0*/  @P0 STG.E.U16 [R4.64], R10 ;  /* 0x0000000a04000986 */ /* 0x0001e6000c101504 */
[C---:B------:R-:W-:Y:S01]  /*367f0*/  IMAD.WIDE R44, R0.reuse, 0x2, R12 ;  /* 0x00000002002c7825 */ /* 0x040fe200078e020c */
[----:B--2---:R1:W-:Y:S04]  /*36800*/  @P6 STG.E.U16 [R8.64], R7 ;  /* 0x0000000708006986 */ /* 0x0043e8000c101504 */
[----:B---3--:R2:W-:Y:S01]  /*36810*/  @P3 STG.E.U16 [R44.64], R11 ;  /* 0x0000000b2c003986 */ /* 0x0085e2000c101504 */
[C---:B0-----:R-:W-:Y:S01]  /*36820*/  IADD3 R10, R0.reuse, c[0x0][0x198], RZ ;  /* 0x00006600000a7a10 */ /* 0x041fe20007ffe0ff */
[----:B------:R-:W-:-:S04]  /*36830*/  IMAD.WIDE R4, R0, 0x2, R14 ;  /* 0x0000000200047825 */ /* 0x000fc800078e020e */
[----:B-1----:R-:W-:Y:S01]  /*36840*/  IMAD.WIDE R8, R0, 0x2, R52 ;  /* 0x0000000200087825 */ /* 0x002fe200078e0234 */
[----:B------:R-:W-:Y:S02]  /*36850*/  PRMT R0, R11, 0x7632, R0 ;  /* 0x000076320b007816 */ /* 0x000fe40000000000 */
[----:B------:R-:W-:Y:S02]  /*36860*/  PRMT R46, R7, 0x7632, R46 ;  /* 0x00007632072e7816 */ /* 0x000fe4000000002e */
[----:B----4-:R-:W-:Y:S02]  /*36870*/  ISETP.GE.AND P0, PT, R47, c[0x0][0x17c], PT ;  /* 0x00005f002f007a0c */ /* 0x010fe40003f06270 */
[----:B------:R-:W3:Y:S04]  /*36880*/  LDL.LU R47, [R1+0x13c8] ;  /* 0x0013c800012f7983 */ /* 0x000ee80000300800 */
[----:B--2---:R-:W2:Y:S04]  /*36890*/  LDL.LU R11, [R1+0x13cc] ;  /* 0x0013cc00010b7983 */ /* 0x004ea80000300800 */
[----:B------:R-:W4:Y:S01]  /*368a0*/  LDL.LU R7, [R1+0x58] ;  /* 0x0000580001077983 */ /* 0x000f220000300800 */
[----:B------:R-:W-:-:S02]  /*368b0*/  ISETP.LT.AND P5, PT, R39, c[0x0][0x178], !P4 ;  /* 0x00005e0027007a0c */ /* 0x000fc400067a1270 */
[----:B------:R-:W-:Y:S02]  /*368c0*/  ISETP.LT.AND P4, PT, R35, c[0x0][0x178], !P4 ;  /* 0x00005e0023007a0c */ /* 0x000fe40006781270 */
[----:B------:R-:W-:Y:S02]  /*368d0*/  ISETP.LT.AND P6, PT, R43, c[0x0][0x178], !P1 ;  /* 0x00005e002b007a0c */ /* 0x000fe40004fc1270 */
[----:B------:R-:W-:Y:S01]  /*368e0*/  ISETP.LT.AND P3, PT, R42, c[0x0][0x178], !P1 ;  /* 0x00005e002a007a0c */ /* 0x000fe20004f61270 */
[----:B------:R-:W-:-:S06]  /*368f0*/  IMAD.WIDE R44, R10, 0x2, R2 ;  /* 0x000000020a2c7825 */ /* 0x000fcc00078e0202 */
[----:B------:R0:W-:Y:S04]  /*36900*/  @P5 STG.E.U16 [R4.64], R57 ;  /* 0x0000003904005986 */ /* 0x0001e8000c101504 */
[----:B------:R1:W-:Y:S01]  /*36910*/  @P4 STG.E.U16 [R8.64], R6 ;  /* 0x0000000608004986 */ /* 0x0003e2000c101504 */
[----:B------:R-:W-:Y:S02]  /*36920*/  ISETP.LT.AND P4, PT, R39, c[0x0][0x178], !P1 ;  /* 0x00005e0027007a0c */ /* 0x000fe40004f81270 */
[----:B------:R-:W-:Y:S01]  /*36930*/  ISETP.LT.AND P1, PT, R35, c[0x0][0x178], !P1 ;  /* 0x00005e0023007a0c */ /* 0x000fe20004f21270 */
[----:B------:R-:W-:Y:S01]  /*36940*/  @P6 STG.E.U16 [R44.64], R46 ;  /* 0x0000002e2c006986 */ /* 0x000fe2000c101504 */
[----:B------:R-:W-:Y:S01]  /*36950*/  ISETP.LT.AND P6, PT, R43, c[0x0][0x178], !P2 ;  /* 0x00005e002b007a0c */ /* 0x000fe200057c1270 */
[----:B0-----:R-:W-:Y:S01]  /*36960*/  IMAD.WIDE R4, R10, 0x2, R12 ;  /* 0x000000020a047825 */ /* 0x001fe200078e020c */
[----:B------:R-:W-:-:S02]  /*36970*/  PRMT R48, R57, 0x7632, R48 ;  /* 0x0000763239307816 */ /* 0x000fc40000000030 */
[----:B------:R-:W-:Y:S01]  /*36980*/  ISETP.LT.AND P5, PT, R42, c[0x0][0x178], !P2 ;  /* 0x00005e002a007a0c */ /* 0x000fe200057a1270 */
[----:B-1----:R-:W-:Y:S01]  /*36990*/  IMAD.WIDE R8, R10, 0x2, R52 ;  /* 0x000000020a087825 */ /* 0x002fe200078e0234 */
[----:B------:R0:W-:Y:S01]  /*369a0*/  @P3 STG.E.U16 [R4.64], R0 ;  /* 0x0000000004003986 */ /* 0x0001e2000c101504 */
[----:B------:R-:W-:-:S03]  /*369b0*/  PRMT R6, R6, 0x7632, R6 ;  /* 0x0000763206067816 */ /* 0x000fc60000000006 */
[----:B------:R-:W4:Y:S01]  /*369c0*/  LDL.LU R57, [R1+0x9c] ;  /* 0x00009c0001397983 */ /* 0x000f220000300800 */
[C---:B0-----:R-:W-:Y:S01]  /*369d0*/  IADD3 R0, R10.reuse, c[0x0][0x198], RZ ;  /* 0x000066000a007a10 */ /* 0x041fe20007ffe0ff */
[----:B------:R-:W-:-:S04]  /*369e0*/  IMAD.WIDE R4, R10, 0x2, R14 ;  /* 0x000000020a047825 */ /* 0x000fc800078e020e */
[C---:B------:R-:W-:Y:S01]  /*369f0*/  IMAD.WIDE R44, R0.reuse, 0x2, R2 ;  /* 0x00000002002c7825 */ /* 0x040fe200078e0202 */
[----:B------:R0:W-:Y:S04]  /*36a00*/  @P4 STG.E.U16 [R4.64], R48 ;  /* 0x0000003004004986 */ /* 0x0001e8000c101504 */
[----:B------:R1:W-:Y:S04]  /*36a10*/  @P1 STG.E.U16 [R8.64], R6 ;  /* 0x0000000608001986 */ /* 0x0003e8000c101504 */
[----:B------:R2:W-:Y:S01]  /*36a20*/  @P6 STG.E.U16 [R44.64], R54 ;  /* 0x000000362c006986 */ /* 0x0005e2000c101504 */
[----:B------:R-:W-:Y:S01]  /*36a30*/  ISETP.LT.AND P6, PT, R39, c[0x0][0x178], !P2 ;  /* 0x00005e0027007a0c */ /* 0x000fe200057c1270 */
[----:B0-----:R-:W-:Y:S01]  /*36a40*/  IMAD.WIDE R4, R0, 0x2, R14 ;  /* 0x0000000200047825 */ /* 0x001fe200078e020e */
[----:B------:R-:W-:-:S02]  /*36a50*/  PRMT R48, R54, 0x7632, R48 ;  /* 0x0000763236307816 */ /* 0x000fc40000000030 */
[----:B------:R-:W-:Y:S01]  /*36a60*/  PRMT R10, R55, 0x7632, R10 ;  /* 0x00007632370a7816 */ /* 0x000fe2000000000a */
[C---:B-1----:R-:W-:Y:S01]  /*36a70*/  IMAD.WIDE R8, R0.reuse, 0x2, R52 ;  /* 0x0000000200087825 */ /* 0x042fe200078e0234 */
[C---:B------:R-:W-:Y:S02]  /*36a80*/  IADD3 R6, R0.reuse, c[0x0][0x198], RZ ;  /* 0x0000660000067a10 */ /* 0x040fe40007ffe0ff */
[----:B---3--:R-:W-:Y:S01]  /*36a90*/  ISETP.GE.AND P3, PT, R47, c[0x0][0x17c], PT ;  /* 0x00005f002f007a0c */ /* 0x008fe20003f66270 */
[----:B------:R-:W-:Y:S01]  /*36aa0*/  IMAD.WIDE R46, R0, 0x2, R12 ;  /* 0x00000002002e7825 */ /* 0x000fe200078e020c */
[----:B--2---:R-:W-:Y:S02]  /*36ab0*/  ISETP.GE.AND P1, PT, R11, c[0x0][0x17c], PT ;  /* 0x00005f000b007a0c */ /* 0x004fe40003f26270 */
[----:B------:R-:W2:Y:S04]  /*36ac0*/  LDL.LU R11, [R1+0x6c] ;  /* 0x00006c00010b7983 */ /* 0x000ea80000300800 */
[----:B------:R0:W-:Y:S04]  /*36ad0*/  @P5 STG.E.U16 [R46.64], R55 ;  /* 0x000000372e005986 */ /* 0x0001e8000c101504 */
[----:B------:R-:W3:Y:S04]  /*36ae0*/  LDL.LU R54, [R1+0x13d4] ;  /* 0x0013d40001367983 */ /* 0x000ee80000300800 */
[----:B----4-:R1:W-:Y:S04]  /*36af0*/  @P6 STG.E.U16 [R4.64], R7 ;  /* 0x0000000704006986 */ /* 0x0103e8000c101504 */
[----:B0-----:R-:W4:Y:S04]  /*36b00*/  LDL.LU R55, [R1+0x4c] ;  /* 0x00004c0001377983 */ /* 0x001f280000300800 */
[----:B------:R-:W2:Y:S04]  /*36b10*/  LDL.LU R0, [R1+0x13d0] ;  /* 0x0013d00001007983 */ /* 0x000ea80000300800 */
[----:B-1----:R-:W2:Y:S01]  /*36b20*/  LDL.LU R5, [R1+0x18] ;  /* 0x0000180001057983 */ /* 0x002ea20000300800 */
[----:B------:R-:W-:-:S02]  /*36b30*/  ISETP.LT.AND P2, PT, R35, c[0x0][0x178], !P2 ;  /* 0x00005e0023007a0c */ /* 0x000fc40005741270 */
[----:B------:R-:W-:Y:S02]  /*36b40*/  ISETP.LT.AND P4, PT, R43, c[0x0][0x178], !P0 ;  /* 0x00005e002b007a0c */ /* 0x000fe40004781270 */
[----:B------:R-:W-:Y:S01]  /*36b50*/  ISETP.LT.AND P5, PT, R42, c[0x0][0x178], !P0 ;  /* 0x00005e002a007a0c */ /* 0x000fe200047a1270 */
[----:B------:R-:W-:Y:S01]  /*36b60*/  IMAD.WIDE R44, R6, 0x2, R2 ;  /* 0x00000002062c7825 */ /* 0x000fe200078e0202 */
[----:B------:R-:W-:-:S03]  /*36b70*/  ISETP.LT.AND P6, PT, R39, c[0x0][0x178], !P0 ;  /* 0x00005e0027007a0c */ /* 0x000fc600047c1270 */
[----:B------:R-:W-:Y:S01]  /*36b80*/  IMAD.WIDE R46, R6, 0x2, R12 ;  /* 0x00000002062e7825 */ /* 0x000fe200078e020c */
[----:B------:R-:W-:-:S03]  /*36b90*/  ISETP.LT.AND P0, PT, R35, c[0x0][0x178], !P0 ;  /* 0x00005e0023007a0c */ /* 0x000fc60004701270 */
[----:B--2---:R0:W-:Y:S04]  /*36ba0*/  @P2 STG.E.U16 [R8.64], R5 ;  /* 0x0000000508002986 */ /* 0x0041e8000c101504 */
[----:B------:R-:W-:Y:S04]  /*36bb0*/  @P4 STG.E.U16 [R44.64], R48 ;  /* 0x000000302c004986 */ /* 0x000fe8000c101504 */
[----:B------:R1:W-:Y:S01]  /*36bc0*/  @P5 STG.E.U16 [R46.64], R10 ;  /* 0x0000000a2e005986 */ /* 0x0003e2000c101504 */
[----:B0-----:R-:W-:Y:S01]  /*36bd0*/  IMAD.WIDE R8, R6, 0x2, R14 ;  /* 0x0000000206087825 */ /* 0x001fe200078e020e */
[----:B------:R-:W-:-:S02]  /*36be0*/  ISETP.LT.AND P4, PT, R43, c[0x0][0x178], !P3 ;  /* 0x00005e002b007a0c */ /* 0x000fc40005f81270 */
[----:B------:R-:W-:Y:S02]  /*36bf0*/  ISETP.LT.AND P5, PT, R42, c[0x0][0x178], !P3 ;  /* 0x00005e002a007a0c */ /* 0x000fe40005fa1270 */
[----:B-1----:R-:W-:Y:S02]  /*36c00*/  PRMT R10, R7, 0x7632, R10 ;  /* 0x00007632070a7816 */ /* 0x002fe4000000000a */
[----:B------:R-:W-:Y:S01]  /*36c10*/  ISETP.GE.AND P2, PT, R0, c[0x0][0x17c], PT ;  /* 0x00005f0000007a0c */ /* 0x000fe20003f46270 */
[----:B------:R-:W2:Y:S01]  /*36c20*/  LDL.LU R7, [R1+0x1480] ;  /* 0x0014800001077983 */ /* 0x000ea20000300800 */
[----:B------:R-:W-:-:S03]  /*36c30*/  IADD3 R0, R6, c[0x0][0x198], RZ ;  /* 0x0000660006007a10 */ /* 0x000fc60007ffe0ff */
[----:B------:R0:W-:Y:S01]  /*36c40*/  @P6 STG.E.U16 [R8.64], R10 ;  /* 0x0000000a08006986 */ /* 0x0001e2000c101504 */
[----:B------:R-:W-:Y:S02]  /*36c50*/  ISETP.LT.AND P6, PT, R39, c[0x0][0x178], !P3 ;  /* 0x00005e0027007a0c */ /* 0x000fe40005fc1270 */
[----:B------:R-:W-:Y:S01]  /*36c60*/  PRMT R46, R5, 0x7632, R46 ;  /* 0x00007632052e7816 */ /* 0x000fe2000000002e */
[----:B------:R-:W-:-:S04]  /*36c70*/  IMAD.WIDE R4, R6, 0x2, R52 ;  /* 0x0000000206047825 */ /* 0x000fc800078e0234 */
[C---:B------:R-:W-:Y:S01]  /*36c80*/  IMAD.WIDE R44, R0.reuse, 0x2, R12 ;  /* 0x00000002002c7825 */ /* 0x040fe200078e020c */
[----:B------:R1:W-:Y:S03]  /*36c90*/  @P0 STG.E.U16 [R4.64], R46 ;  /* 0x0000002e04000986 */ /* 0x0003e6000c101504 */
[C---:B0-----:R-:W-:Y:S01]  /*36ca0*/  IMAD.WIDE R8, R0.reuse, 0x2, R2 ;  /* 0x0000000200087825 */ /* 0x041fe200078e0202 */
[----:B------:R-:W-:Y:S02]  /*36cb0*/  PRMT R48, R57, 0x7632, R48 ;  /* 0x0000763239307816 */ /* 0x000fe40000000030 */
[----:B------:R-:W-:Y:S02]  /*36cc0*/  PRMT R10, R11, 0x7632, R10 ;  /* 0x000076320b0a7816 */ /* 0x000fe4000000000a */
[----:B------:R0:W-:Y:S01]  /*36cd0*/  @P4 STG.E.U16 [R8.64], R57 ;  /* 0x0000003908004986 */ /* 0x0001e2000c101504 */
[----:B-1----:R-:W-:-:S03]  /*36ce0*/  IMAD.WIDE R4, R0, 0x2, R14 ;  /* 0x0000000200047825 */ /* 0x002fc600078e020e */
[----:B------:R1:W-:Y:S01]  /*36cf0*/  @P5 STG.E.U16 [R44.64], R11 ;  /* 0x0000000b2c005986 */ /* 0x0003e2000c101504 */
[----:B---3--:R-:W-:Y:S02]  /*36d00*/  ISETP.GE.AND P0, PT, R54, c[0x0][0x17c], PT ;  /* 0x00005f0036007a0c */ /* 0x008fe40003f06270 */
[C---:B------:R-:W-:Y:S01]  /*36d10*/  IADD3 R6, R0.reuse, c[0x0][0x198], RZ ;  /* 0x0000660000067a10 */ /* 0x040fe20007ffe0ff */
[----:B----4-:R3:W-:Y:S04]  /*36d20*/  @P6 STG.E.U16 [R4.64], R55 ;  /* 0x0000003704006986 */ /* 0x0107e8000c101504 */
[----:B0-----:R-:W4:Y:S04]  /*36d30*/  LDL.LU R57, [R1+0x8c] ;  /* 0x00008c0001397983 */ /* 0x001f280000300800 */
[----:B-1----:R-:W2:Y:S04]  /*36d40*/  LDL.LU R11, [R1+0x13d8] ;  /* 0x0013d800010b7983 */ /* 0x002ea80000300800 */
[----:B------:R-:W2:Y:S01]  /*36d50*/  LDL.LU R54, [R1+0x3c] ;  /* 0x00003c0001367983 */ /* 0x000ea20000300800 */
[----:B---3--:R-:W-:-:S03]  /*36d60*/  IMAD.WIDE R4, R0, 0x2, R52 ;  /* 0x0000000200047825 */ /* 0x008fc600078e0234 */
[----:B------:R-:W3:Y:S01]  /*36d70*/  LDL.LU R0, [R1+0xc] ;  /* 0x00000c0001007983 */ /* 0x000ee20000300800 */
[----:B------:R-:W-:Y:S02]  /*36d80*/  ISETP.LT.AND P3, PT, R35, c[0x0][0x178], !P3 ;  /* 0x00005e0023007a0c */ /* 0x000fe40005f61270 */
[----:B------:R-:W-:Y:S02]  /*36d90*/  ISETP.LT.AND P4, PT, R43, c[0x0][0x178], !P1 ;  /* 0x00005e002b007a0c */ /* 0x000fe40004f81270 */
[----:B------:R-:W-:Y:S01]  /*36da0*/  ISETP.LT.AND P5, PT, R42, c[0x0][0x178], !P1 ;  /* 0x00005e002a007a0c */ /* 0x000fe20004fa1270 */
[----:B------:R-:W-:-:S04]  /*36db0*/  IMAD.WIDE R8, R6, 0x2, R2 ;  /* 0x0000000206087825 */ /* 0x000fc800078e0202 */
[----:B------:R-:W-:Y:S01]  /*36dc0*/  IMAD.WIDE R44, R6, 0x2, R12 ;  /* 0x00000002062c7825 */ /* 0x000fe200078e020c */
[----:B------:R-:W-:Y:S02]  /*36dd0*/  PRMT R47, R55, 0x7632, R47 ;  /* 0x00007632372f7816 */ /* 0x000fe4000000002f */
[----:B------:R-:W4:Y:S01]  /*36de0*/  LDL.LU R55, [R1+0x13dc] ;  /* 0x0013dc0001377983 */ /* 0x000f220000300800 */
[----:B------:R-:W-:-:S03]  /*36df0*/  ISETP.LT.AND P6, PT, R39, c[0x0][0x178], !P1 ;  /* 0x00005e0027007a0c */ /* 0x000fc60004fc1270 */
[----:B---3--:R-:W-:Y:S04]  /*36e00*/  @P3 STG.E.U16 [R4.64], R0 ;  /* 0x0000000004003986 */ /* 0x008fe8000c101504 */
[----:B------:R-:W-:Y:S04]  /*36e10*/  @P4 STG.E.U16 [R8.64], R48 ;  /* 0x0000003008004986 */ /* 0x000fe8000c101504 */
[----:B------:R0:W-:Y:S01]  /*36e20*/  @P5 STG.E.U16 [R44.64], R10 ;  /* 0x0000000a2c005986 */ /* 0x0001e2000c101504 */
[----:B--2---:R-:W-:-:S03]  /*36e30*/  ISETP.GE.AND P3, PT, R11, c[0x0][0x17c], PT ;  /* 0x00005f000b007a0c */ /* 0x004fc60003f66270 */
[----:B0-----:R-:W2:Y:S04]  /*36e40*/  LDL.LU R45, [R1+0x13c] ;  /* 0x00013c00012d7983 */ /* 0x001ea80000300800 */
[----:B------:R-:W3:Y:S01]  /*36e50*/  LDL.LU R11, [R1+0x147c] ;  /* 0x00147c00010b7983 */ /* 0x000ee20000300800 */
[----:B------:R-:W-:Y:S01]  /*36e60*/  ISETP.LT.AND P1, PT, R35, c[0x0][0x178], !P1 ;  /* 0x00005e0023007a0c */ /* 0x000fe20004f21270 */
[----:B------:R-:W-:Y:S01]  /*36e70*/  IMAD.WIDE R4, R6, 0x2, R14 ;  /* 0x0000000206047825 */ /* 0x000fe200078e020e */
[----:B------:R-:W-:Y:S02]  /*36e80*/  ISETP.LT.AND P4, PT, R43, c[0x0][0x178], !P2 ;  /* 0x00005e002b007a0c */ /* 0x000fe40005781270 */
[----:B------:R-:W-:Y:S01]  /*36e90*/  ISETP.LT.AND P5, PT, R42, c[0x0][0x178], !P2 ;  /* 0x00005e002a007a0c */ /* 0x000fe200057a1270 */
[----:B------:R-:W-:Y:S01]  /*36ea0*/  IMAD.WIDE R8, R6, 0x2, R52 ;  /* 0x0000000206087825 */ /* 0x000fe200078e0234 */
[----:B------:R-:W-:-:S02]  /*36eb0*/  PRMT R46, R0, 0x7632, R46 ;  /* 0x00007632002e7816 */ /* 0x000fc4000000002e */
[----:B------:R-:W-:Y:S01]  /*36ec0*/  IADD3 R0, R6, c[0x0][0x198], RZ ;  /* 0x0000660006007a10 */ /* 0x000fe20007ffe0ff */
[----:B------:R0:W-:Y:S01]  /*36ed0*/  @P6 STG.E.U16 [R4.64], R47 ;  /* 0x0000002f04006986 */ /* 0x0001e2000c101504 */
[----:B------:R-:W-:Y:S02]  /*36ee0*/  ISETP.LT.AND P6, PT, R39, c[0x0][0x178], !P2 ;  /* 0x00005e0027007a0c */ /* 0x000fe400057c1270 */
[----:B------:R-:W-:Y:S01]  /*36ef0*/  ISETP.LT.AND P2, PT, R35, c[0x0][0x178], !P2 ;  /* 0x00005e0023007a0c */ /* 0x000fe20005741270 */
[----:B------:R1:W-:Y:S01]  /*36f00*/  @P1 STG.E.U16 [R8.64], R46 ;  /* 0x0000002e08001986 */ /* 0x0003e2000c101504 */
[----:B0-----:R-:W-:-:S04]  /*36f10*/  IMAD.WIDE R4, R0, 0x2, R2 ;  /* 0x0000000200047825 */ /* 0x001fc800078e0202 */
[----:B-1----:R-:W-:Y:S01]  /*36f20*/  IMAD.WIDE R8, R0, 0x2, R12 ;  /* 0x0000000200087825 */ /* 0x002fe200078e020c */
[----:B----4-:R-:W-:Y:S02]  /*36f30*/  PRMT R10, R57, 0x7632, R10 ;  /* 0x00007632390a7816 */ /* 0x010fe4000000000a */
[----:B------:R-:W-:Y:S02]  /*36f40*/  ISETP.GE.AND P1, PT, R55, c[0x0][0x17c], PT ;  /* 0x00005f0037007a0c */ /* 0x000fe40003f26270 */
[----:B------:R-:W4:Y:S01]  /*36f50*/  LDL.LU R55, [R1+0x12c] ;  /* 0x00012c0001377983 */ /* 0x000f220000300800 */
[----:B------:R-:W-:-:S03]  /*36f60*/  PRMT R46, R54, 0x7632, R46 ;  /* 0x00007632362e7816 */ /* 0x000fc6000000002e */
[----:B--2---:R0:W-:Y:S01]  /*36f70*/  @P4 STG.E.U16 [R4.64], R45 ;  /* 0x0000002d04004986 */ /* 0x0041e2000c101504 */
[----:B------:R-:W-:-:S03]  /*36f80*/  ISETP.LT.AND P4, PT, R43, c[0x0][0x178], !P0 ;  /* 0x00005e002b007a0c */ /* 0x000fc60004781270 */
[----:B------:R1:W-:Y:S01]  /*36f90*/  @P5 STG.E.U16 [R8.64], R57 ;  /* 0x0000003908005986 */ /* 0x0003e2000c101504 */
[----:B------:R-:W-:Y:S01]  /*36fa0*/  ISETP.LT.AND P5, PT, R42, c[0x0][0x178], !P0 ;  /* 0x00005e002a007a0c */ /* 0x000fe200047a1270 */
[----:B0-----:R-:W-:-:S04]  /*36fb0*/  IMAD.WIDE R4, R0, 0x2, R14 ;  /* 0x0000000200047825 */ /* 0x001fc800078e020e */
[C---:B-1----:R-:W-:Y:S01]  /*36fc0*/  IMAD.WIDE R8, R0.reuse, 0x2, R52 ;  /* 0x0000000200087825 */ /* 0x042fe200078e0234 */
[----:B------:R-:W-:Y:S01]  /*36fd0*/  IADD3 R0, R0, c[0x0][0x198], RZ ;  /* 0x0000660000007a10 */ /* 0x000fe20007ffe0ff */
[----:B------:R0:W-:Y:S01]  /*36fe0*/  @P6 STG.E.U16 [R4.64], R54 ;  /* 0x0000003604006986 */ /* 0x0001e2000c101504 */
[----:B------:R-:W-:-:S03]  /*36ff0*/  PRMT R44, R45, 0x7632, R44 ;  /* 0x000076322d2c7816 */ /* 0x000fc6000000002c */
[----:B---3--:R1:W-:Y:S01]  /*37000*/  @P2 STG.E.U16 [R8.64], R11 ;  /* 0x0000000b08002986 */ /* 0x0083e2000c101504 */
[----:B------:R-:W-:-:S03]  /*37010*/  ISETP.LT.AND P2, PT, R39, c[0x0][0x178], !P0 ;  /* 0x00005e0027007a0c */ /* 0x000fc60004741270 */
[----:B------:R-:W2:Y:S01]  /*37020*/  LDL.LU R57, [R1+0x7c] ;  /* 0x00007c0001397983 */ /* 0x000ea20000300800 */
[----:B0-----:R-:W-:-:S03]  /*37030*/  IMAD.WIDE R4, R0, 0x2, R2 ;  /* 0x0000000200047825 */ /* 0x001fc600078e0202 */
[----:B------:R-:W3:Y:S01]  /*37040*/  LDL.LU R54, [R1+0x13e0] ;  /* 0x0013e00001367983 */ /* 0x000ee20000300800 */
[----:B-1----:R-:W-:-:S03]  /*37050*/  IMAD.WIDE R8, R0, 0x2, R12 ;  /* 0x0000000200087825 */ /* 0x002fc600078e020c */
[----:B------:R-:W-:Y:S04]  /*37060*/  @P4 STG.E.U16 [R4.64], R44 ;  /* 0x0000002c04004986 */ /* 0x000fe8000c101504 */
[----:B------:R0:W-:Y:S04]  /*37070*/  @P5 STG.E.U16 [R8.64], R10 ;  /* 0x0000000a08005986 */ /* 0x0001e8000c101504 */
[----:B------:R-:W3:Y:S01]  /*37080*/  LDL.LU R47, [R1+0x13e4] ;  /* 0x0013e400012f7983 */ /* 0x000ee20000300800 */
[----:B0-----:R-:W-:-:S05]  /*37090*/  IMAD.WIDE R8, R0, 0x2, R14 ;  /* 0x0000000200087825 */ /* 0x001fca00078e020e */
[----:B------:R0:W-:Y:S04]  /*370a0*/  @P2 STG.E.U16 [R8.64], R46 ;  /* 0x0000002e08002986 */ /* 0x0001e8000c101504 */
[----:B0-----:R-:W3:Y:S01]  /*370b0*/  LDL.LU R46, [R1+0x2c] ;  /* 0x00002c00012e7983 */ /* 0x001ee20000300800 */
[----:B------:R-:W-:Y:S02]  /*370c0*/  ISETP.LT.AND P0, PT, R35, c[0x0][0x178], !P0 ;  /* 0x00005e0023007a0c */ /* 0x000fe40004701270 */
[----:B------:R-:W-:Y:S02]  /*370d0*/  ISETP.LT.AND P6, PT, R43, c[0x0][0x178], !P3 ;  /* 0x00005e002b007a0c */ /* 0x000fe40005fc1270 */
[----:B------:R-:W-:Y:S02]  /*370e0*/  ISETP.LT.AND P4, PT, R42, c[0x0][0x178], !P3 ;  /* 0x00005e002a007a0c */ /* 0x000fe40005f81270 */
[----:B------:R-:W-:-:S02]  /*370f0*/  IADD3 R4, R0, c[0x0][0x198], RZ ;  /* 0x0000660000047a10 */ /* 0x000fc40007ffe0ff */
[----:B------:R-:W-:Y:S01]  /*37100*/  PRMT R6, R11, 0x7632, R6 ;  /* 0x000076320b067816 */ /* 0x000fe20000000006 */
[----:B------:R-:W-:Y:S01]  /*37110*/  IMAD.WIDE R10, R0, 0x2, R52 ;  /* 0x00000002000a7825 */ /* 0x000fe200078e0234 */
[----:B------:R-:W-:Y:S02]  /*37120*/  ISETP.LT.AND P5, PT, R39, c[0x0][0x178], !P3 ;  /* 0x00005e0027007a0c */ /* 0x000fe40005fa1270 */
[----:B------:R-:W-:Y:S01]  /*37130*/  ISETP.LT.AND P3, PT, R35, c[0x0][0x178], !P3 ;  /* 0x00005e0023007a0c */ /* 0x000fe20005f61270 */
[C---:B------:R-:W-:Y:S01]  /*37140*/  IMAD.WIDE R44, R4.reuse, 0x2, R2 ;  /* 0x00000002042c7825 */ /* 0x040fe200078e0202 */
[----:B------:R0:W-:Y:S03]  /*37150*/  @P0 STG.E.U16 [R10.64], R6 ;  /* 0x000000060a000986 */ /* 0x0001e6000c101504 */
[----:B------:R-:W-:Y:S01]  /*37160*/  IMAD.WIDE R8, R4, 0x2, R12 ;  /* 0x0000000204087825 */ /* 0x000fe200078e020c */
[----:B----4-:R1:W-:Y:S01]  /*37170*/  @P6 STG.E.U16 [R44.64], R55 ;  /* 0x000000372c006986 */ /* 0x0103e2000c101504 */
[----:B------:R-:W-:-:S02]  /*37180*/  ISETP.LT.AND P6, PT, R43, c[0x0][0x178], !P1 ;  /* 0x00005e002b007a0c */ /* 0x000fc40004fc1270 */
[C---:B------:R-:W-:Y:S01]  /*37190*/  IADD3 R0, R4.reuse, c[0x0][0x198], RZ ;  /* 0x0000660004007a10 */ /* 0x040fe20007ffe0ff */
[----:B0-----:R-:W-:-:S04]  /*371a0*/  IMAD.WIDE R10, R4, 0x2, R14 ;  /* 0x00000002040a7825 */ /* 0x001fc800078e020e */
[----:B------:R-:W-:Y:S01]  /*371b0*/  IMAD.WIDE R4, R4, 0x2, R52 ;  /* 0x0000000204047825 */ /* 0x000fe200078e0234 */
[----:B-1----:R-:W-:Y:S01]  /*371c0*/  PRMT R45, R55, 0x7632, R45 ;  /* 0x00007632372d7816 */ /* 0x002fe2000000002d */
[----:B--2---:R0:W-:Y:S01]  /*371d0*/  @P4 STG.E.U16 [R8.64], R57 ;  /* 0x0000003908004986 */ /* 0x0041e2000c101504 */
[----:B------:R-:W-:Y:S02]  /*371e0*/  ISETP.LT.AND P4, PT, R42, c[0x0][0x178], !P1 ;  /* 0x00005e002a007a0c */ /* 0x000fe40004f81270 */
[----:B------:R-:W-:Y:S02]  /*371f0*/  PRMT R44, R57, 0x7632, R44 ;  /* 0x00007632392c7816 */ /* 0x000fe4000000002c */
[----:B---3--:R-:W-:Y:S01]  /*37200*/  ISETP.GE.AND P2, PT, R54, c[0x0][0x17c], PT ;  /* 0x00005f0036007a0c */ /* 0x008fe20003f46270 */
[----:B0-----:R-:W-:Y:S01]  /*37210*/  IMAD.WIDE R8, R0, 0x2, R2 ;  /* 0x0000000200087825 */ /* 0x001fe200078e0202 */
[----:B------:R-:W-:Y:S02]  /*37220*/  ISETP.GE.AND P0, PT, R47, c[0x0][0x17c], PT ;  /* 0x00005f002f007a0c */ /* 0x000fe40003f06270 */
[----:B------:R-:W2:Y:S04]  /*37230*/  LDL.LU R47, [R1+0x13e8] ;  /* 0x0013e800012f7983 */ /* 0x000ea80000300800 */
[----:B------:R-:W3:Y:S04]  /*37240*/  LDL.LU R54, [R1+0x11c] ;  /* 0x00011c0001367983 */ /* 0x000ee80000300800 */
[----:B------:R-:W4:Y:S04]  /*37250*/  LDL.LU R55, [R1+0x5c] ;  /* 0x00005c0001377983 */ /* 0x000f280000300800 */
[----:B------:R-:W2:Y:S04]  /*37260*/  LDL.LU R57, [R1+0x1c] ;  /* 0x00001c0001397983 */ /* 0x000ea80000300800 */
[----:B------:R0:W-:Y:S04]  /*37270*/  @P5 STG.E.U16 [R10.64], R46 ;  /* 0x0000002e0a005986 */ /* 0x0001e8000c101504 */
[----:B------:R1:W-:Y:S01]  /*37280*/  @P3 STG.E.U16 [R4.64], R7 ;  /* 0x0000000704003986 */ /* 0x0003e2000c101504 */
[----:B------:R-:W-:-:S03]  /*37290*/  PRMT R6, R46, 0x7632, R6 ;  /* 0x000076322e067816 */ /* 0x000fc60000000006 */
[----:B------:R1:W-:Y:S04]  /*372a0*/  @P6 STG.E.U16 [R8.64], R45 ;  /* 0x0000002d08006986 */ /* 0x0003e8000c101504 */
[----:B0-----:R-:W2:Y:S01]  /*372b0*/  LDL.LU R46, [R1+0x13ec] ;  /* 0x0013ec00012e7983 */ /* 0x001ea20000300800 */
[----:B-1----:R-:W-:-:S04]  /*372c0*/  IMAD.WIDE R4, R0, 0x2, R12 ;  /* 0x0000000200047825 */ /* 0x002fc800078e020c */
[C---:B------:R-:W-:Y:S01]  /*372d0*/  IMAD.WIDE R10, R0.reuse, 0x2, R14 ;  /* 0x00000002000a7825 */ /* 0x040fe200078e020e */
[----:B------:R0:W-:Y:S01]  /*372e0*/  @P4 STG.E.U16 [R4.64], R44 ;  /* 0x0000002c04004986 */ /* 0x0001e2000c101504 */
[C---:B------:R-:W-:Y:S02]  /*372f0*/  IADD3 R8, R0.reuse, c[0x0][0x198], RZ ;  /* 0x0000660000087a10 */ /* 0x040fe40007ffe0ff */
[----:B0-----:R-:W-:Y:S02]  /*37300*/  IMAD.WIDE R4, R0, 0x2, R52 ;  /* 0x0000000200047825 */ /* 0x001fe400078e0234 */
[----:B------:R-:W2:Y:S01]  /*37310*/  LDL.LU R0, [R1+0x16c] ;  /* 0x00016c0001007983 */ /* 0x000ea20000300800 */
[----:B------:R-:W-:Y:S02]  /*37320*/  ISETP.LT.AND P5, PT, R39, c[0x0][0x178], !P1 ;  /* 0x00005e0027007a0c */ /* 0x000fe40004fa1270 */
[----:B------:R-:W-:Y:S02]  /*37330*/  ISETP.LT.AND P1, PT, R35, c[0x0][0x178], !P1 ;  /* 0x00005e0023007a0c */ /* 0x000fe40004f21270 */
[----:B------:R-:W-:-:S02]  /*37340*/  ISETP.LT.AND P6, PT, R43, c[0x0][0x178], !P2 ;  /* 0x00005e002b007a0c */ /* 0x000fc400057c1270 */
[----:B------:R-:W-:Y:S02]  /*37350*/  ISETP.LT.AND P4, PT, R42, c[0x0][0x178], !P2 ;  /* 0x00005e002a007a0c */ /* 0x000fe40005781270 */
[----:B------:R-:W-:Y:S01]  /*37360*/  PRMT R9, R7, 0x7632, R9 ;  /* 0x0000763207097816 */ /* 0x000fe20000000009 */
[----:B------:R-:W-:-:S04]  /*37370*/  IMAD.WIDE R44, R8, 0x2, R12 ;  /* 0x00000002082c7825 */ /* 0x000fc800078e020c */
[----:B------:R0:W-:Y:S04]  /*37380*/  @P5 STG.E.U16 [R10.64], R6 ;  /* 0x000000060a005986 */ /* 0x0001e8000c101504 */
[----:B------:R-:W-:Y:S01]  /*37390*/  @P1 STG.E.U16 [R4.64], R9 ;  /* 0x0000000904001986 */ /* 0x000fe2000c101504 */
[----:B0-----:R-:W-:-:S05]  /*373a0*/  IMAD.WIDE R6, R8, 0x2, R2 ;  /* 0x0000000208067825 */ /* 0x001fca00078e0202 */
[----:B--2---:R-:W-:Y:S04]  /*373b0*/  @P6 STG.E.U16 [R6.64], R0 ;  /* 0x0000000006006986 */ /* 0x004fe8000c101504 */
[----:B------:R0:W1:Y:S04]  /*373c0*/  LDS.128 R4, [R60] ;  /* 0x000000003c047984 */ /* 0x0000680000000c00 */
[----:B---3--:R2:W-:Y:S04]  /*373d0*/  @P4 STG.E.U16 [R44.64], R54 ;  /* 0x000000362c004986 */ /* 0x0085e8000c101504 */
[----:B0-----:R-:W3:Y:S04]  /*373e0*/  LDL.LU R60, [R1+0x1a0] ;  /* 0x0001a000013c7983 */ /* 0x001ee80000300800 */
[----:B--2---:R-:W2:Y:S01]  /*373f0*/  LDL.LU R44, [R1+0x13f0] ;  /* 0x0013f000012c7983 */ /* 0x004ea20000300800 */
[----:B------:R-:W-:-:S03]  /*37400*/  PRMT R45, R54, 0x7632, R45 ;  /* 0x00007632362d7816 */ /* 0x000fc6000000002d */
[----:B------:R-:W2:Y:S01]  /*37410*/  LDL.LU R54, [R1+0x13f4] ;  /* 0x0013f40001367983 */ /* 0x000ea20000300800 */
[----:B------:R-:W-:Y:S02]  /*37420*/  ISETP.LT.AND P5, PT, R39, c[0x0][0x178], !P2 ;  /* 0x00005e0027007a0c */ /* 0x000fe400057a1270 */
[----:B------:R-:W-:Y:S01]  /*37430*/  ISETP.LT.AND P2, PT, R35, c[0x0][0x178], !P2 ;  /* 0x00005e0023007a0c */ /* 0x000fe20005741270 */
[----:B------:R-:W-:Y:S01]  /*37440*/  IMAD.WIDE R10, R8, 0x2, R14 ;  /* 0x00000002080a7825 */ /* 0x000fe200078e020e */
[----:B------:R-:W-:Y:S02]  /*37450*/  ISETP.LT.AND P6, PT, R43, c[0x0][0x178], !P0 ;  /* 0x00005e002b007a0c */ /* 0x000fe400047c1270 */
[----:B------:R-:W-:Y:S02]  /*37460*/  PRMT R49, R0, 0x7632, R49 ;  /* 0x0000763200317816 */ /* 0x000fe40000000031 */
[----:B------:R-:W-:Y:S02]  /*37470*/  IADD3 R0, R8, c[0x0][0x198], RZ ;  /* 0x0000660008007a10 */ /* 0x000fe40007ffe0ff */
[----:B------:R-:W-:-:S02]  /*37480*/  ISETP.GE.AND P3, PT, R47, c[0x0][0x17c], PT ;  /* 0x00005f002f007a0c */ /* 0x000fc40003f66270 */
[----:B------:R-:W-:Y:S01]  /*37490*/  ISETP.GE.AND P1, PT, R46, c[0x0][0x17c], PT ;  /* 0x00005f002e007a0c */ /* 0x000fe20003f26270 */
[----:B----4-:R0:W-:Y:S01]  /*374a0*/  @P5 STG.E.U16 [R10.64], R55 ;  /* 0x000000370a005986 */ /* 0x0101e2000c101504 */
[----:B------:R-:W-:Y:S01]  /*374b0*/  ISETP.LT.AND P4, PT, R42, c[0x0][0x178], !P0 ;  /* 0x00005e002a007a0c */ /* 0x000fe20004781270 */
[----:B------:R-:W-:Y:S01]  /*374c0*/  IMAD.WIDE R46, R8, 0x2, R52 ;  /* 0x00000002082e7825 */ /* 0x000fe200078e0234 */
[----:B------:R-:W-:Y:S02]  /*374d0*/  ISETP.LT.AND P5, PT, R39, c[0x0][0x178], !P0 ;  /* 0x00005e0027007a0c */ /* 0x000fe400047a1270 */
[----:B------:R-:W-:Y:S01]  /*374e0*/  ISETP.LT.AND P0, PT, R35, c[0x0][0x178], !P0 ;  /* 0x00005e0023007a0c */ /* 0x000fe20004701270 */
[----:B------:R-:W-:Y:S01]  /*374f0*/  IMAD.WIDE R8, R0, 0x2, R2 ;  /* 0x0000000200087825 */ /* 0x000fe200078e0202 */
[----:B------:R4:W-:Y:S01]  /*37500*/  @P2 STG.E.U16 [R46.64], R57 ;  /* 0x000000392e002986 */ /* 0x0009e2000c101504 */
[----:B------:R-:W-:-:S03]  /*37510*/  PRMT R48, R55, 0x7632, R48 ;  /* 0x0000763237307816 */ /* 0x000fc60000000030 */
[----:B------:R1:W-:Y:S01]  /*37520*/  @P6 STG.E.U16 [R8.64], R49 ;  /* 0x0000003108006986 */ /* 0x0003e2000c101504 */
[----:B0-----:R-:W-:-:S03]  /*37530*/  IMAD.WIDE R10, R0, 0x2, R14 ;  /* 0x00000002000a7825 */ /* 0x001fc600078e020e */
[----:B------:R-:W3:Y:S01]  /*37540*/  LDL.LU R55, [R1+0x13f8] ;  /* 0x0013f80001377983 */ /* 0x000ee20000300800 */
[----:B----4-:R-:W-:-:S04]  /*37550*/  IMAD.WIDE R46, R0, 0x2, R52 ;  /* 0x00000002002e7825 */ /* 0x010fc800078e0234 */
[----:B-1----:R-:W-:Y:S01]  /*37560*/  IMAD.WIDE R8, R0, 0x2, R12 ;  /* 0x0000000200087825 */ /* 0x002fe200078e020c */
[----:B------:R-:W-:-:S04]  /*37570*/  PRMT R49, R57, 0x7632, R49 ;  /* 0x0000763239317816 */ /* 0x000fc80000000031 */
[----:B------:R0:W-:Y:S04]  /*37580*/  @P4 STG.E.U16 [R8.64], R45 ;  /* 0x0000002d08004986 */ /* 0x0001e8000c101504 */
[----:B------:R-:W-:Y:S04]  /*37590*/  @P5 STG.E.U16 [R10.64], R48 ;  /* 0x000000300a005986 */ /* 0x000fe8000c101504 */
[----:B------:R1:W-:Y:S01]  /*375a0*/  @P0 STG.E.U16 [R46.64], R49 ;  /* 0x000000312e000986 */ /* 0x0003e2000c101504 */
[----:B--2---:R-:W-:-:S03]  /*375b0*/  ISETP.GE.AND P0, PT, R54, c[0x0][0x17c], PT ;  /* 0x00005f0036007a0c */ /* 0x004fc60003f06270 */
[----:B------:R-:W2:Y:S04]  /*375c0*/  LDL.LU R54, [R1+0x13fc] ;  /* 0x0013fc0001367983 */ /* 0x000ea80000300800 */
[----:B------:R-:W4:Y:S01]  /*375d0*/  LDL.LU R57, [R1+0x190] ;  /* 0x0001900001397983 */ /* 0x000f220000300800 */
[----:B------:R-:W-:Y:S02]  /*375e0*/  ISETP.LT.AND P6, PT, R43, c[0x0][0x178], !P3 ;  /* 0x00005e002b007a0c */ /* 0x000fe40005fc1270 */
[----:B------:R-:W-:Y:S02]  /*375f0*/  ISETP.GE.AND P2, PT, R44, c[0x0][0x17c], PT ;  /* 0x00005f002c007a0c */ /* 0x000fe40003f46270 */
[----:B------:R-:W-:Y:S02]  /*37600*/  IADD3 R44, R0, c[0x0][0x198], RZ ;  /* 0x00006600002c7a10 */ /* 0x000fe40007ffe0ff */
[----:B------:R-:W-:-:S02]  /*37610*/  ISETP.LT.AND P4, PT, R42, c[0x0][0x178], !P3 ;  /* 0x00005e002a007a0c */ /* 0x000fc40005f81270 */
[----:B------:R-:W-:Y:S01]  /*37620*/  ISETP.LT.AND P5, PT, R39, c[0x0][0x178], !P3 ;  /* 0x00005e0027007a0c */ /* 0x000fe20005fa1270 */
[----:B0-----:R-:W-:Y:S01]  /*37630*/  IMAD.WIDE R8, R44, 0x2, R2 ;  /* 0x000000022c087825 */ /* 0x001fe200078e0202 */
[----:B------:R-:W-:-:S04]  /*37640*/  ISETP.LT.AND P3, PT, R35, c[0x0][0x178], !P3 ;  /* 0x00005e0023007a0c */ /* 0x000fc80005f61270 */
[----:B---3--:R-:W-:Y:S01]  /*37650*/  @P6 STG.E.U16 [R8.64], R60 ;  /* 0x0000003c08006986 */ /* 0x008fe2000c101504 */
[----:B------:R-:W-:Y:S01]  /*37660*/  ISETP.LT.AND P6, PT, R43, c[0x0][0x178], !P1 ;  /* 0x00005e002b007a0c */ /* 0x000fe20004fc1270 */
[C---:B-1----:R-:W-:Y:S01]  /*37670*/  IMAD.WIDE R48, R44.reuse, 0x2, R12 ;  /* 0x000000022c307825 */ /* 0x042fe200078e020c */
[C---:B------:R-:W-:Y:S01]  /*37680*/  IADD3 R0, R44.reuse, c[0x0][0x198], RZ ;  /* 0x000066002c007a10 */ /* 0x040fe20007ffe0ff */
[----:B------:R-:W0:Y:S02]  /*37690*/  LDS.128 R8, [R61] ;  /* 0x000000003d087984 */ /* 0x000e240000000c00 */
[----:B------:R-:W-:Y:S01]  /*376a0*/  IMAD.WIDE R46, R44, 0x2, R14 ;  /* 0x000000022c2e7825 */ /* 0x000fe200078e020e */
[----:B------:R-:W-:Y:S01]  /*376b0*/  PRMT R50, R60, 0x7632, R50 ;  /* 0x000076323c327816 */ /* 0x000fe20000000032 */
[----:B------:R1:W-:Y:S01]  /*376c0*/  @P4 STG.E.U16 [R48.64], R56 ;  /* 0x0000003830004986 */ /* 0x0003e2000c101504 */
[----:B------:R-:W-:Y:S01]  /*376d0*/  ISETP.LT.AND P4, PT, R42, c[0x0][0x178], !P1 ;  /* 0x00005e002a007a0c */ /* 0x000fe20004f81270 */
[----:B------:R-:W-:-:S02]  /*376e0*/  IMAD.WIDE R44, R44, 0x2, R52 ;  /* 0x000000022c2c7825 */ /* 0x000fc400078e0234 */
[----:B------:R3:W-:Y:S01]  /*376f0*/  @P5 STG.E.U16 [R46.64], R16 ;  /* 0x000000102e005986 */ /* 0x0007e2000c101504 */
[----:B------:R-:W-:-:S03]  /*37700*/  ISETP.LT.AND P5, PT, R39, c[0x0][0x178], !P1 ;  /* 0x00005e0027007a0c */ /* 0x000fc60004fa1270 */
[----:B------:R3:W-:Y:S01]  /*37710*/  @P3 STG.E.U16 [R44.64], R4 ;  /* 0x000000042c003986 */ /* 0x0007e2000c101504 */
[----:B-1----:R-:W-:Y:S01]  /*37720*/  IMAD.WIDE R48, R0, 0x2, R2 ;  /* 0x0000000200307825 */ /* 0x002fe200078e0202 */
[----:B------:R-:W-:-:S04]  /*37730*/  ISETP.LT.AND P3, PT, R43, c[0x0][0x178], !P2 ;  /* 0x00005e002b007a0c */ /* 0x000fc80005761270 */
[----:B------:R1:W-:Y:S01]  /*37740*/  @P6 STG.E.U16 [R48.64], R50 ;  /* 0x0000003230006986 */ /* 0x0003e2000c101504 */
[----:B------:R-:W-:Y:S01]  /*37750*/  ISETP.LT.AND P6, PT, R35, c[0x0][0x178], !P1 ;  /* 0x00005e0023007a0c */ /* 0x000fe20004fc1270 */
[----:B---3--:R-:W-:Y:S01]  /*37760*/  IMAD.WIDE R46, R0, 0x2, R12 ;  /* 0x00000002002e7825 */ /* 0x008fe200078e020c */
[----:B------:R-:W-:Y:S02]  /*37770*/  PRMT R51, R16, 0x7632, R51 ;  /* 0x0000763210337816 */ /* 0x000fe40000000033 */
[----:B------:R-:W-:Y:S01]  /*37780*/  PRMT R16, R4, 0x7632, R16 ;  /* 0x0000763204107816 */ /* 0x000fe20000000010 */
[C---:B------:R-:W-:Y:S01]  /*37790*/  IMAD.WIDE R44, R0.reuse, 0x2, R14 ;  /* 0x00000002002c7825 */ /* 0x040fe200078e020e */
[----:B------:R-:W-:Y:S02]  /*377a0*/  IADD3 R4, R0, c[0x0][0x198], RZ ;  /* 0x0000660000047a10 */ /* 0x000fe40007ffe0ff */
[----:B-1----:R-:W-:Y:S01]  /*377b0*/  PRMT R50, R56, 0x7632, R50 ;  /* 0x0000763238327816 */ /* 0x002fe20000000032 */
[----:B------:R-:W-:-:S04]  /*377c0*/  IMAD.WIDE R48, R0, 0x2, R52 ;  /* 0x0000000200307825 */ /* 0x000fc800078e0234 */
[----:B------:R-:W-:Y:S04]  /*377d0*/  @P4 STG.E.U16 [R46.64], R50 ;  /* 0x000000322e004986 */ /* 0x000fe8000c101504 */
[----:B------:R1:W-:Y:S04]  /*377e0*/  @P5 STG.E.U16 [R44.64], R51 ;  /* 0x000000332c005986 */ /* 0x0003e8000c101504 */
[----:B------:R3:W-:Y:S01]  /*377f0*/  @P6 STG.E.U16 [R48.64], R16 ;  /* 0x0000001030006986 */ /* 0x0007e2000c101504 */
[----:B-1----:R-:W-:Y:S01]  /*37800*/  IMAD.WIDE R44, R4, 0x2, R2 ;  /* 0x00000002042c7825 */ /* 0x002fe200078e0202 */
[----:B------:R-:W-:-:S02]  /*37810*/  ISETP.LT.AND P4, PT, R42, c[0x0][0x178], !P2 ;  /* 0x00005e002a007a0c */ /* 0x000fc40005781270 */
[----:B------:R-:W-:Y:S02]  /*37820*/  ISETP.LT.AND P5, PT, R39, c[0x0][0x178], !P2 ;  /* 0x00005e0027007a0c */ /* 0x000fe400057a1270 */
[----:B------:R-:W-:Y:S01]  /*37830*/  ISETP.LT.AND P2, PT, R35, c[0x0][0x178], !P2 ;  /* 0x00005e0023007a0c */ /* 0x000fe20005741270 */
[----:B---3--:R-:W-:Y:S01]  /*37840*/  IMAD.WIDE R48, R4, 0x2, R12 ;  /* 0x0000000204307825 */ /* 0x008fe200078e020c */
[----:B------:R-:W-:-:S03]  /*37850*/  ISETP.GE.AND P1, PT, R55, c[0x0][0x17c], PT ;  /* 0x00005f0037007a0c */ /* 0x000fc60003f26270 */
[C---:B------:R-:W-:Y:S01]  /*37860*/  IMAD.WIDE R50, R4.reuse, 0x2, R14 ;  /* 0x0000000204327825 */ /* 0x040fe200078e020e */
[----:B------:R-:W-:Y:S02]  /*37870*/  ISETP.LT.AND P6, PT, R43, c[0x0][0x178], !P0 ;  /* 0x00005e002b007a0c */ /* 0x000fe400047c1270 */
[----:B------:R-:W-:Y:S01]  /*37880*/  IADD3 R0, R4, c[0x0][0x198], RZ ;  /* 0x0000660004007a10 */ /* 0x000fe20007ffe0ff */
[----:B----4-:R-:W-:Y:S04]  /*37890*/  @P3 STG.E.U16 [R44.64], R57 ;  /* 0x000000392c003986 */ /* 0x010fe8000c101504 */
[----:B------:R1:W-:Y:S04]  /*378a0*/  LDS.128 R44, [R59] ;  /* 0x000000003b2c7984 */ /* 0x0003e80000000c00 */
[----:B-1----:R-:W3:Y:S01]  /*378b0*/  LDL.LU R59, [R1+0x180] ;  /* 0x00018000013b7983 */ /* 0x002ee20000300800 */
[----:B--2---:R-:W-:Y:S01]  /*378c0*/  ISETP.GE.AND P3, PT, R54, c[0x0][0x17c], PT ;  /* 0x00005f0036007a0c */ /* 0x004fe20003f66270 */
[----:B------:R-:W-:-:S02]  /*378d0*/  IMAD.WIDE R54, R4, 0x2, R52 ;  /* 0x0000000204367825 */ /* 0x000fc400078e0234 */
[----:B------:R-:W-:Y:S04]  /*378e0*/  @P4 STG.E.U16 [R48.64], R40 ;  /* 0x0000002830004986 */ /* 0x000fe8000c101504 */
[----:B------:R1:W-:Y:S04]  /*378f0*/  @P5 STG.E.U16 [R50.64], R28 ;  /* 0x0000001c32005986 */ /* 0x0003e8000c101504 */
[----:B0-----:R-:W-:Y:S01]  /*37900*/  @P2 STG.E.U16 [R54.64], R8 ;  /* 0x0000000836002986 */ /* 0x001fe2000c101504 */
[----:B------:R-:W-:Y:S02]  /*37910*/  ISETP.LT.AND P2, PT, R42, c[0x0][0x178], !P0 ;  /* 0x00005e002a007a0c */ /* 0x000fe40004741270 */
[----:B------:R-:W-:Y:S01]  /*37920*/  PRMT R4, R57, 0x7632, R4 ;  /* 0x0000763239047816 */ /* 0x000fe20000000004 */
[----:B------:R-:W-:Y:S01]  /*37930*/  IMAD.WIDE R56, R0, 0x2, R2 ;  /* 0x0000000200387825 */ /* 0x000fe200078e0202 */
[----:B------:R-:W2:Y:S01]  /*37940*/  LDL.LU R60, [R1+0x1400] ;  /* 0x00140000013c7983 */ /* 0x000ea20000300800 */
[----:B-1----:R-:W-:-:S02]  /*37950*/  PRMT R28, R40, 0x7632, R28 ;  /* 0x00007632281c7816 */ /* 0x002fc4000000001c */
[----:B------:R-:W-:Y:S01]  /*37960*/  IMAD.WIDE R50, R0, 0x2, R12 ;  /* 0x0000000200327825 */ /* 0x000fe200078e020c */
[----:B------:R-:W-:Y:S01]  /*37970*/  @P6 STG.E.U16 [R56.64], R4 ;  /* 0x0000000438006986 */ /* 0x000fe2000c101504 */
[----:B------:R-:W-:Y:S02]  /*37980*/  ISETP.LT.AND P6, PT, R42, c[0x0][0x178], !P1 ;  /* 0x00005e002a007a0c */ /* 0x000fe40004fc1270 */
[----:B------:R-:W-:Y:S01]  /*37990*/  PRMT R16, R28, 0x7632, R16 ;  /* 0x000076321c107816 */ /* 0x000fe20000000010 */
[----:B------:R-:W4:Y:S04]  /*379a0*/  LDL.LU R42, [R1+0x1478] ;  /* 0x00147800012a7983 */ /* 0x000f280000300800 */
[----:B------:R0:W-:Y:S04]  /*379b0*/  @P2 STG.E.U16 [R50.64], R28 ;  /* 0x0000001c32002986 */ /* 0x0001e8000c101504 */
[----:B0-----:R-:W4:Y:S04]  /*379c0*/  LDL.LU R28, [R1+0x76c] ;  /* 0x00076c00011c7983 */ /* 0x001f280000300800 */
[----:B------:R-:W4:Y:S01]  /*379d0*/  LDL.LU R40, [R1+0x1404] ;  /* 0x0014040001287983 */ /* 0x000f220000300800 */
[----:B------:R-:W-:-:S02]  /*379e0*/  ISETP.LT.AND P4, PT, R39, c[0x0][0x178], !P0 ;  /* 0x00005e0027007a0c */ /* 0x000fc40004781270 */
[----:B------:R-:W-:Y:S02]  /*379f0*/  ISETP.LT.AND P0, PT, R35, c[0x0][0x178], !P0 ;  /* 0x00005e0023007a0c */ /* 0x000fe40004701270 */
[----:B------:R-:W-:Y:S01]  /*37a00*/  ISETP.LT.AND P5, PT, R43, c[0x0][0x178], !P1 ;  /* 0x00005e002b007a0c */ /* 0x000fe20004fa1270 */
[C---:B------:R-:W-:Y:S01]  /*37a10*/  IMAD.WIDE R48, R0.reuse, 0x2, R14 ;  /* 0x0000000200307825 */ /* 0x040fe200078e020e */
[----:B------:R-:W-:Y:S02]  /*37a20*/  IADD3 R4, R0, c[0x0][0x198], RZ ;  /* 0x0000660000047a10 */ /* 0x000fe40007ffe0ff */
[----:B------:R-:W-:Y:S01]  /*37a30*/  PRMT R8, R8, 0x7632, R8 ;  /* 0x0000763208087816 */ /* 0x000fe20000000008 */
[----:B------:R-:W-:-:S04]  /*37a40*/  IMAD.WIDE R54, R0, 0x2, R52 ;  /* 0x0000000200367825 */ /* 0x000fc800078e0234 */
[C---:B------:R-:W-:Y:S01]  /*37a50*/  IMAD.WIDE R50, R4.reuse, 0x2, R2 ;  /* 0x0000000204327825 */ /* 0x040fe200078e0202 */
[----:B------:R0:W-:Y:S04]  /*37a60*/  @P4 STG.E.U16 [R48.64], R16 ;  /* 0x0000001030004986 */ /* 0x0001e8000c101504 */
[----:B------:R-:W-:Y:S01]  /*37a70*/  @P0 STG.E.U16 [R54.64], R8 ;  /* 0x0000000836000986 */ /* 0x000fe2000c101504 */
[----:B0-----:R-:W-:-:S03]  /*37a80*/  IMAD.WIDE R48, R4, 0x2, R12 ;  /* 0x0000000204307825 */ /* 0x001fc600078e020c */
[----:B---3--:R-:W-:Y:S04]  /*37a90*/  @P5 STG.E.U16 [R50.64], R59 ;  /* 0x0000003b32005986 */ /* 0x008fe8000c101504 */
[----:B------:R-:W-:Y:S04]  /*37aa0*/  @P6 STG.E.U16 [R48.64], R24 ;  /* 0x0000001830006986 */ /* 0x000fe8000c101504 */
[----:B------:R-:W0:Y:S01]  /*37ab0*/  LDS.128 R48, [R58] ;  /* 0x000000003a307984 */ /* 0x000e220000000c00 */
[----:B------:R-:W-:-:S03]  /*37ac0*/  ISETP.LT.AND P5, PT, R43, c[0x0][0x178], !P3 ;  /* 0x00005e002b007a0c */ /* 0x000fc60005fa1270 */
[----:B------:R-:W3:Y:S04]  /*37ad0*/  LDL.LU R43, [R1+0x1474] ;  /* 0x00147400012b7983 */ /* 0x000ee80000300800 */
[----:B------:R-:W3:Y:S01]  /*37ae0*/  LDL.LU R61, [R1+0x170] ;  /* 0x00017000013d7983 */ /* 0x000ee20000300800 */
[----:B--2---:R-:W-:-:S03]  /*37af0*/  ISETP.GE.AND P2, PT, R60, c[0x0][0x17c], PT ;  /* 0x00005f003c007a0c */ /* 0x004fc60003f46270 */
[----:B0-----:R0:W-:Y:S04]  /*37b00*/  STL [R1+0x1470], R51 ;  /* 0x0014703301007387 */ /* 0x0011e80000100800 */
[----:B0-----:R-:W2:Y:S01]  /*37b10*/  LDL.LU R51, [R1+0x75c] ;  /* 0x00075c0001337983 */ /* 0x001ea20000300800 */
[----:B----4-:R-:W-:-:S03]  /*37b20*/  ISETP.GE.AND P4, PT, R40, c[0x0][0x17c], PT ;  /* 0x00005f0028007a0c */ /* 0x010fc60003f86270 */
[----:B------:R-:W4:Y:S04]  /*37b30*/  LDL.LU R60, [R1+0x1408] ;  /* 0x00140800013c7983 */ /* 0x000f280000300800 */
[----:B------:R-:W3:Y:S01]  /*37b40*/  LDL.LU R40, [R1+0x140c] ;  /* 0x00140c0001287983 */ /* 0x000ee20000300800 */
[----:B------:R-:W-:Y:S01]  /*37b50*/  ISETP.LT.AND P0, PT, R39, c[0x0][0x178], !P1 ;  /* 0x00005e0027007a0c */ /* 0x000fe20004f01270 */
[----:B------:R-:W-:Y:S01]  /*37b60*/  IMAD.WIDE R54, R4, 0x2, R14 ;  /* 0x0000000204367825 */ /* 0x000fe200078e020e */
[----:B------:R-:W-:Y:S02]  /*37b70*/  ISETP.LT.AND P1, PT, R35, c[0x0][0x178], !P1 ;  /* 0x00005e0023007a0c */ /* 0x000fe40004f21270 */
[----:B------:R-:W-:Y:S02]  /*37b80*/  ISETP.LT.AND P6, PT, R28, c[0x0][0x178], !P3 ;  /* 0x00005e001c007a0c */ /* 0x000fe40005fc1270 */
[C---:B------:R-:W-:Y:S01]  /*37b90*/  IADD3 R0, R4.reuse, c[0x0][0x198], RZ ;  /* 0x0000660004007a10 */ /* 0x040fe20007ffe0ff */
[----:B------:R-:W-:Y:S01]  /*37ba0*/  IMAD.WIDE R56, R4, 0x2, R52 ;  /* 0x0000000204387825 */ /* 0x000fe200078e0234 */
[----:B------:R-:W-:-:S05]  /*37bb0*/  PRMT R8, R59, 0x7632, R8 ;  /* 0x000076323b087816 */ /* 0x000fca0000000008 */
[----:B------:R0:W-:Y:S01]  /*37bc0*/  @P0 STG.E.U16 [R54.64], R20 ;  /* 0x0000001436000986 */ /* 0x0001e2000c101504 */
[----:B------:R-:W-:Y:S01]  /*37bd0*/  ISETP.LT.AND P0, PT, R39, c[0x0][0x178], !P3 ;  /* 0x00005e0027007a0c */ /* 0x000fe20005f01270 */
[----:B------:R-:W-:Y:S01]  /*37be0*/  IMAD.WIDE R58, R0, 0x2, R2 ;  /* 0x00000002003a7825 */ /* 0x000fe200078e0202 */
[----:B------:R-:W-:Y:S01]  /*37bf0*/  PRMT R24, R24, 0x7632, R24 ;  /* 0x0000763218187816 */ /* 0x000fe20000000018 */
[----:B------:R1:W-:Y:S01]  /*37c00*/  @P1 STG.E.U16 [R56.64], R44 ;  /* 0x0000002c38001986 */ /* 0x0003e2000c101504 */
[----:B------:R-:W-:-:S03]  /*37c10*/  ISETP.LT.AND P3, PT, R35, c[0x0][0x178], !P3 ;  /* 0x00005e0023007a0c */ /* 0x000fc60005f61270 */
[----:B------:R1:W-:Y:S01]  /*37c20*/  @P5 STG.E.U16 [R58.64], R8 ;  /* 0x000000083a005986 */ /* 0x0003e2000c101504 */
[----:B0-----:R-:W-:Y:S01]  /*37c30*/  IMAD.WIDE R54, R0, 0x2, R12 ;  /* 0x0000000200367825 */ /* 0x001fe200078e020c */
[----:B------:R-:W-:-:S03]  /*37c40*/  PRMT R20, R20, 0x7632, R20 ;  /* 0x0000763214147816 */ /* 0x000fc60000000014 */
[----:B-1----:R-:W-:Y:S01]  /*37c50*/  IMAD.WIDE R56, R0, 0x2, R14 ;  /* 0x0000000200387825 */ /* 0x002fe200078e020e */
[----:B------:R0:W-:Y:S01]  /*37c60*/  @P6 STG.E.U16 [R54.64], R24 ;  /* 0x0000001836006986 */ /* 0x0001e2000c101504 */
[----:B------:R-:W-:Y:S02]  /*37c70*/  ISETP.LT.AND P6, PT, R28, c[0x0][0x178], !P2 ;  /* 0x00005e001c007a0c */ /* 0x000fe400057c1270 */
[----:B------:R-:W-:Y:S01]  /*37c80*/  IADD3 R4, R0, c[0x0][0x198], RZ ;  /* 0x0000660000047a10 */ /* 0x000fe20007ffe0ff */
[----:B------:R1:W-:Y:S01]  /*37c90*/  @P0 STG.E.U16 [R56.64], R20 ;  /* 0x0000001438000986 */ /* 0x0003e2000c101504 */
[----:B------:R-:W-:Y:S02]  /*37ca0*/  ISETP.LT.AND P0, PT, R39, c[0x0][0x178], !P2 ;  /* 0x00005e0027007a0c */ /* 0x000fe40005701270 */
[----:B------:R-:W-:Y:S01]  /*37cb0*/  PRMT R44, R44, 0x7632, R44 ;  /* 0x000076322c2c7816 */ /* 0x000fe2000000002c */
[----:B------:R-:W-:-:S04]  /*37cc0*/  IMAD.WIDE R58, R4, 0x2, R12 ;  /* 0x00000002043a7825 */ /* 0x000fc800078e020c */
[----:B0-----:R-:W-:-:S04]  /*37cd0*/  IMAD.WIDE R54, R0, 0x2, R52 ;  /* 0x0000000200367825 */ /* 0x001fc800078e0234 */
[C---:B-1----:R-:W-:Y:S01]  /*37ce0*/  IMAD.WIDE R56, R4.reuse, 0x2, R2 ;  /* 0x0000000204387825 */ /* 0x042fe200078e0202 */
[----:B------:R0:W-:Y:S01]  /*37cf0*/  @P3 STG.E.U16 [R54.64], R44 ;  /* 0x0000002c36003986 */ /* 0x0001e2000c101504 */
[C---:B------:R-:W-:Y:S02]  /*37d00*/  IADD3 R0, R4.reuse, c[0x0][0x198], RZ ;  /* 0x0000660004007a10 */ /* 0x040fe40007ffe0ff */
[----:B0-----:R-:W-:Y:S01]  /*37d10*/  IMAD.WIDE R54, R4, 0x2, R14 ;  /* 0x0000000204367825 */ /* 0x001fe200078e020e */
[----:B------:R-:W4:Y:S01]  /*37d20*/  LDL.LU R44, [R1+0x144] ;  /* 0x00014400012c7983 */ /* 0x000f220000300800 */
[----:B--2---:R-:W-:Y:S02]  /*37d30*/  ISETP.LT.AND P5, PT, R51, c[0x0][0x178], !P2 ;  /* 0x00005e0033007a0c */ /* 0x004fe400057a1270 */
[----:B------:R-:W-:-:S11]  /*37d40*/  ISETP.LT.AND P2, PT, R35, c[0x0][0x178], !P2 ;  /* 0x00005e0023007a0c */ /* 0x000fd60005741270 */
[----:B---3--:R0:W-:Y:S01]  /*37d50*/  @P5 STG.E.U16 [R56.64], R61 ;  /* 0x0000003d38005986 */ /* 0x0081e2000c101504 */
[----:B------:R-:W-:-:S03]  /*37d60*/  ISETP.LT.AND P5, PT, R51, c[0x0][0x178], !P4 ;  /* 0x00005e0033007a0c */ /* 0x000fc600067a1270 */
[----:B------:R1:W-:Y:S01]  /*37d70*/  @P6 STG.E.U16 [R58.64], R36 ;  /* 0x000000243a006986 */ /* 0x0003e2000c101504 */
[----:B------:R-:W-:-:S03]  /*37d80*/  ISETP.LT.AND P6, PT, R28, c[0x0][0x178], !P4 ;  /* 0x00005e001c007a0c */ /* 0x000fc600067c1270 */
[----:B------:R2:W-:Y:S01]  /*37d90*/  @P0 STG.E.U16 [R54.64], R32 ;  /* 0x0000002036000986 */ /* 0x0005e2000c101504 */
[----:B0-----:R-:W-:Y:S01]  /*37da0*/  IMAD.WIDE R56, R4, 0x2, R52 ;  /* 0x0000000204387825 */ /* 0x001fe200078e0234 */
[----:B------:R-:W-:-:S04]  /*37db0*/  PRMT R4, R61, 0x7632, R4 ;  /* 0x000076323d047816 */ /* 0x000fc80000000004 */
[----:B------:R-:W-:Y:S01]  /*37dc0*/  @P2 STG.E.U16 [R56.64], R48 ;  /* 0x0000003038002986 */ /* 0x000fe2000c101504 */
[----:B------:R-:W-:Y:S01]  /*37dd0*/  ISETP.LT.AND P2, PT, R39, c[0x0][0x178], !P4 ;  /* 0x00005e0027007a0c */ /* 0x000fe20006741270 */
[----:B-1----:R-:W-:Y:S01]  /*37de0*/  IMAD.WIDE R58, R0, 0x2, R2 ;  /* 0x00000002003a7825 */ /* 0x002fe200078e0202 */
[----:B------:R-:W-:-:S03]  /*37df0*/  PRMT R36, R36, 0x7632, R36 ;  /* 0x0000763224247816 */ /* 0x000fc60000000024 */
[----:B--2---:R-:W-:Y:S01]  /*37e00*/  IMAD.WIDE R54, R0, 0x2, R12 ;  /* 0x0000000200367825 */ /* 0x004fe200078e020c */
[----:B----4-:R-:W-:Y:S01]  /*37e10*/  ISETP.GE.AND P1, PT, R60, c[0x0][0x17c], PT ;  /* 0x00005f003c007a0c */ /* 0x010fe20003f26270 */
[----:B------:R-:W-:Y:S01]  /*37e20*/  @P5 STG.E.U16 [R58.64], R4 ;  /* 0x000000043a005986 */ /* 0x000fe2000c101504 */
[----:B------:R-:W-:-:S03]  /*37e30*/  ISETP.GE.AND P3, PT, R40, c[0x0][0x17c], PT ;  /* 0x00005f0028007a0c */ /* 0x000fc60003f66270 */
[----:B------:R-:W2:Y:S01]  /*37e40*/  LDL.LU R60, [R1+0x1410] ;  /* 0x00141000013c7983 */ /* 0x000ea20000300800 */
[----:B------:R-:W-:-:S03]  /*37e50*/  PRMT R32, R32, 0x7632, R32 ;  /* 0x0000763220207816 */ /* 0x000fc60000000020 */
[----:B------:R-:W3:Y:S04]  /*37e60*/  LDL.LU R40, [R1+0x1414] ;  /* 0x0014140001287983 */ /* 0x000ee80000300800 */
[----:B------:R0:W-:Y:S02]  /*37e70*/  @P6 STG.E.U16 [R54.64], R36 ;  /* 0x0000002436006986 */ /* 0x0001e4000c101504 */
[C---:B0-----:R-:W-:Y:S02]  /*37e80*/  IMAD.WIDE R54, R0.reuse, 0x2, R14 ;  /* 0x0000000200367825 */ /* 0x041fe400078e020e */
[----:B------:R-:W4:Y:S04]  /*37e90*/  LDL.LU R36, [R1+0x1a4] ;  /* 0x0001a40001247983 */ /* 0x000f280000300800 */
[----:B------:R0:W-:Y:S04]  /*37ea0*/  @P2 STG.E.U16 [R54.64], R32 ;  /* 0x0000002036002986 */ /* 0x0001e8000c101504 */
[----:B0-----:R-:W4:Y:S01]  /*37eb0*/  LDL.LU R32, [R1+0x1418] ;  /* 0x0014180001207983 */ /* 0x001f220000300800 */
[----:B------:R-:W-:Y:S01]  /*37ec0*/  ISETP.LT.AND P4, PT, R35, c[0x0][0x178], !P4 ;  /* 0x00005e0023007a0c */ /* 0x000fe20006781270 */
[----:B------:R-:W-:Y:S01]  /*37ed0*/  IMAD.WIDE R56, R0, 0x2, R52 ;  /* 0x0000000200387825 */ /* 0x000fe200078e0234 */
[----:B------:R-:W-:-:S02]  /*37ee0*/  PRMT R48, R48, 0x7632, R48 ;  /* 0x0000763230307816 */ /* 0x000fc40000000030 */
[----:B------:R-:W-:Y:S02]  /*37ef0*/  ISETP.LT.AND P5, PT, R51, c[0x0][0x178], !P1 ;  /* 0x00005e0033007a0c */ /* 0x000fe40004fa1270 */
[----:B------:R-:W-:Y:S02]  /*37f00*/  ISETP.LT.AND P6, PT, R28, c[0x0][0x178], !P1 ;  /* 0x00005e001c007a0c */ /* 0x000fe40004fc1270 */
[----:B------:R-:W-:Y:S02]  /*37f10*/  IADD3 R4, R0, c[0x0][0x198], RZ ;  /* 0x0000660000047a10 */ /* 0x000fe40007ffe0ff */
[----:B------:R-:W-:-:S03]  /*37f20*/  ISETP.LT.AND P2, PT, R35, c[0x0][0x178], !P1 ;  /* 0x00005e0023007a0c */ /* 0x000fc60004f41270 */
[----:B------:R0:W-:Y:S01]  /*37f30*/  @P4 STG.E.U16 [R56.64], R48 ;  /* 0x0000003038004986 */ /* 0x0001e2000c101504 */
[----:B------:R-:W-:Y:S01]  /*37f40*/  ISETP.LT.AND P4, PT, R39, c[0x0][0x178], !P1 ;  /* 0x00005e0027007a0c */ /* 0x000fe20004f81270 */
[----:B------:R-:W-:-:S04]  /*37f50*/  IMAD.WIDE R58, R4, 0x2, R2 ;  /* 0x00000002043a7825 */ /* 0x000fc800078e0202 */
[----:B------:R-:W-:-:S04]  /*37f60*/  IMAD.WIDE R54, R4, 0x2, R14 ;  /* 0x0000000204367825 */ /* 0x000fc800078e020e */
[----:B0-----:R-:W-:Y:S01]  /*37f70*/  IMAD.WIDE R56, R4, 0x2, R52 ;  /* 0x0000000204387825 */ /* 0x001fe200078e0234 */
[----:B--2---:R-:W-:-:S03]  /*37f80*/  ISETP.GE.AND P0, PT, R60, c[0x0][0x17c], PT ;  /* 0x00005f003c007a0c */ /* 0x004fc60003f06270 */
[----:B------:R-:W-:Y:S01]  /*37f90*/  IMAD.WIDE R60, R4, 0x2, R12 ;  /* 0x00000002043c7825 */ /* 0x000fe200078e020c */
[----:B---3--:R-:W-:Y:S02]  /*37fa0*/  ISETP.GE.AND P1, PT, R40, c[0x0][0x17c], PT ;  /* 0x00005f0028007a0c */ /* 0x008fe40003f26270 */
[----:B------:R-:W2:Y:S04]  /*37fb0*/  LDL.LU R40, [R1+0x194] ;  /* 0x0001940001287983 */ /* 0x000ea80000300800 */
[----:B----4-:R0:W-:Y:S01]  /*37fc0*/  @P5 STG.E.U16 [R58.64], R36 ;  /* 0x000000243a005986 */ /* 0x0101e2000c101504 */
[----:B------:R-:W-:-:S03]  /*37fd0*/  PRMT R8, R36, 0x7632, R8 ;  /* 0x0000763224087816 */ /* 0x000fc60000000008 */
[----:B------:R1:W-:Y:S04]  /*37fe0*/  @P6 STG.E.U16 [R60.64], R44 ;  /* 0x0000002c3c006986 */ /* 0x0003e8000c101504 */
[----:B------:R-:W-:Y:S04]  /*37ff0*/  @P4 STG.E.U16 [R54.64], R17 ;  /* 0x0000001136004986 */ /* 0x000fe8000c101504 */
[----:B------:R-:W-:Y:S04]  /*38000*/  @P2 STG.E.U16 [R56.64], R5 ;  /* 0x0000000538002986 */ /* 0x000fe8000c101504 */
[----:B0-----:R-:W3:Y:S01]  /*38010*/  LDL.LU R36, [R1+0x141c] ;  /* 0x00141c0001247983 */ /* 0x001ee20000300800 */
[----:B------:R-:W-:-:S03]  /*38020*/  ISETP.GE.AND P2, PT, R32, c[0x0][0x17c], PT ;  /* 0x00005f0020007a0c */ /* 0x000fc60003f46270 */
[----:B------:R-:W4:Y:S01]  /*38030*/  LDL.LU R32, [R1+0x1420] ;  /* 0x0014200001207983 */ /* 0x000f220000300800 */
[----:B------:R-:W-:Y:S02]  /*38040*/  ISETP.LT.AND P6, PT, R51, c[0x0][0x178], !P3 ;  /* 0x00005e0033007a0c */ /* 0x000fe40005fc1270 */
[----:B------:R-:W-:Y:S02]  /*38050*/  ISETP.LT.AND P5, PT, R28, c[0x0][0x178], !P3 ;  /* 0x00005e001c007a0c */ /* 0x000fe40005fa1270 */
[----:B------:R-:W-:Y:S02]  /*38060*/  IADD3 R0, R4, c[0x0][0x198], RZ ;  /* 0x0000660004007a10 */ /* 0x000fe40007ffe0ff */
[----:B------:R-:W-:Y:S02]  /*38070*/  PRMT R16, R44, 0x7632, R16 ;  /* 0x000076322c107816 */ /* 0x000fe40000000010 */
[----:B------:R-:W-:Y:S01]  /*38080*/  ISETP.LT.AND P4, PT, R39, c[0x0][0x178], !P3 ;  /* 0x00005e0027007a0c */ /* 0x000fe20005f81270 */
[C---:B------:R-:W-:Y:S01]  /*38090*/  IMAD.WIDE R58, R0.reuse, 0x2, R2 ;  /* 0x00000002003a7825 */ /* 0x040fe200078e0202 */
[----:B-1----:R-:W4:Y:S03]  /*380a0*/  LDL.LU R44, [R1+0x184] ;  /* 0x00018400012c7983 */ /* 0x002f260000300800 */
[----:B------:R-:W-:Y:S01]  /*380b0*/  IMAD.WIDE R60, R0, 0x2, R12 ;  /* 0x00000002003c7825 */ /* 0x000fe200078e020c */
[----:B------:R0:W-:Y:S01]  /*380c0*/  @P6 STG.E.U16 [R58.64], R8 ;  /* 0x000000083a006986 */ /* 0x0001e2000c101504 */
[----:B------:R-:W-:-:S02]  /*380d0*/  PRMT R24, R17, 0x7632, R24 ;  /* 0x0000763211187816 */ /* 0x000fc40000000018 */
[----:B------:R-:W-:Y:S01]  /*380e0*/  ISETP.LT.AND P3, PT, R35, c[0x0][0x178], !P3 ;  /* 0x00005e0023007a0c */ /* 0x000fe20005f61270 */
[----:B------:R1:W-:Y:S01]  /*380f0*/  @P5 STG.E.U16 [R60.64], R16 ;  /* 0x000000103c005986 */ /* 0x0003e2000c101504 */
[----:B------:R-:W-:Y:S02]  /*38100*/  ISETP.LT.AND P5, PT, R51, c[0x0][0x178], !P0 ;  /* 0x00005e0033007a0c */ /* 0x000fe400047a1270 */
[----:B------:R-:W-:Y:S01]  /*38110*/  ISETP.LT.AND P6, PT, R28, c[0x0][0x178], !P0 ;  /* 0x00005e001c007a0c */ /* 0x000fe200047c1270 */
[----:B------:R-:W4:Y:S01]  /*38120*/  LDL.LU R48, [R1+0x1424] ;  /* 0x0014240001307983 */ /* 0x000f220000300800 */
[----:B------:R-:W-:Y:S02]  /*38130*/  PRMT R20, R5, 0x7632, R20 ;  /* 0x0000763205147816 */ /* 0x000fe40000000014 */
[C---:B0-----:R-:W-:Y:S01]  /*38140*/  IADD3 R8, R0.reuse, c[0x0][0x198], RZ ;  /* 0x0000660000087a10 */ /* 0x041fe20007ffe0ff */
[----:B-1----:R-:W-:-:S05]  /*38150*/  IMAD.WIDE R16, R0, 0x2, R14 ;  /* 0x0000000200107825 */ /* 0x002fca00078e020e */
[----:B------:R0:W-:Y:S01]  /*38160*/  @P4 STG.E.U16 [R16.64], R24 ;  /* 0x0000001810004986 */ /* 0x0001e2000c101504 */
[----:B------:R-:W-:Y:S01]  /*38170*/  ISETP.LT.AND P4, PT, R39, c[0x0][0x178], !P0 ;  /* 0x00005e0027007a0c */ /* 0x000fe20004781270 */
[----:B------:R-:W-:Y:S01]  /*38180*/  IMAD.WIDE R4, R0, 0x2, R52 ;  /* 0x0000000200047825 */ /* 0x000fe200078e0234 */
[----:B------:R-:W-:-:S03]  /*38190*/  ISETP.LT.AND P0, PT, R35, c[0x0][0x178], !P0 ;  /* 0x00005e0023007a0c */ /* 0x000fc60004701270 */
[C---:B------:R-:W-:Y:S01]  /*381a0*/  IMAD.WIDE R54, R8.reuse, 0x2, R12 ;  /* 0x0000000208367825 */ /* 0x040fe200078e020c */
[----:B------:R1:W-:Y:S03]  /*381b0*/  @P3 STG.E.U16 [R4.64], R20 ;  /* 0x0000001404003986 */ /* 0x0003e6000c101504 */
[----:B0-----:R-:W-:-:S04]  /*381c0*/  IMAD.WIDE R16, R8, 0x2, R2 ;  /* 0x0000000208107825 */ /* 0x001fc800078e0202 */
[C---:B-1----:R-:W-:Y:S01]  /*381d0*/  IMAD.WIDE R4, R8.reuse, 0x2, R14 ;  /* 0x0000000208047825 */ /* 0x042fe200078e020e */
[----:B------:R-:W-:Y:S02]  /*381e0*/  ISETP.LT.AND P3, PT, R51, c[0x0][0x178], !P1 ;  /* 0x00005e0033007a0c */ /* 0x000fe40004f61270 */
[----:B------:R-:W-:Y:S01]  /*381f0*/  IADD3 R0, R8, c[0x0][0x198], RZ ;  /* 0x0000660008007a10 */ /* 0x000fe20007ffe0ff */
[----:B--2---:R0:W-:Y:S04]  /*38200*/  @P5 STG.E.U16 [R16.64], R40 ;  /* 0x0000002810005986 */ /* 0x0041e8000c101504 */
[----:B------:R1:W-:Y:S01]  /*38210*/  @P6 STG.E.U16 [R54.64], R41 ;  /* 0x0000002936006986 */ /* 0x0003e2000c101504 */
[----:B------:R-:W-:-:S03]  /*38220*/  PRMT R20, R40, 0x7632, R20 ;  /* 0x0000763228147816 */ /* 0x000fc60000000014 */
[----:B------:R2:W-:Y:S01]  /*38230*/  @P4 STG.E.U16 [R4.64], R29 ;  /* 0x0000001d04004986 */ /* 0x0005e2000c101504 */
[----:B0-----:R-:W-:-:S05]  /*38240*/  IMAD.WIDE R16, R8, 0x2, R52 ;  /* 0x0000000208107825 */ /* 0x001fca00078e0234 */
[----:B------:R0:W-:Y:S01]  /*38250*/  @P0 STG.E.U16 [R16.64], R9 ;  /* 0x0000000910000986 */ /* 0x0001e2000c101504 */
[----:B------:R-:W-:Y:S02]  /*38260*/  ISETP.LT.AND P6, PT, R28, c[0x0][0x178], !P1 ;  /* 0x00005e001c007a0c */ /* 0x000fe40004fc1270 */
[----:B------:R-:W-:Y:S02]  /*38270*/  ISETP.LT.AND P4, PT, R39, c[0x0][0x178], !P1 ;  /* 0x00005e0027007a0c */ /* 0x000fe40004f81270 */
[----:B---3--:R-:W-:Y:S02]  /*38280*/  ISETP.GE.AND P5, PT, R36, c[0x0][0x17c], PT ;  /* 0x00005f0024007a0c */ /* 0x008fe40003fa6270 */
[----:B------:R-:W3:Y:S01]  /*38290*/  LDL.LU R36, [R1+0x1428] ;  /* 0x0014280001247983 */ /* 0x000ee20000300800 */
[----:B----4-:R-:W-:-:S03]  /*382a0*/  ISETP.GE.AND P0, PT, R32, c[0x0][0x17c], PT ;  /* 0x00005f0020007a0c */ /* 0x010fc60003f06270 */
[----:B------:R-:W4:Y:S04]  /*382b0*/  LDL.LU R32, [R1+0x142c] ;  /* 0x00142c0001207983 */ /* 0x000f280000300800 */
[----:B------:R-:W4:Y:S01]  /*382c0*/  LDL.LU R40, [R1+0x174] ;  /* 0x0001740001287983 */ /* 0x000f220000300800 */
[C---:B-1----:R-:W-:Y:S01]  /*382d0*/  IMAD.WIDE R54, R0.reuse, 0x2, R2 ;  /* 0x0000000200367825 */ /* 0x042fe200078e0202 */
[----:B------:R-:W-:Y:S02]  /*382e0*/  PRMT R41, R41, 0x7632, R41 ;  /* 0x0000763229297816 */ /* 0x000fe40000000029 */
[----:B--2---:R-:W-:Y:S01]  /*382f0*/  PRMT R29, R29, 0x7632, R29 ;  /* 0x000076321d1d7816 */ /* 0x004fe2000000001d */
[C---:B------:R-:W-:Y:S01]  /*38300*/  IMAD.WIDE R4, R0.reuse, 0x2, R12 ;  /* 0x0000000200047825 */ /* 0x040fe200078e020c */
[----:B------:R-:W-:Y:S03]  /*38310*/  @P3 STG.E.U16 [R54.64], R20 ;  /* 0x0000001436003986 */ /* 0x000fe6000c101504 */
[----:B0-----:R-:W-:Y:S01]  /*38320*/  IMAD.WIDE R16, R0, 0x2, R14 ;  /* 0x0000000200107825 */ /* 0x001fe200078e020e */
[----:B------:R-:W-:Y:S04]  /*38330*/  @P6 STG.E.U16 [R4.64], R41 ;  /* 0x0000002904006986 */ /* 0x000fe8000c101504 */
[----:B------:R0:W-:Y:S04]  /*38340*/  @P4 STG.E.U16 [R16.64], R29 ;  /* 0x0000001d10004986 */ /* 0x0001e8000c101504 */
[----:B0-----:R-:W2:Y:S01]  /*38350*/  LDL.LU R29, [R1+0x143c] ;  /* 0x00143c00011d7983 */ /* 0x001ea20000300800 */
[----:B------:R-:W-:-:S02]  /*38360*/  ISETP.LT.AND P1, PT, R35, c[0x0][0x178], !P1 ;  /* 0x00005e0023007a0c */ /* 0x000fc40004f21270 */
[----:B------:R-:W-:Y:S02]  /*38370*/  ISETP.LT.AND P3, PT, R51, c[0x0][0x178], !P2 ;  /* 0x00005e0033007a0c */ /* 0x000fe40005761270 */
[C---:B------:R-:W-:Y:S01]  /*38380*/  IADD3 R20, R0.reuse, c[0x0][0x198], RZ ;  /* 0x0000660000147a10 */ /* 0x040fe20007ffe0ff */
[----:B------:R-:W-:Y:S01]  /*38390*/  IMAD.WIDE R4, R0, 0x2, R52 ;  /* 0x0000000200047825 */ /* 0x000fe200078e0234 */
[----:B------:R-:W-:Y:S02]  /*383a0*/  ISETP.LT.AND P6, PT, R28, c[0x0][0x178], !P2 ;  /* 0x00005e001c007a0c */ /* 0x000fe400057c1270 */
[----:B------:R-:W-:Y:S01]  /*383b0*/  PRMT R24, R9, 0x7632, R24 ;  /* 0x0000763209187816 */ /* 0x000fe20000000018 */
[C---:B------:R-:W-:Y:S01]  /*383c0*/  IMAD.WIDE R8, R20.reuse, 0x2, R2 ;  /* 0x0000000214087825 */ /* 0x040fe200078e0202 */
[----:B------:R-:W-:Y:S02]  /*383d0*/  ISETP.LT.AND P4, PT, R39, c[0x0][0x178], !P2 ;  /* 0x00005e0027007a0c */ /* 0x000fe40005781270 */
[----:B------:R-:W-:Y:S01]  /*383e0*/  ISETP.LT.AND P2, PT, R35, c[0x0][0x178], !P2 ;  /* 0x00005e0023007a0c */ /* 0x000fe20005741270 */
[----:B------:R0:W-:Y:S01]  /*383f0*/  @P1 STG.E.U16 [R4.64], R24 ;  /* 0x0000001804001986 */ /* 0x0001e2000c101504 */
[----:B------:R-:W-:-:S03]  /*38400*/  IMAD.WIDE R16, R20, 0x2, R12 ;  /* 0x0000000214107825 */ /* 0x000fc600078e020c */
[----:B------:R1:W-:Y:S01]  /*38410*/  @P3 STG.E.U16 [R8.64], R44 ;  /* 0x0000002c08003986 */ /* 0x0003e2000c101504 */
[----:B------:R-:W-:Y:S02]  /*38420*/  ISETP.LT.AND P3, PT, R51, c[0x0][0x178], !P5 ;  /* 0x00005e0033007a0c */ /* 0x000fe40006f61270 */
[----:B------:R-:W-:Y:S01]  /*38430*/  IADD3 R0, R20, c[0x0][0x198], RZ ;  /* 0x0000660014007a10 */ /* 0x000fe20007ffe0ff */
[----:B------:R1:W-:Y:S01]  /*38440*/  @P6 STG.E.U16 [R16.64], R25 ;  /* 0x0000001910006986 */ /* 0x0003e2000c101504 */
[----:B------:R-:W-:Y:S01]  /*38450*/  ISETP.LT.AND P6, PT, R28, c[0x0][0x178], !P5 ;  /* 0x00005e001c007a0c */ /* 0x000fe20006fc1270 */
[----:B0-----:R-:W-:-:S04]  /*38460*/  IMAD.WIDE R4, R20, 0x2, R52 ;  /* 0x0000000214047825 */ /* 0x001fc800078e0234 */
[----:B-1----:R-:W-:Y:S01]  /*38470*/  IMAD.WIDE R8, R20, 0x2, R14 ;  /* 0x0000000214087825 */ /* 0x002fe200078e020e */
[----:B------:R-:W-:-:S03]  /*38480*/  PRMT R20, R44, 0x7632, R20 ;  /* 0x000076322c147816 */ /* 0x000fc60000000014 */
[----:B------:R-:W-:Y:S01]  /*38490*/  IMAD.WIDE R16, R0, 0x2, R2 ;  /* 0x0000000200107825 */ /* 0x000fe200078e0202 */
[----:B------:R-:W-:Y:S01]  /*384a0*/  @P4 STG.E.U16 [R8.64], R21 ;  /* 0x0000001508004986 */ /* 0x000fe2000c101504 */
[----:B------:R-:W-:-:S03]  /*384b0*/  PRMT R25, R25, 0x7632, R25 ;  /* 0x0000763219197816 */ /* 0x000fc60000000019 */
[----:B------:R0:W-:Y:S01]  /*384c0*/  @P2 STG.E.U16 [R4.64], R45 ;  /* 0x0000002d04002986 */ /* 0x0001e2000c101504 */
[----:B------:R-:W-:-:S03]  /*384d0*/  ISETP.LT.AND P4, PT, R51, c[0x0][0x178], !P0 ;  /* 0x00005e0033007a0c */ /* 0x000fc60004781270 */
[----:B------:R1:W-:Y:S01]  /*384e0*/  @P3 STG.E.U16 [R16.64], R20 ;  /* 0x0000001410003986 */ /* 0x0003e2000c101504 */
[----:B------:R-:W-:Y:S02]  /*384f0*/  ISETP.LT.AND P3, PT, R39, c[0x0][0x178], !P5 ;  /* 0x00005e0027007a0c */ /* 0x000fe40006f61270 */
[----:B------:R-:W-:Y:S01]  /*38500*/  ISETP.LT.AND P5, PT, R35, c[0x0][0x178], !P5 ;  /* 0x00005e0023007a0c */ /* 0x000fe20006fa1270 */
[C---:B0-----:R-:W-:Y:S01]  /*38510*/  IMAD.WIDE R4, R0.reuse, 0x2, R12 ;  /* 0x0000000200047825 */ /* 0x041fe200078e020c */
[----:B------:R-:W-:-:S04]  /*38520*/  IADD3 R24, R0, c[0x0][0x198], RZ ;  /* 0x0000660000187a10 */ /* 0x000fc80007ffe0ff */
[----:B------:R0:W-:Y:S01]  /*38530*/  @P6 STG.E.U16 [R4.64], R25 ;  /* 0x0000001904006986 */ /* 0x0001e2000c101504 */
[----:B------:R-:W-:Y:S01]  /*38540*/  ISETP.LT.AND P6, PT, R28, c[0x0][0x178], !P0 ;  /* 0x00005e001c007a0c */ /* 0x000fe200047c1270 */
[----:B------:R-:W-:Y:S01]  /*38550*/  IMAD.WIDE R8, R0, 0x2, R52 ;  /* 0x0000000200087825 */ /* 0x000fe200078e0234 */
[----:B------:R-:W-:-:S03]  /*38560*/  PRMT R45, R45, 0x7632, R45 ;  /* 0x000076322d2d7816 */ /* 0x000fc6000000002d */
[----:B-1----:R-:W-:Y:S01]  /*38570*/  IMAD.WIDE R16, R24, 0x2, R2 ;  /* 0x0000000218107825 */ /* 0x002fe200078e0202 */
[----:B0-----:R-:W-:-:S03]  /*38580*/  PRMT R25, R21, 0x7632, R25 ;  /* 0x0000763215197816 */ /* 0x001fc60000000019 */
[----:B------:R-:W-:-:S05]  /*38590*/  IMAD.WIDE R4, R0, 0x2, R14 ;  /* 0x0000000200047825 */ /* 0x000fca00078e020e */
[----:B------:R0:W-:Y:S01]  /*385a0*/  @P3 STG.E.U16 [R4.64], R25 ;  /* 0x0000001904003986 */ /* 0x0001e2000c101504 */
[----:B------:R-:W-:-:S03]  /*385b0*/  IMAD.WIDE R20, R24, 0x2, R12 ;  /* 0x0000000218147825 */ /* 0x000fc600078e020c */
[----:B------:R-:W-:Y:S01]  /*385c0*/  @P5 STG.E.U16 [R8.64], R45 ;  /* 0x0000002d08005986 */ /* 0x000fe2000c101504 */
[----:B------:R-:W-:Y:S02]  /*385d0*/  ISETP.LT.AND P3, PT, R35, c[0x0][0x178], !P0 ;  /* 0x00005e0023007a0c */ /* 0x000fe40004761270 */
[----:B------:R-:W-:Y:S02]  /*385e0*/  IADD3 R0, R24, c[0x0][0x198], RZ ;  /* 0x0000660018007a10 */ /* 0x000fe40007ffe0ff */
[----:B------:R-:W-:Y:S01]  /*385f0*/  ISETP.GE.AND P1, PT, R48, c[0x0][0x17c], PT ;  /* 0x00005f0030007a0c */ /* 0x000fe20003f26270 */
[----:B0-----:R-:W-:-:S04]  /*38600*/  IMAD.WIDE R4, R24, 0x2, R14 ;  /* 0x0000000218047825 */ /* 0x001fc800078e020e */
[----:B------:R-:W-:Y:S01]  /*38610*/  IMAD.WIDE R24, R24, 0x2, R52 ;  /* 0x0000000218187825 */ /* 0x000fe200078e0234 */
[----:B------:R-:W-:Y:S02]  /*38620*/  ISETP.LT.AND P5, PT, R28, c[0x0][0x178], !P1 ;  /* 0x00005e001c007a0c */ /* 0x000fe40004fa1270 */
[----:B---3--:R-:W-:Y:S02]  /*38630*/  ISETP.GE.AND P2, PT, R36, c[0x0][0x17c], PT ;  /* 0x00005f0024007a0c */ /* 0x008fe40003f46270 */
[----:B------:R-:W3:Y:S04]  /*38640*/  LDL.LU R36, [R1+0x1a8] ;  /* 0x0001a80001247983 */ /* 0x000ee80000300800 */
[----:B----4-:R-:W-:Y:S01]  /*38650*/  @P4 STG.E.U16 [R16.64], R40 ;  /* 0x0000002810004986 */ /* 0x010fe2000c101504 */
[----:B------:R-:W-:-:S02]  /*38660*/  ISETP.LT.AND P4, PT, R39, c[0x0][0x178], !P0 ;  /* 0x00005e0027007a0c */ /* 0x000fc40004781270 */
[----:B------:R-:W-:Y:S01]  /*38670*/  ISETP.GE.AND P0, PT, R32, c[0x0][0x17c], PT ;  /* 0x00005f0020007a0c */ /* 0x000fe20003f06270 */
[----:B------:R0:W-:Y:S04]  /*38680*/  @P6 STG.E.U16 [R20.64], R37 ;  /* 0x0000002514006986 */ /* 0x0001e8000c101504 */
[----:B------:R-:W4:Y:S01]  /*38690*/  LDL.LU R32, [R1+0x1444] ;  /* 0x0014440001207983 */ /* 0x000f220000300800 */
[----:B0-----:R-:W-:-:S03]  /*386a0*/  PRMT R20, R40, 0x7632, R20 ;  /* 0x0000763228147816 */ /* 0x001fc60000000014 */
[----:B------:R-:W4:Y:S01]  /*386b0*/  LDL.LU R40, [R1+0x148] ;  /* 0x0001480001287983 */ /* 0x000f220000300800 */
[----:B------:R-:W-:-:S03]  /*386c0*/  ISETP.LT.AND P6, PT, R51, c[0x0][0x178], !P1 ;  /* 0x00005e0033007a0c */ /* 0x000fc60004fc1270 */
[----:B------:R-:W-:Y:S01]  /*386d0*/  @P4 STG.E.U16 [R4.64], R33 ;  /* 0x0000002104004986 */ /* 0x000fe2000c101504 */
[----:B------:R-:W-:-:S03]  /*386e0*/  ISETP.LT.AND P4, PT, R39, c[0x0][0x178], !P1 ;  /* 0x00005e0027007a0c */ /* 0x000fc60004f81270 */
[----:B------:R0:W-:Y:S01]  /*386f0*/  @P3 STG.E.U16 [R24.64], R49 ;  /* 0x0000003118003986 */ /* 0x0001e2000c101504 */
[----:B------:R-:W-:Y:S02]  /*38700*/  ISETP.LT.AND P3, PT, R35, c[0x0][0x178], !P1 ;  /* 0x00005e0023007a0c */ /* 0x000fe40004f61270 */
[----:B--2---:R-:W-:Y:S02]  /*38710*/  ISETP.GE.AND P1, PT, R29, c[0x0][0x17c], PT ;  /* 0x00005f001d007a0c */ /* 0x004fe40003f26270 */
[----:B------:R-:W2:Y:S04]  /*38720*/  LDL.LU R29, [R1+0x1440] ;  /* 0x00144000011d7983 */ /* 0x000ea80000300800 */
[----:B0-----:R-:W2:Y:S04]  /*38730*/  LDL.LU R25, [R1+0x1438] ;  /* 0x0014380001197983 */ /* 0x001ea80000300800 */
[----:B------:R-:W2:Y:S01]  /*38740*/  LDL.LU R44, [R1+0x198] ;  /* 0x00019800012c7983 */ /* 0x000ea20000300800 */
[----:B------:R-:W-:Y:S01]  /*38750*/  IMAD.WIDE R8, R0, 0x2, R2 ;  /* 0x0000000200087825 */ /* 0x000fe200078e0202 */
[----:B------:R-:W-:-:S03]  /*38760*/  PRMT R37, R37, 0x7632, R37 ;  /* 0x0000763225257816 */ /* 0x000fc60000000025 */
[C---:B------:R-:W-:Y:S01]  /*38770*/  IMAD.WIDE R16, R0.reuse, 0x2, R12 ;  /* 0x0000000200107825 */ /* 0x040fe200078e020c */
[----:B------:R0:W-:Y:S01]  /*38780*/  @P6 STG.E.U16 [R8.64], R20 ;  /* 0x0000001408006986 */ /* 0x0001e2000c101504 */
[----:B------:R-:W-:Y:S02]  /*38790*/  PRMT R33, R33, 0x7632, R33 ;  /* 0x0000763221217816 */ /* 0x000fe40000000021 */
[----:B------:R-:W-:Y:S01]  /*387a0*/  ISETP.LT.AND P6, PT, R51, c[0x0][0x178], !P2 ;  /* 0x00005e0033007a0c */ /* 0x000fe200057c1270 */
[----:B------:R1:W-:Y:S01]  /*387b0*/  @P5 STG.E.U16 [R16.64], R37 ;  /* 0x0000002510005986 */ /* 0x0003e2000c101504 */
[----:B------:R-:W-:Y:S01]  /*387c0*/  IMAD.WIDE R4, R0, 0x2, R14 ;  /* 0x0000000200047825 */ /* 0x000fe200078e020e */
[----:B------:R-:W-:Y:S02]  /*387d0*/  ISETP.LT.AND P5, PT, R28, c[0x0][0x178], !P2 ;  /* 0x00005e001c007a0c */ /* 0x000fe400057a1270 */
[----:B------:R-:W-:Y:S02]  /*387e0*/  PRMT R49, R49, 0x7632, R49 ;  /* 0x0000763231317816 */ /* 0x000fe40000000031 */
[----:B------:R1:W-:Y:S01]  /*387f0*/  @P4 STG.E.U16 [R4.64], R33 ;  /* 0x0000002104004986 */ /* 0x0003e2000c101504 */
[C---:B0-----:R-:W-:Y:S01]  /*38800*/  IADD3 R20, R0.reuse, c[0x0][0x198], RZ ;  /* 0x0000660000147a10 */ /* 0x041fe20007ffe0ff */
[----:B------:R-:W-:Y:S01]  /*38810*/  IMAD.WIDE R8, R0, 0x2, R52 ;  /* 0x0000000200087825 */ /* 0x000fe200078e0234 */
[----:B------:R-:W-:-:S02]  /*38820*/  ISETP.LT.AND P4, PT, R39, c[0x0][0x178], !P2 ;  /* 0x00005e0027007a0c */ /* 0x000fc40005781270 */
[----:B------:R-:W-:Y:S01]  /*38830*/  ISETP.LT.AND P2, PT, R35, c[0x0][0x178], !P2 ;  /* 0x00005e0023007a0c */ /* 0x000fe20005741270 */
[C---:B-1----:R-:W-:Y:S01]  /*38840*/  IMAD.WIDE R16, R20.reuse, 0x2, R12 ;  /* 0x0000000214107825 */ /* 0x042fe200078e020c */
[----:B------:R0:W-:Y:S01]  /*38850*/  @P3 STG.E.U16 [R8.64], R49 ;  /* 0x0000003108003986 */ /* 0x0001e2000c101504 */
[----:B------:R-:W-:Y:S02]  /*38860*/  ISETP.LT.AND P3, PT, R51, c[0x0][0x178], !P0 ;  /* 0x00005e0033007a0c */ /* 0x000fe40004761270 */
[C---:B------:R-:W-:Y:S01]  /*38870*/  IMAD.WIDE R4, R20.reuse, 0x2, R2 ;  /* 0x0000000214047825 */ /* 0x040fe200078e0202 */
[----:B------:R-:W-:-:S03]  /*38880*/  IADD3 R0, R20, c[0x0][0x198], RZ ;  /* 0x0000660014007a10 */ /* 0x000fc60007ffe0ff */
[----:B0-----:R-:W-:Y:S01]  /*38890*/  IMAD.WIDE R8, R20, 0x2, R52 ;  /* 0x0000000214087825 */ /* 0x001fe200078e0234 */
[----:B---3--:R0:W-:Y:S01]  /*388a0*/  @P6 STG.E.U16 [R4.64], R36 ;  /* 0x0000002404006986 */ /* 0x0081e2000c101504 */
[----:B------:R-:W-:Y:S02]  /*388b0*/  PRMT R21, R36, 0x7632, R21 ;  /* 0x0000763224157816 */ /* 0x000fe40000000015 */
[----:B------:R-:W-:Y:S01]  /*388c0*/  ISETP.LT.AND P6, PT, R39, c[0x0][0x178], !P0 ;  /* 0x00005e0027007a0c */ /* 0x000fe200047c1270 */
[----:B0-----:R-:W-:Y:S01]  /*388d0*/  IMAD.WIDE R4, R20, 0x2, R14 ;  /* 0x0000000214047825 */ /* 0x001fe200078e020e */
[----:B----4-:R0:W-:Y:S01]  /*388e0*/  @P5 STG.E.U16 [R16.64], R40 ;  /* 0x0000002810005986 */ /* 0x0101e2000c101504 */
[----:B------:R-:W-:-:S03]  /*388f0*/  ISETP.LT.AND P5, PT, R28, c[0x0][0x178], !P0 ;  /* 0x00005e001c007a0c */ /* 0x000fc600047a1270 */
[----:B------:R1:W-:Y:S04]  /*38900*/  @P4 STG.E.U16 [R4.64], R18 ;  /* 0x0000001204004986 */ /* 0x0003e8000c101504 */
[----:B------:R3:W-:Y:S01]  /*38910*/  @P2 STG.E.U16 [R8.64], R6 ;  /* 0x0000000608002986 */ /* 0x0007e2000c101504 */
[----:B0-----:R-:W-:Y:S01]  /*38920*/  IMAD.WIDE R16, R0, 0x2, R2 ;  /* 0x0000000200107825 */ /* 0x001fe200078e0202 */
[----:B------:R-:W-:-:S03]  /*38930*/  ISETP.LT.AND P2, PT, R35, c[0x0][0x178], !P0 ;  /* 0x00005e0023007a0c */ /* 0x000fc60004741270 */
[----:B-1----:R-:W-:Y:S01]  /*38940*/  IMAD.WIDE R4, R0, 0x2, R12 ;  /* 0x0000000200047825 */ /* 0x002fe200078e020c */
[----:B------:R0:W-:Y:S01]  /*38950*/  @P3 STG.E.U16 [R16.64], R21 ;  /* 0x0000001510003986 */ /* 0x0001e2000c101504 */
[----:B--2---:R-:W-:Y:S02]  /*38960*/  ISETP.GE.AND P0, PT, R29, c[0x0][0x17c], PT ;  /* 0x00005f001d007a0c */ /* 0x004fe40003f06270 */
[----:B------:R-:W-:Y:S01]  /*38970*/  PRMT R20, R18, 0x7632, R20 ;  /* 0x0000763212147816 */ /* 0x000fe20000000014 */
[----:B------:R-:W2:Y:S01]  /*38980*/  LDL.LU R29, [R1+0x144c] ;  /* 0x00144c00011d7983 */ /* 0x000ea20000300800 */
[----:B---3--:R-:W-:Y:S01]  /*38990*/  IMAD.WIDE R8, R0, 0x2, R14 ;  /* 0x0000000200087825 */ /* 0x008fe200078e020e */
[----:B------:R-:W-:Y:S02]  /*389a0*/  ISETP.LT.AND P3, PT, R51, c[0x0][0x178], !P1 ;  /* 0x00005e0033007a0c */ /* 0x000fe40004f61270 */
[----:B0-----:R-:W-:Y:S02]  /*389b0*/  PRMT R17, R40, 0x7632, R17 ;  /* 0x0000763228117816 */ /* 0x001fe40000000011 */
[----:B------:R-:W3:Y:S01]  /*389c0*/  LDL.LU R40, [R1+0x188] ;  /* 0x0001880001287983 */ /* 0x000ee20000300800 */
[----:B------:R-:W-:-:S03]  /*389d0*/  PRMT R6, R6, 0x7632, R6 ;  /* 0x0000763206067816 */ /* 0x000fc60000000006 */
[----:B------:R0:W-:Y:S01]  /*389e0*/  @P5 STG.E.U16 [R4.64], R17 ;  /* 0x0000001104005986 */ /* 0x0001e2000c101504 */
[----:B------:R-:W-:Y:S02]  /*389f0*/  IADD3 R16, R0, c[0x0][0x198], RZ ;  /* 0x0000660000107a10 */ /* 0x000fe40007ffe0ff */
[----:B------:R-:W-:Y:S01]  /*38a00*/  ISETP.GE.AND P4, PT, R32, c[0x0][0x17c], PT ;  /* 0x00005f0020007a0c */ /* 0x000fe20003f86270 */
[----:B------:R1:W-:Y:S01]  /*38a10*/  @P6 STG.E.U16 [R8.64], R20 ;  /* 0x0000001408006986 */ /* 0x0003e2000c101504 */
[----:B------:R-:W-:Y:S02]  /*38a20*/  ISETP.LT.AND P5, PT, R28, c[0x0][0x178], !P1 ;  /* 0x00005e001c007a0c */ /* 0x000fe40004fa1270 */
[----:B------:R-:W-:Y:S01]  /*38a30*/  ISETP.LT.AND P6, PT, R39, c[0x0][0x178], !P1 ;  /* 0x00005e0027007a0c */ /* 0x000fe20004fc1270 */
[----:B------:R-:W4:Y:S01]  /*38a40*/  LDL.LU R32, [R1+0x1448] ;  /* 0x0014480001207983 */ /* 0x000f220000300800 */
[----:B0-----:R-:W-:Y:S01]  /*38a50*/  IMAD.WIDE R4, R0, 0x2, R52 ;  /* 0x0000000200047825 */ /* 0x001fe200078e0234 */
[----:B------:R-:W-:-:S03]  /*38a60*/  ISETP.LT.AND P1, PT, R35, c[0x0][0x178], !P1 ;  /* 0x00005e0023007a0c */ /* 0x000fc60004f21270 */
[C---:B-1----:R-:W-:Y:S01]  /*38a70*/  IMAD.WIDE R8, R16.reuse, 0x2, R2 ;  /* 0x0000000210087825 */ /* 0x042fe200078e0202 */
[----:B------:R0:W-:Y:S01]  /*38a80*/  @P2 STG.E.U16 [R4.64], R6 ;  /* 0x0000000604002986 */ /* 0x0001e2000c101504 */
[----:B------:R-:W-:Y:S02]  /*38a90*/  ISETP.LT.AND P2, PT, R51, c[0x0][0x178], !P4 ;  /* 0x00005e0033007a0c */ /* 0x000fe40006741270 */
[----:B------:R-:W-:Y:S01]  /*38aa0*/  IADD3 R0, R16, c[0x0][0x198], RZ ;  /* 0x0000660010007a10 */ /* 0x000fe20007ffe0ff */
[----:B------:R1:W-:Y:S01]  /*38ab0*/  @P3 STG.E.U16 [R8.64], R44 ;  /* 0x0000002c08003986 */ /* 0x0003e2000c101504 */
[----:B------:R-:W-:-:S03]  /*38ac0*/  PRMT R18, R44, 0x7632, R18 ;  /* 0x000076322c127816 */ /* 0x000fc60000000012 */
[----:B------:R-:W-:-:S04]  /*38ad0*/  IMAD.WIDE R20, R0, 0x2, R2 ;  /* 0x0000000200147825 */ /* 0x000fc800078e0202 */
[----:B0-----:R-:W-:-:S04]  /*38ae0*/  IMAD.WIDE R4, R16, 0x2, R12 ;  /* 0x0000000210047825 */ /* 0x001fc800078e020c */
[C---:B-1----:R-:W-:Y:S01]  /*38af0*/  IMAD.WIDE R8, R16.reuse, 0x2, R14 ;  /* 0x0000000210087825 */ /* 0x042fe200078e020e */
[----:B------:R-:W-:Y:S03]  /*38b00*/  @P5 STG.E.U16 [R4.64], R42 ;  /* 0x0000002a04005986 */ /* 0x000fe6000c101504 */
[----:B------:R-:W-:Y:S01]  /*38b10*/  IMAD.WIDE R16, R16, 0x2, R52 ;  /* 0x0000000210107825 */ /* 0x000fe200078e0234 */
[----:B------:R-:W-:Y:S04]  /*38b20*/  @P6 STG.E.U16 [R8.64], R30 ;  /* 0x0000001e08006986 */ /* 0x000fe8000c101504 */
[----:B------:R-:W-:Y:S04]  /*38b30*/  @P1 STG.E.U16 [R16.64], R10 ;  /* 0x0000000a10001986 */ /* 0x000fe8000c101504 */
[----:B------:R0:W-:Y:S02]  /*38b40*/  @P2 STG.E.U16 [R20.64], R18 ;  /* 0x0000001214002986 */ /* 0x0001e4000c101504 */
[----:B0-----:R-:W-:-:S02]  /*38b50*/  PRMT R21, R30, 0x7632, R21 ;  /* 0x000076321e157816 */ /* 0x001fc40000000015 */
[----:B------:R-:W4:Y:S01]  /*38b60*/  LDL.LU R30, [R1+0x1458] ;  /* 0x00145800011e7983 */ /* 0x000f220000300800 */
[----:B------:R-:W-:Y:S02]  /*38b70*/  ISETP.LT.AND P1, PT, R28, c[0x0][0x178], !P4 ;  /* 0x00005e001c007a0c */ /* 0x000fe40006721270 */
[----:B------:R-:W-:Y:S01]  /*38b80*/  ISETP.LT.AND P2, PT, R39, c[0x0][0x178], !P4 ;  /* 0x00005e0027007a0c */ /* 0x000fe20006741270 */
[----:B------:R-:W-:Y:S01]  /*38b90*/  IMAD.WIDE R16, R0, 0x2, R12 ;  /* 0x0000000200107825 */ /* 0x000fe200078e020c */
[----:B------:R-:W-:Y:S01]  /*38ba0*/  ISETP.LT.AND P4, PT, R35, c[0x0][0x178], !P4 ;  /* 0x00005e0023007a0c */ /* 0x000fe20006781270 */
[----:B------:R-:W4:Y:S01]  /*38bb0*/  LDL.LU R44, [R1+0x178] ;  /* 0x00017800012c7983 */ /* 0x000f220000300800 */
[----:B------:R-:W-:Y:S01]  /*38bc0*/  PRMT R6, R42, 0x7632, R6 ;  /* 0x000076322a067816 */ /* 0x000fe20000000006 */
[----:B------:R-:W-:Y:S01]  /*38bd0*/  IMAD.WIDE R8, R0, 0x2, R14 ;  /* 0x0000000200087825 */ /* 0x000fe200078e020e */
[----:B------:R-:W-:Y:S01]  /*38be0*/  ISETP.LT.AND P6, PT, R51, c[0x0][0x178], !P0 ;  /* 0x00005e0033007a0c */ /* 0x000fe200047c1270 */
[----:B------:R-:W4:Y:S01]  /*38bf0*/  LDL.LU R33, [R1+0x1454] ;  /* 0x0014540001217983 */ /* 0x000f220000300800 */
[----:B------:R-:W-:Y:S01]  /*38c00*/  PRMT R24, R10, 0x7632, R24 ;  /* 0x000076320a187816 */ /* 0x000fe20000000018 */
[----:B------:R-:W-:Y:S01]  /*38c10*/  IMAD.WIDE R4, R0, 0x2, R52 ;  /* 0x0000000200047825 */ /* 0x000fe200078e0234 */
[----:B------:R-:W-:-:S02]  /*38c20*/  ISETP.LT.AND P5, PT, R28, c[0x0][0x178], !P0 ;  /* 0x00005e001c007a0c */ /* 0x000fc400047a1270 */
[----:B------:R-:W-:Y:S01]  /*38c30*/  ISETP.GE.AND P3, PT, R25, c[0x0][0x17c], PT ;  /* 0x00005f0019007a0c */ /* 0x000fe20003f66270 */
[----:B------:R0:W-:Y:S01]  /*38c40*/  @P1 STG.E.U16 [R16.64], R6 ;  /* 0x0000000610001986 */ /* 0x0001e2000c101504 */
[----:B------:R-:W-:-:S03]  /*38c50*/  IADD3 R25, R0, c[0x0][0x198], RZ ;  /* 0x0000660000197a10 */ /* 0x000fc60007ffe0ff */
[----:B------:R-:W-:Y:S04]  /*38c60*/  @P2 STG.E.U16 [R8.64], R21 ;  /* 0x0000001508002986 */ /* 0x000fe8000c101504 */
[----:B------:R1:W-:Y:S01]  /*38c70*/  @P4 STG.E.U16 [R4.64], R24 ;  /* 0x0000001804004986 */ /* 0x0003e2000c101504 */
[----:B------:R-:W-:Y:S02]  /*38c80*/  ISETP.LT.AND P4, PT, R39, c[0x0][0x178], !P0 ;  /* 0x00005e0027007a0c */ /* 0x000fe40004781270 */
[----:B------:R-:W-:Y:S01]  /*38c90*/  ISETP.LT.AND P0, PT, R35, c[0x0][0x178], !P0 ;  /* 0x00005e0023007a0c */ /* 0x000fe20004701270 */
[----:B0-----:R-:W-:-:S04]  /*38ca0*/  IMAD.WIDE R16, R25, 0x2, R2 ;  /* 0x0000000219107825 */ /* 0x001fc800078e0202 */
[----:B-1----:R-:W-:-:S04]  /*38cb0*/  IMAD.WIDE R4, R25, 0x2, R12 ;  /* 0x0000000219047825 */ /* 0x002fc800078e020c */
[----:B------:R-:W-:Y:S01]  /*38cc0*/  IMAD.WIDE R8, R25, 0x2, R52 ;  /* 0x0000000219087825 */ /* 0x000fe200078e0234 */
[----:B------:R-:W-:Y:S02]  /*38cd0*/  PRMT R10, R26, 0x7632, R10 ;  /* 0x000076321a0a7816 */ /* 0x000fe4000000000a */
[----:B------:R-:W-:Y:S02]  /*38ce0*/  PRMT R6, R22, 0x7632, R6 ;  /* 0x0000763216067816 */ /* 0x000fe40000000006 */
[----:B--2---:R-:W-:Y:S01]  /*38cf0*/  ISETP.GE.AND P1, PT, R29, c[0x0][0x17c], PT ;  /* 0x00005f001d007a0c */ /* 0x004fe20003f26270 */
[----:B---3--:R-:W-:Y:S04]  /*38d00*/  @P6 STG.E.U16 [R16.64], R40 ;  /* 0x0000002810006986 */ /* 0x008fe8000c101504 */
[----:B------:R0:W-:Y:S01]  /*38d10*/  @P5 STG.E.U16 [R4.64], R26 ;  /* 0x0000001a04005986 */ /* 0x0001e2000c101504 */
[----:B------:R-:W-:-:S02]  /*38d20*/  ISETP.LT.AND P6, PT, R51, c[0x0][0x178], !P3 ;  /* 0x00005e0033007a0c */ /* 0x000fc40005fc1270 */
[----:B------:R-:W-:Y:S01]  /*38d30*/  ISETP.LT.AND P5, PT, R28, c[0x0][0x178], !P3 ;  /* 0x00005e001c007a0c */ /* 0x000fe20005fa1270 */
[C---:B0-----:R-:W-:Y:S01]  /*38d40*/  IMAD.WIDE R4, R25.reuse, 0x2, R14 ;  /* 0x0000000219047825 */ /* 0x041fe200078e020e */
[----:B------:R-:W-:-:S04]  /*38d50*/  IADD3 R29, R25, c[0x0][0x198], RZ ;  /* 0x00006600191d7a10 */ /* 0x000fc80007ffe0ff */
[----:B------:R0:W-:Y:S04]  /*38d60*/  @P4 STG.E.U16 [R4.64], R22 ;  /* 0x0000001604004986 */ /* 0x0001e8000c101504 */
[----:B------:R1:W-:Y:S01]  /*38d70*/  @P0 STG.E.U16 [R8.64], R46 ;  /* 0x0000002e08000986 */ /* 0x0003e2000c101504 */
[----:B------:R-:W-:Y:S01]  /*38d80*/  ISETP.LT.AND P0, PT, R39, c[0x0][0x178], !P3 ;  /* 0x00005e0027007a0c */ /* 0x000fe20005f01270 */
[----:B------:R-:W-:Y:S01]  /*38d90*/  IMAD.WIDE R16, R29, 0x2, R2 ;  /* 0x000000021d107825 */ /* 0x000fe200078e0202 */
[----:B------:R-:W-:-:S03]  /*38da0*/  PRMT R0, R40, 0x7632, R0 ;  /* 0x0000763228007816 */ /* 0x000fc60000000000 */
[----:B------:R-:W-:-:S04]  /*38db0*/  IMAD.WIDE R20, R29, 0x2, R12 ;  /* 0x000000021d147825 */ /* 0x000fc800078e020c */
[----:B0-----:R-:W-:Y:S01]  /*38dc0*/  IMAD.WIDE R4, R29, 0x2, R14 ;  /* 0x000000021d047825 */ /* 0x001fe200078e020e */
[----:B------:R0:W-:Y:S01]  /*38dd0*/  @P6 STG.E.U16 [R16.64], R0 ;  /* 0x0000000010006986 */ /* 0x0001e2000c101504 */
[----:B----4-:R-:W-:-:S03]  /*38de0*/  ISETP.GE.AND P2, PT, R32, c[0x0][0x17c], PT ;  /* 0x00005f0020007a0c */ /* 0x010fc60003f46270 */
[----:B------:R2:W-:Y:S04]  /*38df0*/  @P5 STG.E.U16 [R20.64], R10 ;  /* 0x0000000a14005986 */ /* 0x0005e8000c101504 */
[----:B------:R3:W-:Y:S04]  /*38e00*/  @P0 STG.E.U16 [R4.64], R6 ;  /* 0x0000000604000986 */ /* 0x0007e8000c101504 */
[----:B------:R-:W4:Y:S01]  /*38e10*/  LDL.LU R32, [R1+0x1460] ;  /* 0x0014600001207983 */ /* 0x000f220000300800 */
[----:B------:R-:W-:-:S03]  /*38e20*/  ISETP.GE.AND P0, PT, R30, c[0x0][0x17c], PT ;  /* 0x00005f001e007a0c */ /* 0x000fc60003f06270 */
[----:B------:R-:W4:Y:S04]  /*38e30*/  LDL.LU R30, [R1+0x145c] ;  /* 0x00145c00011e7983 */ /* 0x000f280000300800 */
[----:B------:R-:W4:Y:S01]  /*38e40*/  LDL.LU R40, [R1+0x1ac] ;  /* 0x0001ac0001287983 */ /* 0x000f220000300800 */
[----:B------:R-:W-:Y:S02]  /*38e50*/  ISETP.LT.AND P3, PT, R35, c[0x0][0x178], !P3 ;  /* 0x00005e0023007a0c */ /* 0x000fe40005f61270 */
[----:B------:R-:W-:Y:S02]  /*38e60*/  ISETP.LT.AND P6, PT, R51, c[0x0][0x178], !P1 ;  /* 0x00005e0033007a0c */ /* 0x000fe40004fc1270 */
[----:B------:R-:W-:Y:S02]  /*38e70*/  ISETP.LT.AND P5, PT, R28, c[0x0][0x178], !P1 ;  /* 0x00005e001c007a0c */ /* 0x000fe40004fa1270 */
[C---:B------:R-:W-:Y:S01]  /*38e80*/  IADD3 R25, R29.reuse, c[0x0][0x198], RZ ;  /* 0x000066001d197a10 */ /* 0x040fe20007ffe0ff */
[----:B-1----:R-:W-:Y:S01]  /*38e90*/  IMAD.WIDE R8, R29, 0x2, R52 ;  /* 0x000000021d087825 */ /* 0x002fe200078e0234 */
[----:B------:R-:W-:-:S02]  /*38ea0*/  PRMT R18, R46, 0x7632, R18 ;  /* 0x000076322e127816 */ /* 0x000fc40000000012 */
[----:B------:R-:W-:Y:S01]  /*38eb0*/  ISETP.LT.AND P4, PT, R39, c[0x0][0x178], !P1 ;  /* 0x00005e0027007a0c */ /* 0x000fe20004f81270 */
[----:B0-----:R-:W-:-:S04]  /*38ec0*/  IMAD.WIDE R16, R25, 0x2, R2 ;  /* 0x0000000219107825 */ /* 0x001fc800078e0202 */
[----:B--2---:R-:W-:Y:S01]  /*38ed0*/  IMAD.WIDE R20, R25, 0x2, R12 ;  /* 0x0000000219147825 */ /* 0x004fe200078e020c */
[----:B------:R-:W-:Y:S01]  /*38ee0*/  @P3 STG.E.U16 [R8.64], R18 ;  /* 0x0000001208003986 */ /* 0x000fe2000c101504 */
[----:B------:R-:W-:-:S03]  /*38ef0*/  ISETP.LT.AND P3, PT, R35, c[0x0][0x178], !P1 ;  /* 0x00005e0023007a0c */ /* 0x000fc60004f61270 */
[----:B------:R0:W-:Y:S01]  /*38f00*/  @P6 STG.E.U16 [R16.64], R44 ;  /* 0x0000002c10006986 */ /* 0x0001e2000c101504 */
[----:B---3--:R-:W-:Y:S01]  /*38f10*/  IMAD.WIDE R4, R25, 0x2, R14 ;  /* 0x0000000219047825 */ /* 0x008fe200078e020e */
[----:B------:R-:W-:Y:S02]  /*38f20*/  PRMT R0, R44, 0x7632, R0 ;  /* 0x000076322c007816 */ /* 0x000fe40000000000 */
[----:B------:R-:W-:Y:S01]  /*38f30*/  @P5 STG.E.U16 [R20.64], R38 ;  /* 0x0000002614005986 */ /* 0x000fe2000c101504 */
[----:B------:R-:W-:Y:S02]  /*38f40*/  ISETP.LT.AND P5, PT, R51, c[0x0][0x178], !P2 ;  /* 0x00005e0033007a0c */ /* 0x000fe400057a1270 */
[----:B------:R-:W-:Y:S01]  /*38f50*/  IADD3 R29, R25, c[0x0][0x198], RZ ;  /* 0x00006600191d7a10 */ /* 0x000fe20007ffe0ff */
[----:B------:R1:W-:Y:S04]  /*38f60*/  @P4 STG.E.U16 [R4.64], R34 ;  /* 0x0000002204004986 */ /* 0x0003e8000c101504 */
[----:B0-----:R-:W2:Y:S01]  /*38f70*/  LDL.LU R44, [R1+0x14c] ;  /* 0x00014c00012c7983 */ /* 0x001ea20000300800 */
[----:B------:R-:W-:-:S02]  /*38f80*/  ISETP.LT.AND P6, PT, R28, c[0x0][0x178], !P2 ;  /* 0x00005e001c007a0c */ /* 0x000fc400057c1270 */
[----:B------:R-:W-:Y:S01]  /*38f90*/  ISETP.LT.AND P4, PT, R39, c[0x0][0x178], !P2 ;  /* 0x00005e0027007a0c */ /* 0x000fe20005781270 */
[----:B------:R-:W-:-:S04]  /*38fa0*/  IMAD.WIDE R8, R29, 0x2, R2 ;  /* 0x000000021d087825 */ /* 0x000fc800078e0202 */
[----:B-1----:R-:W-:Y:S01]  /*38fb0*/  IMAD.WIDE R4, R25, 0x2, R52 ;  /* 0x0000000219047825 */ /* 0x002fe200078e0234 */
[----:B------:R-:W-:Y:S02]  /*38fc0*/  ISETP.LT.AND P2, PT, R35, c[0x0][0x178], !P2 ;  /* 0x00005e0023007a0c */ /* 0x000fe40005741270 */
[----:B------:R-:W-:Y:S02]  /*38fd0*/  PRMT R6, R38, 0x7632, R6 ;  /* 0x0000763226067816 */ /* 0x000fe40000000006 */
[----:B------:R0:W-:Y:S01]  /*38fe0*/  @P3 STG.E.U16 [R4.64], R50 ;  /* 0x0000003204003986 */ /* 0x0001e2000c101504 */
[----:B------:R-:W-:Y:S01]  /*38ff0*/  ISETP.LT.AND P3, PT, R51, c[0x0][0x178], !P0 ;  /* 0x00005e0033007a0c */ /* 0x000fe20004761270 */
[----:B------:R-:W-:Y:S01]  /*39000*/  IMAD.WIDE R16, R29, 0x2, R12 ;  /* 0x000000021d107825 */ /* 0x000fe200078e020c */
[----:B------:R-:W-:Y:S01]  /*39010*/  PRMT R34, R34, 0x7632, R34 ;  /* 0x0000763222227816 */ /* 0x000fe20000000022 */
[----:B------:R1:W-:Y:S01]  /*39020*/  @P5 STG.E.U16 [R8.64], R0 ;  /* 0x0000000008005986 */ /* 0x0003e2000c101504 */
[----:B------:R-:W-:-:S03]  /*39030*/  PRMT R10, R50, 0x7632, R10 ;  /* 0x00007632320a7816 */ /* 0x000fc6000000000a */
[----:B------:R-:W-:Y:S01]  /*39040*/  @P6 STG.E.U16 [R16.64], R6 ;  /* 0x0000000610006986 */ /* 0x000fe2000c101504 */
[----:B0-----:R-:W-:-:S04]  /*39050*/  IMAD.WIDE R4, R29, 0x2, R14 ;  /* 0x000000021d047825 */ /* 0x001fc800078e020e */
[C---:B-1----:R-:W-:Y:S01]  /*39060*/  IMAD.WIDE R8, R29.reuse, 0x2, R52 ;  /* 0x000000021d087825 */ /* 0x042fe200078e0234 */
[----:B------:R-:W-:Y:S01]  /*39070*/  IADD3 R29, R29, c[0x0][0x198], RZ ;  /* 0x000066001d1d7a10 */ /* 0x000fe20007ffe0ff */
[----:B------:R0:W-:Y:S01]  /*39080*/  @P4 STG.E.U16 [R4.64], R34 ;  /* 0x0000002204004986 */ /* 0x0001e2000c101504 */
[----:B------:R-:W-:-:S03]  /*39090*/  ISETP.GE.AND P1, PT, R33, c[0x0][0x17c], PT ;  /* 0x00005f0021007a0c */ /* 0x000fc60003f26270 */
[----:B------:R-:W-:Y:S04]  /*390a0*/  @P2 STG.E.U16 [R8.64], R10 ;  /* 0x0000000a08002986 */ /* 0x000fe8000c101504 */
[----:B------:R-:W3:Y:S01]  /*390b0*/  LDL.LU R33, [R1+0x1464] ;  /* 0x0014640001217983 */ /* 0x000ee20000300800 */
[----:B0-----:R-:W-:Y:S01]  /*390c0*/  IMAD.WIDE R4, R29, 0x2, R2 ;  /* 0x000000021d047825 */ /* 0x001fe200078e0202 */
[----:B----4-:R-:W-:Y:S02]  /*390d0*/  ISETP.GE.AND P4, PT, R32, c[0x0][0x17c], PT ;  /* 0x00005f0020007a0c */ /* 0x010fe40003f86270 */
[----:B------:R-:W4:Y:S01]  /*390e0*/  LDL.LU R32, [R1+0x1450] ;  /* 0x0014500001207983 */ /* 0x000f220000300800 */
[----:B------:R-:W-:-:S03]  /*390f0*/  PRMT R0, R40, 0x7632, R0 ;  /* 0x0000763228007816 */ /* 0x000fc60000000000 */
[----:B------:R0:W-:Y:S04]  /*39100*/  @P3 STG.E.U16 [R4.64], R40 ;  /* 0x0000002804003986 */ /* 0x0001e8000c101504 */
[----:B0-----:R-:W3:Y:S01]  /*39110*/  LDL.LU R40, [R1+0x19c] ;  /* 0x00019c0001287983 */ /* 0x001ee20000300800 */
[----:B------:R-:W-:Y:S02]  /*39120*/  ISETP.LT.AND P6, PT, R28, c[0x0][0x178], !P0 ;  /* 0x00005e001c007a0c */ /* 0x000fe400047c1270 */
[----:B------:R-:W-:Y:S02]  /*39130*/  ISETP.LT.AND P5, PT, R39, c[0x0][0x178], !P0 ;  /* 0x00005e0027007a0c */ /* 0x000fe400047a1270 */
[----:B------:R-:W-:Y:S01]  /*39140*/  ISETP.LT.AND P0, PT, R35, c[0x0][0x178], !P0 ;  /* 0x00005e0023007a0c */ /* 0x000fe20004701270 */
[----:B------:R-:W-:-:S04]  /*39150*/  IMAD.WIDE R8, R29, 0x2, R12 ;  /* 0x000000021d087825 */ /* 0x000fc800078e020c */
[----:B------:R-:W-:-:S04]  /*39160*/  IMAD.WIDE R16, R29, 0x2, R14 ;  /* 0x000000021d107825 */ /* 0x000fc800078e020e */
[----:B------:R-:W-:Y:S01]  /*39170*/  IMAD.WIDE R20, R29, 0x2, R52 ;  /* 0x000000021d147825 */ /* 0x000fe200078e0234 */
[----:B------:R-:W-:Y:S02]  /*39180*/  ISETP.GE.AND P2, PT, R30, c[0x0][0x17c], PT ;  /* 0x00005f001e007a0c */ /* 0x000fe40003f46270 */
[----:B------:R-:W4:Y:S04]  /*39190*/  LDL.LU R30, [R1+0x1434] ;  /* 0x00143400011e7983 */ /* 0x000f280000300800 */
[----:B--2---:R-:W-:Y:S01]  /*391a0*/  @P6 STG.E.U16 [R8.64], R44 ;  /* 0x0000002c08006986 */ /* 0x004fe2000c101504 */
[----:B------:R-:W-:-:S03]  /*391b0*/  PRMT R10, R44, 0x7632, R10 ;  /* 0x000076322c0a7816 */ /* 0x000fc6000000000a */
[----:B------:R-:W-:Y:S04]  /*391c0*/  @P5 STG.E.U16 [R16.64], R19 ;  /* 0x0000001310005986 */ /* 0x000fe8000c101504 */
[----:B------:R0:W-:Y:S01]  /*391d0*/  @P0 STG.E.U16 [R20.64], R7 ;  /* 0x0000000714000986 */ /* 0x0001e2000c101504 */
[----:B------:R-:W-:Y:S02]  /*391e0*/  ISETP.LT.AND P3, PT, R51, c[0x0][0x178], !P1 ;  /* 0x00005e0033007a0c */ /* 0x000fe40004f61270 */
[----:B------:R-:W-:Y:S02]  /*391f0*/  ISETP.LT.AND P6, PT, R28, c[0x0][0x178], !P1 ;  /* 0x00005e001c007a0c */ /* 0x000fe40004fc1270 */
[----:B------:R-:W-:Y:S01]  /*39200*/  ISETP.LT.AND P5, PT, R39, c[0x0][0x178], !P1 ;  /* 0x00005e0027007a0c */ /* 0x000fe20004fa1270 */
[----:B0-----:R-:W2:Y:S04]  /*39210*/  LDL.LU R20, [R1+0x1430] ;  /* 0x0014300001147983 */ /* 0x001ea80000300800 */
[----:B------:R-:W2:Y:S01]  /*39220*/  LDL.LU R44, [R1+0x18c] ;  /* 0x00018c00012c7983 */ /* 0x000ea20000300800 */
[----:B------:R-:W-:-:S02]  /*39230*/  IADD3 R29, R29, c[0x0][0x198], RZ ;  /* 0x000066001d1d7a10 */ /* 0x000fc40007ffe0ff */
[----:B------:R-:W-:Y:S02]  /*39240*/  ISETP.LT.AND P1, PT, R35, c[0x0][0x178], !P1 ;  /* 0x00005e0023007a0c */ /* 0x000fe40004f21270 */
[----:B------:R-:W-:Y:S01]  /*39250*/  ISETP.LT.AND P0, PT, R51, c[0x0][0x178], !P4 ;  /* 0x00005e0033007a0c */ /* 0x000fe20006701270 */
[C---:B------:R-:W-:Y:S01]  /*39260*/  IMAD.WIDE R8, R29.reuse, 0x2, R2 ;  /* 0x000000021d087825 */ /* 0x040fe200078e0202 */
[----:B------:R-:W-:Y:S02]  /*39270*/  IADD3 R25, R29, c[0x0][0x198], RZ ;  /* 0x000066001d197a10 */ /* 0x000fe40007ffe0ff */
[----:B------:R-:W-:Y:S01]  /*39280*/  PRMT R22, R19, 0x7632, R22 ;  /* 0x0000763213167816 */ /* 0x000fe20000000016 */
[----:B------:R-:W-:Y:S01]  /*39290*/  IMAD.WIDE R16, R29, 0x2, R12 ;  /* 0x000000021d107825 */ /* 0x000fe200078e020c */
[----:B------:R-:W-:-:S03]  /*392a0*/  PRMT R24, R7, 0x7632, R24 ;  /* 0x0000763207187816 */ /* 0x000fc60000000018 */
[C---:B------:R-:W-:Y:S01]  /*392b0*/  IMAD.WIDE R4, R29.reuse, 0x2, R14 ;  /* 0x000000021d047825 */ /* 0x040fe200078e020e */
[----:B------:R0:W-:Y:S03]  /*392c0*/  @P3 STG.E.U16 [R8.64], R0 ;  /* 0x0000000008003986 */ /* 0x0001e6000c101504 */
[----:B------:R-:W-:Y:S01]  /*392d0*/  IMAD.WIDE R6, R29, 0x2, R52 ;  /* 0x000000021d067825 */ /* 0x000fe200078e0234 */
[----:B------:R-:W-:Y:S03]  /*392e0*/  @P6 STG.E.U16 [R16.64], R10 ;  /* 0x0000000a10006986 */ /* 0x000fe6000c101504 */
[----:B------:R-:W-:Y:S01]  /*392f0*/  IMAD.WIDE R18, R25, 0x2, R2 ;  /* 0x0000000219127825 */ /* 0x000fe200078e0202 */
[----:B------:R-:W-:Y:S04]  /*39300*/  @P5 STG.E.U16 [R4.64], R22 ;  /* 0x0000001604005986 */ /* 0x000fe8000c101504 */
[----:B------:R-:W-:Y:S04]  /*39310*/  @P1 STG.E.U16 [R6.64], R24 ;  /* 0x0000001806001986 */ /* 0x000fe8000c101504 */
[----:B---3--:R1:W-:Y:S01]  /*39320*/  @P0 STG.E.U16 [R18.64], R40 ;  /* 0x0000002812000986 */ /* 0x0083e2000c101504 */
[----:B0-----:R-:W-:-:S03]  /*39330*/  PRMT R0, R40, 0x7632, R0 ;  /* 0x0000763228007816 */ /* 0x001fc60000000000 */
[----:B-1----:R-:W3:Y:S01]  /*39340*/  LDL.LU R40, [R1+0x17c] ;  /* 0x00017c0001287983 */ /* 0x002ee20000300800 */
[----:B------:R-:W-:Y:S02]  /*39350*/  ISETP.LT.AND P5, PT, R28, c[0x0][0x178], !P4 ;  /* 0x00005e001c007a0c */ /* 0x000fe400067a1270 */
[----:B------:R-:W-:Y:S01]  /*39360*/  ISETP.LT.AND P6, PT, R39, c[0x0][0x178], !P4 ;  /* 0x00005e0027007a0c */ /* 0x000fe200067c1270 */
[----:B------:R-:W-:Y:S01]  /*39370*/  IMAD.WIDE R8, R25, 0x2, R12 ;  /* 0x0000000219087825 */ /* 0x000fe200078e020c */
[----:B------:R-:W-:Y:S02]  /*39380*/  ISETP.LT.AND P4, PT, R35, c[0x0][0x178], !P4 ;  /* 0x00005e0023007a0c */ /* 0x000fe40006781270 */
[----:B------:R-:W-:Y:S01]  /*39390*/  ISETP.LT.AND P0, PT, R51, c[0x0][0x178], !P2 ;  /* 0x00005e0033007a0c */ /* 0x000fe20005701270 */
[----:B------:R-:W-:-:S04]  /*393a0*/  IMAD.WIDE R4, R25, 0x2, R14 ;  /* 0x0000000219047825 */ /* 0x000fc800078e020e */
[C---:B------:R-:W-:Y:S02]  /*393b0*/  IMAD.WIDE R16, R25.reuse, 0x2, R52 ;  /* 0x0000000219107825 */ /* 0x040fe400078e0234 */
[----:B------:R0:W-:Y:S01]  /*393c0*/  @P5 STG.E.U16 [R8.64], R43 ;  /* 0x0000002b08005986 */ /* 0x0001e2000c101504 */
[----:B------:R-:W-:Y:S02]  /*393d0*/  ISETP.LT.AND P5, PT, R28, c[0x0][0x178], !P2 ;  /* 0x00005e001c007a0c */ /* 0x000fe400057a1270 */
[----:B------:R-:W-:Y:S01]  /*393e0*/  IADD3 R25, R25, c[0x0][0x198], RZ ;  /* 0x0000660019197a10 */ /* 0x000fe20007ffe0ff */
[----:B------:R-:W-:Y:S01]  /*393f0*/  @P6 STG.E.U16 [R4.64], R31 ;  /* 0x0000001f04006986 */ /* 0x000fe2000c101504 */
[----:B------:R-:W-:Y:S02]  /*39400*/  ISETP.LT.AND P6, PT, R39, c[0x0][0x178], !P2 ;  /* 0x00005e0027007a0c */ /* 0x000fe400057c1270 */
[----:B------:R-:W-:Y:S01]  /*39410*/  ISETP.LT.AND P2, PT, R35, c[0x0][0x178], !P2 ;  /* 0x00005e0023007a0c */ /* 0x000fe20005741270 */
[----:B------:R1:W-:Y:S01]  /*39420*/  @P4 STG.E.U16 [R16.64], R11 ;  /* 0x0000000b10004986 */ /* 0x0003e2000c101504 */
[----:B------:R-:W-:Y:S01]  /*39430*/  IMAD.WIDE R6, R25, 0x2, R2 ;  /* 0x0000000219067825 */ /* 0x000fe200078e0202 */
[----:B------:R-:W-:-:S03]  /*39440*/  ISETP.GE.AND P3, PT, R33, c[0x0][0x17c], PT ;  /* 0x00005f0021007a0c */ /* 0x000fc60003f66270 */
[----:B0-----:R-:W-:Y:S01]  /*39450*/  IMAD.WIDE R8, R25, 0x2, R12 ;  /* 0x0000000219087825 */ /* 0x001fe200078e020c */
[----:B------:R0:W-:Y:S01]  /*39460*/  @P0 STG.E.U16 [R6.64], R0 ;  /* 0x0000000006000986 */ /* 0x0001e2000c101504 */
[----:B------:R-:W-:Y:S02]  /*39470*/  PRMT R18, R31, 0x7632, R18 ;  /* 0x000076321f127816 */ /* 0x000fe40000000012 */
[----:B-1----:R-:W-:Y:S01]  /*39480*/  PRMT R17, R43, 0x7632, R17 ;  /* 0x000076322b117816 */ /* 0x002fe20000000011 */
[----:B------:R-:W-:Y:S01]  /*39490*/  IMAD.WIDE R4, R25, 0x2, R14 ;  /* 0x0000000219047825 */ /* 0x000fe200078e020e */
[----:B------:R-:W-:-:S03]  /*394a0*/  ISETP.LT.AND P0, PT, R51, c[0x0][0x178], !P3 ;  /* 0x00005e0033007a0c */ /* 0x000fc60005f01270 */
[----:B------:R1:W-:Y:S01]  /*394b0*/  @P5 STG.E.U16 [R8.64], R17 ;  /* 0x0000001108005986 */ /* 0x0003e2000c101504 */
[----:B0-----:R-:W-:Y:S01]  /*394c0*/  PRMT R7, R11, 0x7632, R7 ;  /* 0x000076320b077816 */ /* 0x001fe20000000007 */
[C---:B------:R-:W-:Y:S01]  /*394d0*/  IMAD.WIDE R10, R25.reuse, 0x2, R52 ;  /* 0x00000002190a7825 */ /* 0x040fe200078e0234 */
[----:B------:R-:W-:Y:S02]  /*394e0*/  ISETP.LT.AND P5, PT, R28, c[0x0][0x178], !P3 ;  /* 0x00005e001c007a0c */ /* 0x000fe40005fa1270 */
[----:B------:R-:W-:Y:S01]  /*394f0*/  IADD3 R19, R25, c[0x0][0x198], RZ ;  /* 0x0000660019137a10 */ /* 0x000fe20007ffe0ff */
[----:B------:R-:W-:Y:S01]  /*39500*/  @P6 STG.E.U16 [R4.64], R18 ;  /* 0x0000001204006986 */ /* 0x000fe2000c101504 */
[----:B----4-:R-:W-:Y:S02]  /*39510*/  ISETP.GE.AND P1, PT, R32, c[0x0][0x17c], PT ;  /* 0x00005f0020007a0c */ /* 0x010fe40003f26270 */
[----:B------:R-:W-:Y:S01]  /*39520*/  ISETP.LT.AND P6, PT, R39, c[0x0][0x178], !P3 ;  /* 0x00005e0027007a0c */ /* 0x000fe20005fc1270 */
[----:B------:R0:W-:Y:S01]  /*39530*/  @P2 STG.E.U16 [R10.64], R7 ;  /* 0x000000070a002986 */ /* 0x0001e2000c101504 */
[----:B------:R-:W-:Y:S01]  /*39540*/  ISETP.LT.AND P3, PT, R35, c[0x0][0x178], !P3 ;  /* 0x00005e0023007a0c */ /* 0x000fe20005f61270 */
[----:B-1----:R-:W-:Y:S01]  /*39550*/  IMAD.WIDE R16, R19, 0x2, R2 ;  /* 0x0000000213107825 */ /* 0x002fe200078e0202 */
[----:B------:R-:W-:-:S02]  /*39560*/  ISETP.LT.AND P2, PT, R51, c[0x0][0x178], !P1 ;  /* 0x00005e0033007a0c */ /* 0x000fc40004f41270 */
[C---:B------:R-:W-:Y:S02]  /*39570*/  IADD3 R21, R19.reuse, c[0x0][0x198], RZ ;  /* 0x0000660013157a10 */ /* 0x040fe40007ffe0ff */
[----:B--2---:R-:W-:Y:S01]  /*39580*/  @P0 STG.E.U16 [R16.64], R44 ;  /* 0x0000002c10000986 */ /* 0x004fe2000c101504 */
[----:B0-----:R-:W-:Y:S01]  /*39590*/  IMAD.WIDE R6, R19, 0x2, R12 ;  /* 0x0000000213067825 */ /* 0x001fe200078e020c */
[----:B------:R-:W-:-:S03]  /*395a0*/  PRMT R0, R44, 0x7632, R0 ;  /* 0x000076322c007816 */ /* 0x000fc60000000000 */
[C---:B------:R-:W-:Y:S01]  /*395b0*/  IMAD.WIDE R4, R19.reuse, 0x2, R14 ;  /* 0x0000000213047825 */ /* 0x040fe200078e020e */
[----:B------:R0:W-:Y:S01]  /*395c0*/  @P5 STG.E.U16 [R6.64], R27 ;  /* 0x0000001b06005986 */ /* 0x0001e2000c101504 */
[----:B------:R-:W-:Y:S02]  /*395d0*/  ISETP.LT.AND P5, PT, R28, c[0x0][0x178], !P1 ;  /* 0x00005e001c007a0c */ /* 0x000fe40004fa1270 */
[----:B------:R-:W-:Y:S01]  /*395e0*/  IMAD.WIDE R8, R19, 0x2, R52 ;  /* 0x0000000213087825 */ /* 0x000fe200078e0234 */
[----:B------:R-:W-:-:S03]  /*395f0*/  ISETP.GE.AND P4, PT, R30, c[0x0][0x17c], PT ;  /* 0x00005f001e007a0c */ /* 0x000fc60003f86270 */
[----:B------:R-:W-:Y:S01]  /*39600*/  IMAD.WIDE R18, R21, 0x2, R2 ;  /* 0x0000000215127825 */ /* 0x000fe200078e0202 */
[----:B------:R1:W-:Y:S01]  /*39610*/  @P6 STG.E.U16 [R4.64], R23 ;  /* 0x0000001704006986 */ /* 0x0003e2000c101504 */
[----:B------:R-:W-:Y:S02]  /*39620*/  ISETP.LT.AND P6, PT, R39, c[0x0][0x178], !P1 ;  /* 0x00005e0027007a0c */ /* 0x000fe40004fc1270 */
[----:B------:R-:W-:Y:S01]  /*39630*/  ISETP.LT.AND P1, PT, R35, c[0x0][0x178], !P1 ;  /* 0x00005e0023007a0c */ /* 0x000fe20004f21270 */
[----:B------:R2:W-:Y:S01]  /*39640*/  @P3 STG.E.U16 [R8.64], R47 ;  /* 0x0000002f08003986 */ /* 0x0005e2000c101504 */
[----:B0-----:R-:W-:Y:S01]  /*39650*/  PRMT R7, R27, 0x7632, R7 ;  /* 0x000076321b077816 */ /* 0x001fe20000000007 */
[----:B------:R-:W-:Y:S02]  /*39660*/  IMAD.WIDE R10, R21, 0x2, R12 ;  /* 0x00000002150a7825 */ /* 0x000fe400078e020c */
[----:B------:R-:W-:Y:S01]  /*39670*/  @P2 STG.E.U16 [R18.64], R0 ;  /* 0x0000000012002986 */ /* 0x000fe2000c101504 */
[----:B------:R-:W-:-:S02]  /*39680*/  ISETP.LT.AND P2, PT, R51, c[0x0][0x178], !P4 ;  /* 0x00005e0033007a0c */ /* 0x000fc40006741270 */
[C---:B------:R-:W-:Y:S01]  /*39690*/  IADD3 R17, R21.reuse, c[0x0][0x198], RZ ;  /* 0x0000660015117a10 */ /* 0x040fe20007ffe0ff */
[----:B-1----:R-:W-:Y:S01]  /*396a0*/  IMAD.WIDE R4, R21, 0x2, R14 ;  /* 0x0000000215047825 */ /* 0x002fe200078e020e */
[----:B------:R-:W-:Y:S01]  /*396b0*/  PRMT R16, R23, 0x7632, R16 ;  /* 0x0000763217107816 */ /* 0x000fe20000000010 */
[----:B------:R0:W-:Y:S01]  /*396c0*/  @P5 STG.E.U16 [R10.64], R7 ;  /* 0x000000070a005986 */ /* 0x0001e2000c101504 */
[----:B--2---:R-:W-:Y:S01]  /*396d0*/  PRMT R47, R47, 0x7632, R47 ;  /* 0x000076322f2f7816 */ /* 0x004fe2000000002f */
[----:B------:R-:W-:Y:S01]  /*396e0*/  IMAD.WIDE R8, R17, 0x2, R2 ;  /* 0x0000000211087825 */ /* 0x000fe200078e0202 */
[----:B------:R-:W-:Y:S01]  /*396f0*/  ISETP.GE.AND P0, PT, R20, c[0x0][0x17c], PT ;  /* 0x00005f0014007a0c */ /* 0x000fe20003f06270 */
[----:B------:R1:W-:Y:S02]  /*39700*/  @P6 STG.E.U16 [R4.64], R16 ;  /* 0x0000001004006986 */ /* 0x0003e4000c101504 */
[----:B0-----:R-:W-:Y:S01]  /*39710*/  IMAD.WIDE R6, R21, 0x2, R52 ;  /* 0x0000000215067825 */ /* 0x001fe200078e0234 */
[----:B------:R-:W-:-:S02]  /*39720*/  ISETP.LT.AND P3, PT, R51, c[0x0][0x178], !P0 ;  /* 0x00005e0033007a0c */ /* 0x000fc40004761270 */
[----:B------:R-:W2:Y:S01]  /*39730*/  LDL.LU R51, [R1+0x1470] ;  /* 0x0014700001337983 */ /* 0x000ea20000300800 */
[----:B------:R-:W-:-:S03]  /*39740*/  ISETP.LT.AND P5, PT, R28, c[0x0][0x178], !P0 ;  /* 0x00005e001c007a0c */ /* 0x000fc600047a1270 */
[----:B------:R0:W-:Y:S01]  /*39750*/  @P1 STG.E.U16 [R6.64], R47 ;  /* 0x0000002f06001986 */ /* 0x0001e2000c101504 */
[----:B------:R-:W-:Y:S02]  /*39760*/  ISETP.LT.AND P6, PT, R28, c[0x0][0x178], !P4 ;  /* 0x00005e001c007a0c */ /* 0x000fe400067c1270 */
[----:B------:R-:W-:Y:S02]  /*39770*/  ISETP.LT.AND P1, PT, R39, c[0x0][0x178], !P0 ;  /* 0x00005e0027007a0c */ /* 0x000fe40004721270 */
[----:B------:R-:W-:Y:S01]  /*39780*/  ISETP.LT.AND P0, PT, R35, c[0x0][0x178], !P0 ;  /* 0x00005e0023007a0c */ /* 0x000fe20004701270 */
[----:B---3--:R3:W-:Y:S01]  /*39790*/  @P2 STG.E.U16 [R8.64], R40 ;  /* 0x0000002808002986 */ /* 0x0087e2000c101504 */
[----:B------:R-:W-:Y:S02]  /*397a0*/  ISETP.LT.AND P2, PT, R39, c[0x0][0x178], !P4 ;  /* 0x00005e0027007a0c */ /* 0x000fe40006741270 */
[----:B------:R-:W-:Y:S01]  /*397b0*/  ISETP.LT.AND P4, PT, R35, c[0x0][0x178], !P4 ;  /* 0x00005e0023007a0c */ /* 0x000fe20006781270 */
[----:B------:R-:W0:Y:S04]  /*397c0*/  LDL.LU R39, [R1+0x146c] ;  /* 0x00146c0001277983 */ /* 0x000e280000300800 */
[----:B------:R-:W4:Y:S01]  /*397d0*/  LDL.LU R35, [R1+0x1468] ;  /* 0x0014680001237983 */ /* 0x000f220000300800 */
[C---:B------:R-:W-:Y:S01]  /*397e0*/  IADD3 R19, R17.reuse, c[0x0][0x198], RZ ;  /* 0x0000660011137a10 */ /* 0x040fe20007ffe0ff */
[----:B------:R-:W-:Y:S01]  /*397f0*/  IMAD.WIDE R10, R17, 0x2, R12 ;  /* 0x00000002110a7825 */ /* 0x000fe200078e020c */
[----:B------:R-:W-:-:S03]  /*39800*/  PRMT R0, R40, 0x7632, R0 ;  /* 0x0000763228007816 */ /* 0x000fc60000000000 */
[----:B-1----:R-:W-:-:S04]  /*39810*/  IMAD.WIDE R4, R17, 0x2, R14 ;  /* 0x0000000211047825 */ /* 0x002fc800078e020e */
[----:B------:R-:W-:-:S04]  /*39820*/  IMAD.WIDE R16, R17, 0x2, R52 ;  /* 0x0000000211107825 */ /* 0x000fc800078e0234 */
[----:B------:R-:W-:-:S04]  /*39830*/  IMAD.WIDE R2, R19, 0x2, R2 ;  /* 0x0000000213027825 */ /* 0x000fc800078e0202 */
[----:B------:R-:W-:-:S04]  /*39840*/  IMAD.WIDE R12, R19, 0x2, R12 ;  /* 0x00000002130c7825 */ /* 0x000fc800078e020c */
[----:B------:R-:W-:-:S04]  /*39850*/  IMAD.WIDE R14, R19, 0x2, R14 ;  /* 0x00000002130e7825 */ /* 0x000fc800078e020e */
[----:B------:R-:W-:Y:S01]  /*39860*/  IMAD.WIDE R52, R19, 0x2, R52 ;  /* 0x0000000213347825 */ /* 0x000fe200078e0234 */
[----:B0-----:R-:W-:Y:S01]  /*39870*/  PRMT R6, R39, 0x7632, R6 ;  /* 0x0000763227067816 */ /* 0x001fe20000000006 */
[----:B------:R3:W-:Y:S01]  /*39880*/  @P6 STG.E.U16 [R10.64], R39 ;  /* 0x000000270a006986 */ /* 0x0007e2000c101504 */
[----:B----4-:R-:W-:-:S03]  /*39890*/  PRMT R7, R35, 0x7632, R7 ;  /* 0x0000763223077816 */ /* 0x010fc60000000007 */
[----:B------:R3:W-:Y:S04]  /*398a0*/  @P2 STG.E.U16 [R4.64], R35 ;  /* 0x0000002304002986 */ /* 0x0007e8000c101504 */
[----:B--2---:R3:W-:Y:S04]  /*398b0*/  @P4 STG.E.U16 [R16.64], R51 ;  /* 0x0000003310004986 */ /* 0x0047e8000c101504 */
[----:B------:R3:W-:Y:S04]  /*398c0*/  @P3 STG.E.U16 [R2.64], R0 ;  /* 0x0000000002003986 */ /* 0x0007e8000c101504 */
[----:B------:R3:W-:Y:S04]  /*398d0*/  @P5 STG.E.U16 [R12.64], R6 ;  /* 0x000000060c005986 */ /* 0x0007e8000c101504 */
[----:B------:R3:W-:Y:S01]  /*398e0*/  @P1 STG.E.U16 [R14.64], R7 ;  /* 0x000000070e001986 */ /* 0x0007e2000c101504 */
[----:B------:R-:W-:Y:S05]  /*398f0*/  @!P0 EXIT ;  /* 0x000000000000894d */ /* 0x000fea0003800000 */
[----:B------:R-:W-:-:S05]  /*39900*/  PRMT R26, R51, 0x7632, R26 ;  /* 0x00007632331a7816 */ /* 0x000fca000000001a */
[----:B------:R-:W-:Y:S01]  /*39910*/  STG.E.U16 [R52.64], R26 ;  /* 0x0000001a34007986 */ /* 0x000fe2000c101504 */
[----:B------:R-:W-:Y:S05]  /*39920*/  EXIT ;  /* 0x000000000000794d */ /* 0x000fea0003800000 */
.L_x_3:
[----:B------:R-:W-:-:S00]  /*39930*/  BRA `(.L_x_3) ;  /* 0xfffffff000007947 */ /* 0x000fc0000383ffff */
[----:B------:R-:W-:-:S00]  /*39940*/  NOP ;  /* 0x0000000000007918 */ /* 0x000fc00000000000 */
        /* <DEDUP_REMOVED lines=11> */
.L_x_4:


//--------------------- .nv.shared.matmul_kernel  --------------------------
	.section	.nv.shared.matmul_kernel,"aw",@nobits
	.sectionflags	@""
	.align	16
